	.target	sm_90a

	.elftype	@"ET_EXEC"


//--------------------- .note.nv.tkinfo           --------------------------
	.section	.note.nv.tkinfo,"",@"SHT_NOTE"
	.sectionflags	@"SHF_NOTE_NV_TKINFO"
	.tkinfo
        /*0018*/ 	.word	0x00000002
        /*0030*/ 	.string	""
        /*0030*/ 	.string	"ptxas"
        /*0030*/ 	.string	"Cuda compilation tools, release 13.0, V13.0.88"
        /*0030*/ 	.string	"Build cuda_13.0.r13.0/compiler.36424714_0"
        /*0030*/ 	.string	"-v  -suppress-debug-info  -lineinfo  -arch sm_90a "



//--------------------- .note.nv.cuinfo           --------------------------
	.section	.note.nv.cuinfo,"",@"SHT_NOTE"
	.sectionflags	@"SHF_NOTE_NV_CUINFO"
        /*0018*/ 	.short	0x0002
        /*001a*/ 	.short	0x005a
        /*001c*/ 	.short	0x0082
	.zero		2


//--------------------- .nv.info                  --------------------------
	.section	.nv.info,"",@"SHT_CUDA_INFO"
	.align	4


	//----- nvinfo : EIATTR_REGCOUNT
	.align		4
        /*0000*/ 	.byte	0x04, 0x2f
        /*0002*/ 	.short	(.L_1 - .L_0)
	.align		4
.L_0:
        /*0004*/ 	.word	index@(matmul_kernel)
        /*0008*/ 	.word	0x000000ff


	//----- nvinfo : EIATTR_FRAME_SIZE
	.align		4
.L_1:
        /*000c*/ 	.byte	0x04, 0x11
        /*000e*/ 	.short	(.L_3 - .L_2)
	.align		4
.L_2:
        /*0010*/ 	.word	index@(matmul_kernel)
        /*0014*/ 	.word	0x00000118


	//----- nvinfo : EIATTR_MIN_STACK_SIZE
	.align		4
.L_3:
        /*0018*/ 	.byte	0x04, 0x12
        /*001a*/ 	.short	(.L_5 - .L_4)
	.align		4
.L_4:
        /*001c*/ 	.word	index@(matmul_kernel)
        /*0020*/ 	.word	0x00000118
.L_5:


//--------------------- .nv.compat                --------------------------
	.section	.nv.compat,"",@"SHT_CUDA_COMPAT_INFO"
	.align	4
        /*0000*/ 	.byte	0x02, 0x09, 0x01, 0x00, 0x02, 0x02, 0x04, 0x00, 0x02, 0x05, 0x05, 0x00, 0x03, 0x07, 0x01, 0x01
        /*0010*/ 	.byte	0x02, 0x03, 0x00, 0x00, 0x02, 0x06, 0x01, 0x00, 0x04, 0x0b, 0x08, 0x00, 0x00, 0x00, 0x00, 0x00
        /*0020*/ 	.byte	0x00, 0x00, 0x00, 0x00


//--------------------- .nv.info.matmul_kernel    --------------------------
	.section	.nv.info.matmul_kernel,"",@"SHT_CUDA_INFO"
	.sectionflags	@""
	.align	4


	//----- nvinfo : EIATTR_CUDA_API_VERSION
	.align		4
        /*0000*/ 	.byte	0x04, 0x37
        /*0002*/ 	.short	(.L_7 - .L_6)
.L_6:
        /*0004*/ 	.word	0x00000082


	//----- nvinfo : EIATTR_KPARAM_INFO
	.align		4
.L_7:
        /*0008*/ 	.byte	0x04, 0x17
        /*000a*/ 	.short	(.L_9 - .L_8)
.L_8:
        /*000c*/ 	.word	0x00000000
        /*0010*/ 	.short	0x000d
        /*0012*/ 	.short	0x0048
        /*0014*/ 	.byte	0x00, 0xf4, 0x21, 0x00


	//----- nvinfo : EIATTR_KPARAM_INFO
	.align		4
.L_9:
        /*0018*/ 	.byte	0x04, 0x17
        /*001a*/ 	.short	(.L_11 - .L_10)
.L_10:
        /*001c*/ 	.word	0x00000000
        /*0020*/ 	.short	0x000c
        /*0022*/ 	.short	0x0040
        /*0024*/ 	.byte	0x00, 0xf4, 0x21, 0x00


	//----- nvinfo : EIATTR_KPARAM_INFO
	.align		4
.L_11:
        /*0028*/ 	.byte	0x04, 0x17
        /*002a*/ 	.short	(.L_13 - .L_12)
.L_12:
        /*002c*/ 	.word	0x00000000
        /*0030*/ 	.short	0x000b
        /*0032*/ 	.short	0x0038
        /*0034*/ 	.byte	0x00, 0xf0, 0x11, 0x00


	//----- nvinfo : EIATTR_KPARAM_INFO
	.align		4
.L_13:
        /*0038*/ 	.byte	0x04, 0x17
        /*003a*/ 	.short	(.L_15 - .L_14)
.L_14:
        /*003c*/ 	.word	0x00000000
        /*0040*/ 	.short	0x000a
        /*0042*/ 	.short	0x0034
        /*0044*/ 	.byte	0x00, 0xf0, 0x11, 0x00


	//----- nvinfo : EIATTR_KPARAM_INFO
	.align		4
.L_15:
        /*0048*/ 	.byte	0x04, 0x17
        /*004a*/ 	.short	(.L_17 - .L_16)
.L_16:
        /*004c*/ 	.word	0x00000000
        /*0050*/ 	.short	0x0009
        /*0052*/ 	.short	0x0030
        /*0054*/ 	.byte	0x00, 0xf0, 0x11, 0x00


	//----- nvinfo : EIATTR_KPARAM_INFO
	.align		4
.L_17:
        /*0058*/ 	.byte	0x04, 0x17
        /*005a*/ 	.short	(.L_19 - .L_18)
.L_18:
        /*005c*/ 	.word	0x00000000
        /*0060*/ 	.short	0x0008
        /*0062*/ 	.short	0x002c
        /*0064*/ 	.byte	0x00, 0xf0, 0x11, 0x00


	//----- nvinfo : EIATTR_KPARAM_INFO
	.align		4
.L_19:
        /*0068*/ 	.byte	0x04, 0x17
        /*006a*/ 	.short	(.L_21 - .L_20)
.L_20:
        /*006c*/ 	.word	0x00000000
        /*0070*/ 	.short	0x0007
        /*0072*/ 	.short	0x0028
        /*0074*/ 	.byte	0x00, 0xf0, 0x11, 0x00


	//----- nvinfo : EIATTR_KPARAM_INFO
	.align		4
.L_21:
        /*0078*/ 	.byte	0x04, 0x17
        /*007a*/ 	.short	(.L_23 - .L_22)
.L_22:
        /*007c*/ 	.word	0x00000000
        /*0080*/ 	.short	0x0006
        /*0082*/ 	.short	0x0024
        /*0084*/ 	.byte	0x00, 0xf0, 0x11, 0x00


	//----- nvinfo : EIATTR_KPARAM_INFO
	.align		4
.L_23:
        /*0088*/ 	.byte	0x04, 0x17
        /*008a*/ 	.short	(.L_25 - .L_24)
.L_24:
        /*008c*/ 	.word	0x00000000
        /*0090*/ 	.short	0x0005
        /*0092*/ 	.short	0x0020
        /*0094*/ 	.byte	0x00, 0xf0, 0x11, 0x00


	//----- nvinfo : EIATTR_KPARAM_INFO
	.align		4
.L_25:
        /*0098*/ 	.byte	0x04, 0x17
        /*009a*/ 	.short	(.L_27 - .L_26)
.L_26:
        /*009c*/ 	.word	0x00000000
        /*00a0*/ 	.short	0x0004
        /*00a2*/ 	.short	0x001c
        /*00a4*/ 	.byte	0x00, 0xf0, 0x11, 0x00


	//----- nvinfo : EIATTR_KPARAM_INFO
	.align		4
.L_27:
        /*00a8*/ 	.byte	0x04, 0x17
        /*00aa*/ 	.short	(.L_29 - .L_28)
.L_28:
        /*00ac*/ 	.word	0x00000000
        /*00b0*/ 	.short	0x0003
        /*00b2*/ 	.short	0x0018
        /*00b4*/ 	.byte	0x00, 0xf0, 0x11, 0x00


	//----- nvinfo : EIATTR_KPARAM_INFO
	.align		4
.L_29:
        /*00b8*/ 	.byte	0x04, 0x17
        /*00ba*/ 	.short	(.L_31 - .L_30)
.L_30:
        /*00bc*/ 	.word	0x00000000
        /*00c0*/ 	.short	0x0002
        /*00c2*/ 	.short	0x0010
        /*00c4*/ 	.byte	0x00, 0xf4, 0x21, 0x00


	//----- nvinfo : EIATTR_KPARAM_INFO
	.align		4
.L_31:
        /*00c8*/ 	.byte	0x04, 0x17
        /*00ca*/ 	.short	(.L_33 - .L_32)
.L_32:
        /*00cc*/ 	.word	0x00000000
        /*00d0*/ 	.short	0x0001
        /*00d2*/ 	.short	0x0008
        /*00d4*/ 	.byte	0x00, 0xf4, 0x21, 0x00


	//----- nvinfo : EIATTR_KPARAM_INFO
	.align		4
.L_33:
        /*00d8*/ 	.byte	0x04, 0x17
        /*00da*/ 	.short	(.L_35 - .L_34)
.L_34:
        /*00dc*/ 	.word	0x00000000
        /*00e0*/ 	.short	0x0000
        /*00e2*/ 	.short	0x0000
        /*00e4*/ 	.byte	0x00, 0xf4, 0x21, 0x00


	//----- nvinfo : EIATTR_SPARSE_MMA_MASK
	.align		4
.L_35:
        /*00e8*/ 	.byte	0x03, 0x50
        /*00ea*/ 	.short	0x0000


	//----- nvinfo : EIATTR_MAXREG_COUNT
	.align		4
        /*00ec*/ 	.byte	0x03, 0x1b
        /*00ee*/ 	.short	0x00ff


	//----- nvinfo : EIATTR_NUM_BARRIERS
	.align		4
        /*00f0*/ 	.byte	0x02, 0x4c
        /*00f2*/ 	.byte	0x01
	.zero		1


	//----- nvinfo : EIATTR_ANNOTATIONS
	.align		4
        /*00f4*/ 	.byte	0x04, 0x55
        /*00f6*/ 	.short	(.L_37 - .L_36)


	//   ....[0]....
.L_36:
        /*00f8*/ 	.word	0x00000001
        /*00fc*/ 	.byte	0x40, 0x09, 0x00, 0x00, 0x01, 0x00, 0x00, 0x00, 0xe0, 0x49, 0x00, 0x00, 0x01, 0x00, 0x00, 0x00
        /* <DEDUP_REMOVED lines=97> */
        /*071c*/ 	.byte	0xa0, 0x90, 0x00, 0x00


	//----- nvinfo : EIATTR_MERCURY_ISA_VERSION
	.align		4
.L_37:
        /*0720*/ 	.byte	0x03, 0x5f
        /*0722*/ 	.short	0x0101


	//----- nvinfo : EIATTR_EXIT_INSTR_OFFSETS
	.align		4
        /*0724*/ 	.byte	0x04, 0x1c
        /*0726*/ 	.short	(.L_39 - .L_38)


	//   ....[0]....
.L_38:
        /*0728*/ 	.word	0x0000f140


	//   ....[1]....
        /*072c*/ 	.word	0x0000f160


	//----- nvinfo : EIATTR_REQNTID
	.align		4
.L_39:
        /*0730*/ 	.byte	0x04, 0x10
        /*0732*/ 	.short	(.L_41 - .L_40)
.L_40:
        /*0734*/ 	.word	0x00000080
        /*0738*/ 	.word	0x00000001
        /*073c*/ 	.word	0x00000001


	//----- nvinfo : EIATTR_CBANK_PARAM_SIZE
	.align		4
.L_41:
        /*0740*/ 	.byte	0x03, 0x19
        /*0742*/ 	.short	0x0050


	//----- nvinfo : EIATTR_PARAM_CBANK
	.align		4
        /*0744*/ 	.byte	0x04, 0x0a
        /*0746*/ 	.short	(.L_43 - .L_42)
	.align		4
.L_42:
        /*0748*/ 	.word	index@(.nv.constant0.matmul_kernel)
        /*074c*/ 	.short	0x0210
        /*074e*/ 	.short	0x0050


	//----- nvinfo : EIATTR_SW_WAR
	.align		4
.L_43:
        /*0750*/ 	.byte	0x04, 0x36
        /*0752*/ 	.short	(.L_45 - .L_44)
.L_44:
        /*0754*/ 	.word	0x00000008
.L_45:


//--------------------- .nv.callgraph             --------------------------
	.section	.nv.callgraph,"",@"SHT_CUDA_CALLGRAPH"
	.align	4
	.sectionentsize	8
	.align		4
        /*0000*/ 	.word	0x00000000
	.align		4
        /*0004*/ 	.word	0xffffffff
	.align		4
        /*0008*/ 	.word	0x00000000
	.align		4
        /*000c*/ 	.word	0xfffffffe
	.align		4
        /*0010*/ 	.word	0x00000000
	.align		4
        /*0014*/ 	.word	0xfffffffd
	.align		4
        /*0018*/ 	.word	0x00000000
	.align		4
        /*001c*/ 	.word	0xfffffffc


//--------------------- .text.matmul_kernel       --------------------------
	.section	.text.matmul_kernel,"ax",@progbits
	.align	128
        .global         matmul_kernel
        .type           matmul_kernel,@function
        .size           matmul_kernel,(.L_x_3 - matmul_kernel)
        .other          matmul_kernel,@"STO_CUDA_ENTRY STV_DEFAULT"
matmul_kernel:
.text.matmul_kernel:
[----:B------:R-:W0:Y:S08]  /*0000*/  LDC R1, c[0x0][0x28] ;  /* 0x00000a00ff017b82 */ /* 0x000e300000000800 */
[----:B------:R-:W1:Y:S01]  /*0010*/  LDC.64 R152, c[0x0][0x228] ;  /* 0x00008a00ff987b82 */ /* 0x000e620000000a00 */
[----:B------:R-:W2:Y:S01]  /*0020*/  S2R R5, SR_CTAID.X ;  /* 0x0000000000057919 */ /* 0x000ea20000002500 */
[----:B0-----:R-:W-:Y:S01]  /*0030*/  VIADD R1, R1, 0xfffffee8 ;  /* 0xfffffee801017836 */ /* 0x001fe20000000000 */
[----:B------:R-:W-:Y:S01]  /*0040*/  UMOV UR4, 0x400 ;  /* 0x0000040000047882 */ /* 0x000fe20000000000 */
[----:B------:R-:W-:Y:S01]  /*0050*/  ULDC.64 UR10, c[0x0][0x208] ;  /* 0x00008200000a7ab9 */ /* 0x000fe20000000a00 */
[----:B------:R-:W-:-:S02]  /*0060*/  CS2R R24, SRZ ;  /* 0x0000000000187805 */ /* 0x000fc4000001ff00 */
[----:B------:R-:W-:Y:S02]  /*0070*/  CS2R R26, SRZ ;  /* 0x00000000001a7805 */ /* 0x000fe4000001ff00 */
[----:B------:R-:W-:Y:S01]  /*0080*/  CS2R R28, SRZ ;  /* 0x00000000001c7805 */ /* 0x000fe2000001ff00 */
[----:B------:R-:W0:Y:S01]  /*0090*/  S2UR UR8, SR_CgaCtaId ;  /* 0x00000000000879c3 */ /* 0x000e220000008800 */
[----:B------:R-:W-:Y:S02]  /*00a0*/  CS2R R30, SRZ ;  /* 0x00000000001e7805 */ /* 0x000fe4000001ff00 */
[----:B------:R-:W-:Y:S02]  /*00b0*/  CS2R R32, SRZ ;  /* 0x0000000000207805 */ /* 0x000fe4000001ff00 */
[----:B------:R-:W-:Y:S02]  /*00c0*/  CS2R R34, SRZ ;  /* 0x0000000000227805 */ /* 0x000fe4000001ff00 */
[----:B------:R-:W-:-:S02]  /*00d0*/  CS2R R36, SRZ ;  /* 0x0000000000247805 */ /* 0x000fc4000001ff00 */
[----:B------:R-:W-:Y:S02]  /*00e0*/  CS2R R38, SRZ ;  /* 0x0000000000267805 */ /* 0x000fe4000001ff00 */
[----:B------:R-:W-:Y:S02]  /*00f0*/  CS2R R40, SRZ ;  /* 0x0000000000287805 */ /* 0x000fe4000001ff00 */
        /* <DEDUP_REMOVED lines=8> */
[----:B------:R-:W-:Y:S01]  /*0180*/  CS2R R58, SRZ ;  /* 0x00000000003a7805 */ /* 0x000fe2000001ff00 */
[----:B-1----:R-:W-:Y:S01]  /*0190*/  VIADD R0, R153, 0xff ;  /* 0x000000ff99007836 */ /* 0x002fe20000000000 */
[----:B------:R-:W-:-:S02]  /*01a0*/  CS2R R60, SRZ ;  /* 0x00000000003c7805 */ /* 0x000fc4000001ff00 */
[----:B------:R-:W-:Y:S02]  /*01b0*/  CS2R R62, SRZ ;  /* 0x00000000003e7805 */ /* 0x000fe4000001ff00 */
[----:B------:R-:W-:Y:S02]  /*01c0*/  CS2R R64, SRZ ;  /* 0x0000000000407805 */ /* 0x000fe4000001ff00 */
[----:B------:R-:W-:Y:S02]  /*01d0*/  CS2R R66, SRZ ;  /* 0x0000000000427805 */ /* 0x000fe4000001ff00 */
[----:B------:R-:W-:Y:S02]  /*01e0*/  SHF.R.S32.HI R3, RZ, 0x1f, R0 ;  /* 0x0000001fff037819 */ /* 0x000fe40000011400 */
[----:B------:R-:W-:Y:S02]  /*01f0*/  CS2R R68, SRZ ;  /* 0x0000000000447805 */ /* 0x000fe4000001ff00 */
[----:B------:R-:W-:Y:S01]  /*0200*/  CS2R R70, SRZ ;  /* 0x0000000000467805 */ /* 0x000fe2000001ff00 */
[----:B0-----:R-:W-:Y:S01]  /*0210*/  ULEA UR8, UR8, UR4, 0x18 ;  /* 0x0000000408087291 */ /* 0x001fe2000f8ec03f */
[----:B------:R-:W-:-:S02]  /*0220*/  LEA.HI R3, R3, R0, RZ, 0x8 ;  /* 0x0000000003037211 */ /* 0x000fc400078f40ff */
[----:B------:R-:W-:Y:S02]  /*0230*/  CS2R R72, SRZ ;  /* 0x0000000000487805 */ /* 0x000fe4000001ff00 */
[----:B--2---:R-:W-:Y:S02]  /*0240*/  IABS R8, R5 ;  /* 0x0000000500087213 */ /* 0x004fe40000000000 */
[----:B------:R-:W-:Y:S02]  /*0250*/  CS2R R74, SRZ ;  /* 0x00000000004a7805 */ /* 0x000fe4000001ff00 */
[----:B------:R-:W-:Y:S02]  /*0260*/  SHF.R.S32.HI R3, RZ, 0x8, R3 ;  /* 0x00000008ff037819 */ /* 0x000fe40000011403 */
[----:B------:R-:W-:Y:S02]  /*0270*/  CS2R R76, SRZ ;  /* 0x00000000004c7805 */ /* 0x000fe4000001ff00 */
[----:B------:R-:W-:-:S02]  /*0280*/  CS2R R78, SRZ ;  /* 0x00000000004e7805 */ /* 0x000fc4000001ff00 */
[----:B------:R-:W-:Y:S02]  /*0290*/  CS2R R80, SRZ ;  /* 0x0000000000507805 */ /* 0x000fe4000001ff00 */
[----:B------:R-:W-:Y:S01]  /*02a0*/  CS2R R82, SRZ ;  /* 0x0000000000527805 */ /* 0x000fe2000001ff00 */
[----:B------:R-:W-:Y:S01]  /*02b0*/  IMAD.SHL.U32 R4, R3, 0x4, RZ ;  /* 0x0000000403047824 */ /* 0x000fe200078e00ff */
[----:B------:R-:W-:Y:S02]  /*02c0*/  CS2R R84, SRZ ;  /* 0x0000000000547805 */ /* 0x000fe4000001ff00 */
[----:B------:R-:W-:Y:S02]  /*02d0*/  CS2R R86, SRZ ;  /* 0x0000000000567805 */ /* 0x000fe4000001ff00 */
[----:B------:R-:W-:Y:S02]  /*02e0*/  CS2R R88, SRZ ;  /* 0x0000000000587805 */ /* 0x000fe4000001ff00 */
[----:B------:R-:W-:-:S02]  /*02f0*/  CS2R R90, SRZ ;  /* 0x00000000005a7805 */ /* 0x000fc4000001ff00 */
[-C--:B------:R-:W-:Y:S02]  /*0300*/  IABS R7, R4.reuse ;  /* 0x0000000400077213 */ /* 0x080fe40000000000 */
[----:B------:R-:W-:Y:S02]  /*0310*/  CS2R R92, SRZ ;  /* 0x00000000005c7805 */ /* 0x000fe4000001ff00 */
[----:B------:R-:W-:Y:S02]  /*0320*/  IABS R10, R4 ;  /* 0x00000004000a7213 */ /* 0x000fe40000000000 */
[----:B------:R-:W-:Y:S01]  /*0330*/  CS2R R94, SRZ ;  /* 0x00000000005e7805 */ /* 0x000fe2000001ff00 */
[----:B------:R-:W0:Y:S01]  /*0340*/  I2F.RP R0, R7 ;  /* 0x0000000700007306 */ /* 0x000e220000209400 */
        /* <DEDUP_REMOVED lines=13> */
[----:B------:R-:W-:Y:S01]  /*0420*/  CS2R R122, SRZ ;  /* 0x00000000007a7805 */ /* 0x000fe2000001ff00 */
[----:B0-----:R-:W0:Y:S01]  /*0430*/  MUFU.RCP R0, R0 ;  /* 0x0000000000007308 */ /* 0x001e220000001000 */
        /* <DEDUP_REMOVED lines=13> */
[----:B------:R-:W-:Y:S01]  /*0510*/  CS2R R150, SRZ ;  /* 0x0000000000967805 */ /* 0x000fe2000001ff00 */
[----:B0-----:R-:W-:Y:S02]  /*0520*/  VIADD R2, R0, 0xffffffe ;  /* 0x0ffffffe00027836 */ /* 0x001fe40000000000 */
[----:B------:R-:W-:Y:S02]  /*0530*/  IMAD.MOV R0, RZ, RZ, -R10 ;  /* 0x000000ffff007224 */ /* 0x000fe400078e0a0a */
[----:B------:R0:W1:Y:S02]  /*0540*/  F2I.FTZ.U32.TRUNC.NTZ R3, R2 ;  /* 0x0000000200037305 */ /* 0x000064000021f000 */
[----:B0-----:R-:W-:Y:S02]  /*0550*/  IMAD.MOV.U32 R2, RZ, RZ, RZ ;  /* 0x000000ffff027224 */ /* 0x001fe400078e00ff */
[----:B-1----:R-:W-:-:S04]  /*0560*/  IMAD.MOV R6, RZ, RZ, -R3 ;  /* 0x000000ffff067224 */ /* 0x002fc800078e0a03 */
[----:B------:R-:W-:Y:S02]  /*0570*/  IMAD R9, R6, R7, RZ ;  /* 0x0000000706097224 */ /* 0x000fe400078e02ff */
[----:B------:R-:W-:Y:S02]  /*0580*/  IMAD.MOV.U32 R6, RZ, RZ, R8 ;  /* 0x000000ffff067224 */ /* 0x000fe400078e0008 */
[----:B------:R-:W-:-:S06]  /*0590*/  IMAD.HI.U32 R3, R3, R9, R2 ;  /* 0x0000000903037227 */ /* 0x000fcc00078e0002 */
[----:B------:R-:W-:-:S04]  /*05a0*/  IMAD.HI.U32 R3, R3, R6, RZ ;  /* 0x0000000603037227 */ /* 0x000fc800078e00ff */
[----:B------:R-:W-:-:S05]  /*05b0*/  IMAD R0, R3, R0, R6 ;  /* 0x0000000003007224 */ /* 0x000fca00078e0206 */
[----:B------:R-:W-:-:S13]  /*05c0*/  ISETP.GT.U32.AND P1, PT, R7, R0, PT ;  /* 0x000000000700720c */ /* 0x000fda0003f24070 */
[----:B------:R-:W-:Y:S02]  /*05d0*/  @!P1 IMAD.IADD R0, R0, 0x1, -R7 ;  /* 0x0000000100009824 */ /* 0x000fe400078e0a07 */
[----:B------:R-:W-:Y:S01]  /*05e0*/  @!P1 VIADD R3, R3, 0x1 ;  /* 0x0000000103039836 */ /* 0x000fe20000000000 */
[----:B------:R-:W-:Y:S02]  /*05f0*/  ISETP.NE.AND P1, PT, R4, RZ, PT ;  /* 0x000000ff0400720c */ /* 0x000fe40003f25270 */
[----:B------:R-:W-:Y:S02]  /*0600*/  ISETP.GE.U32.AND P0, PT, R0, R7, PT ;  /* 0x000000070000720c */ /* 0x000fe40003f06070 */
[----:B------:R-:W-:-:S04]  /*0610*/  LOP3.LUT R0, R5, R4, RZ, 0x3c, !PT ;  /* 0x0000000405007212 */ /* 0x000fc800078e3cff */
[----:B------:R-:W-:Y:S01]  /*0620*/  ISETP.GE.AND P2, PT, R0, RZ, PT ;  /* 0x000000ff0000720c */ /* 0x000fe20003f46270 */
[----:B------:R-:W-:-:S06]  /*0630*/  VIADD R0, R152, 0x3f ;  /* 0x0000003f98007836 */ /* 0x000fcc0000000000 */
[----:B------:R-:W-:-:S04]  /*0640*/  @P0 VIADD R3, R3, 0x1 ;  /* 0x0000000103030836 */ /* 0x000fc80000000000 */
[----:B------:R-:W-:Y:S01]  /*0650*/  IMAD.MOV.U32 R2, RZ, RZ, R3 ;  /* 0x000000ffff027224 */ /* 0x000fe200078e0003 */
[----:B------:R-:W-:-:S03]  /*0660*/  SHF.R.S32.HI R3, RZ, 0x1f, R0 ;  /* 0x0000001fff037819 */ /* 0x000fc60000011400 */
[----:B------:R-:W-:Y:S01]  /*0670*/  @!P2 IMAD.MOV R2, RZ, RZ, -R2 ;  /* 0x000000ffff02a224 */ /* 0x000fe200078e0a02 */
[----:B------:R-:W-:Y:S02]  /*0680*/  @!P1 LOP3.LUT R2, RZ, R4, RZ, 0x33, !PT ;  /* 0x00000004ff029212 */ /* 0x000fe400078e33ff */
[----:B------:R-:W-:-:S03]  /*0690*/  LEA.HI R3, R3, R0, RZ, 0x6 ;  /* 0x0000000003037211 */ /* 0x000fc600078f30ff */
[----:B------:R-:W-:Y:S02]  /*06a0*/  IMAD.SHL.U32 R6, R2, 0x4, RZ ;  /* 0x0000000402067824 */ /* 0x000fe400078e00ff */
[----:B------:R-:W-:-:S03]  /*06b0*/  IMAD.MOV R2, RZ, RZ, -R2 ;  /* 0x000000ffff027224 */ /* 0x000fc600078e0a02 */
[----:B------:R-:W-:Y:S01]  /*06c0*/  LEA.HI.SX32 R3, R3, -R6, 0x1a ;  /* 0x8000000603037211 */ /* 0x000fe200078fd2ff */
[----:B------:R-:W-:-:S03]  /*06d0*/  IMAD R11, R4, R2, R5 ;  /* 0x00000002040b7224 */ /* 0x000fc600078e0205 */
[----:B------:R-:W-:-:S04]  /*06e0*/  VIMNMX R8, R3, 0x4, PT ;  /* 0x0000000403087848 */ /* 0x000fc80003fe0100 */
[-C--:B------:R-:W-:Y:S02]  /*06f0*/  IABS R7, R8.reuse ;  /* 0x0000000800077213 */ /* 0x080fe40000000000 */
[----:B------:R-:W-:Y:S02]  /*0700*/  IABS R4, R8 ;  /* 0x0000000800047213 */ /* 0x000fe40000000000 */
[----:B------:R-:W0:Y:S08]  /*0710*/  I2F.RP R0, R7 ;  /* 0x0000000700007306 */ /* 0x000e300000209400 */
[----:B0-----:R-:W0:Y:S02]  /*0720*/  MUFU.RCP R0, R0 ;  /* 0x0000000000007308 */ /* 0x001e240000001000 */
[----:B0-----:R-:W-:-:S02]  /*0730*/  VIADD R3, R0, 0xffffffe ;  /* 0x0ffffffe00037836 */ /* 0x001fc40000000000 */
[----:B------:R-:W-:-:S04]  /*0740*/  IMAD.MOV R0, RZ, RZ, -R4 ;  /* 0x000000ffff007224 */ /* 0x000fc800078e0a04 */
[----:B------:R-:W0:Y:S02]  /*0750*/  F2I.FTZ.U32.TRUNC.NTZ R3, R3 ;  /* 0x0000000300037305 */ /* 0x000e24000021f000 */
[----:B0-----:R-:W-:-:S04]  /*0760*/  IMAD.MOV R9, RZ, RZ, -R3 ;  /* 0x000000ffff097224 */ /* 0x001fc800078e0a03 */
[----:B------:R-:W-:Y:S01]  /*0770*/  IMAD.MOV.U32 R2, RZ, RZ, R9 ;  /* 0x000000ffff027224 */ /* 0x000fe200078e0009 */
[----:B------:R-:W-:-:S03]  /*0780*/  IABS R9, R11 ;  /* 0x0000000b00097213 */ /* 0x000fc60000000000 */
[----:B------:R-:W-:Y:S02]  /*0790*/  IMAD R5, R2, R7, RZ ;  /* 0x0000000702057224 */ /* 0x000fe400078e02ff */
[----:B------:R-:W-:-:S04]  /*07a0*/  IMAD.MOV.U32 R2, RZ, RZ, RZ ;  /* 0x000000ffff027224 */ /* 0x000fc800078e00ff */
[----:B------:R-:W-:Y:S01]  /*07b0*/  IMAD.HI.U32 R2, R3, R5, R2 ;  /* 0x0000000503027227 */ /* 0x000fe200078e0002 */
[----:B------:R-:W-:-:S04]  /*07c0*/  LOP3.LUT R3, R11, R8, RZ, 0x3c, !PT ;  /* 0x000000080b037212 */ /* 0x000fc800078e3cff */
[----:B------:R-:W-:Y:S01]  /*07d0*/  ISETP.GE.AND P2, PT, R3, RZ, PT ;  /* 0x000000ff0300720c */ /* 0x000fe20003f46270 */
[----:B------:R-:W-:-:S04]  /*07e0*/  IMAD.HI.U32 R2, R2, R9, RZ ;  /* 0x0000000902027227 */ /* 0x000fc800078e00ff */
[----:B------:R-:W-:-:S05]  /*07f0*/  IMAD R0, R2, R0, R9 ;  /* 0x0000000002007224 */ /* 0x000fca00078e0209 */
[----:B------:R-:W-:-:S13]  /*0800*/  ISETP.GT.U32.AND P1, PT, R7, R0, PT ;  /* 0x000000000700720c */ /* 0x000fda0003f24070 */
[----:B------:R-:W-:Y:S02]  /*0810*/  @!P1 IMAD.IADD R0, R0, 0x1, -R7 ;  /* 0x0000000100009824 */ /* 0x000fe400078e0a07 */
[----:B------:R-:W-:Y:S01]  /*0820*/  @!P1 VIADD R2, R2, 0x1 ;  /* 0x0000000102029836 */ /* 0x000fe20000000000 */
[----:B------:R-:W-:Y:S02]  /*0830*/  ISETP.NE.AND P1, PT, R8, RZ, PT ;  /* 0x000000ff0800720c */ /* 0x000fe40003f25270 */
[----:B------:R-:W-:Y:S02]  /*0840*/  ISETP.GE.U32.AND P0, PT, R0, R7, PT ;  /* 0x000000070000720c */ /* 0x000fe40003f06070 */
[----:B------:R-:W0:Y:S11]  /*0850*/  S2R R0, SR_TID.X ;  /* 0x0000000000007919 */ /* 0x000e360000002100 */
[----:B------:R-:W-:-:S04]  /*0860*/  @P0 VIADD R2, R2, 0x1 ;  /* 0x0000000102020836 */ /* 0x000fc80000000000 */
[----:B------:R-:W-:Y:S01]  /*0870*/  @!P2 IMAD.MOV R2, RZ, RZ, -R2 ;  /* 0x000000ffff02a224 */ /* 0x000fe200078e0a02 */
[----:B------:R-:W-:-:S05]  /*0880*/  @!P1 LOP3.LUT R2, RZ, R8, RZ, 0x33, !PT ;  /* 0x00000008ff029212 */ /* 0x000fca00078e33ff */
[----:B------:R-:W-:Y:S02]  /*0890*/  IMAD.MOV R3, RZ, RZ, -R2 ;  /* 0x000000ffff037224 */ /* 0x000fe400078e0a02 */
[----:B------:R-:W-:Y:S02]  /*08a0*/  IMAD.SHL.U32 R19, R2, 0x100, RZ ;  /* 0x0000010002137824 */ /* 0x000fe400078e00ff */
[----:B------:R-:W-:Y:S02]  /*08b0*/  IMAD R3, R8, R3, R11 ;  /* 0x0000000308037224 */ /* 0x000fe400078e020b */
[----:B------:R-:W1:Y:S02]  /*08c0*/  LDC R8, c[0x0][0x230] ;  /* 0x00008c00ff087b82 */ /* 0x000e640000000800 */
[----:B------:R-:W-:Y:S01]  /*08d0*/  IMAD.IADD R3, R6, 0x1, R3 ;  /* 0x0000000106037824 */ /* 0x000fe200078e0203 */
[----:B0-----:R-:W-:Y:S02]  /*08e0*/  LOP3.LUT R4, R0, 0x3f, RZ, 0xc0, !PT ;  /* 0x0000003f00047812 */ /* 0x001fe400078ec0ff */
[----:B------:R-:W-:-:S02]  /*08f0*/  SHF.R.U32.HI R18, RZ, 0x6, R0 ;  /* 0x00000006ff127819 */ /* 0x000fc40000011600 */
[C---:B------:R-:W-:Y:S01]  /*0900*/  LOP3.LUT R202, R0.reuse, 0x7f, RZ, 0xc0, !PT ;  /* 0x0000007f00ca7812 */ /* 0x040fe200078ec0ff */
[----:B------:R-:W-:Y:S01]  /*0910*/  IMAD R20, R3, 0x40, R4 ;  /* 0x0000004003147824 */ /* 0x000fe200078e0204 */
[C---:B------:R-:W-:Y:S02]  /*0920*/  LEA.HI R200, R0.reuse, 0xe, RZ, 0x1a ;  /* 0x0000000e00c87811 */ /* 0x040fe400078fd0ff */
[----:B------:R-:W-:Y:S02]  /*0930*/  LEA.HI R201, R0, 0x1e, RZ, 0x1a ;  /* 0x0000001e00c97811 */ /* 0x000fe400078fd0ff */
[----:B------:R0:W-:Y:S01]  /*0940*/  STL [R1+0x9c], R20 ;  /* 0x00009c1401007387 */ /* 0x0001e20000100800 */
[----:B------:R-:W-:Y:S01]  /*0950*/  SGXT.U32 R18, R18, 0x1 ;  /* 0x000000011212781a */ /* 0x000fe20000000000 */
[----:B-1----:R-:W-:-:S05]  /*0960*/  VIADD R8, R8, 0x1f ;  /* 0x0000001f08087836 */ /* 0x002fca0000000000 */
[----:B------:R-:W-:-:S13]  /*0970*/  ISETP.GE.AND P0, PT, R8, 0x20, PT ;  /* 0x000000200800780c */ /* 0x000fda0003f06270 */
[----:B0-----:R-:W-:Y:S05]  /*0980*/  @!P0 BRA `(.L_x_0) ;  /* 0x0000008400948947 */ /* 0x001fea0003800000 */
[----:B------:R-:W-:Y:S01]  /*0990*/  IABS R17, R152 ;  /* 0x0000009800117213 */ /* 0x000fe20000000000 */
[----:B------:R-:W-:Y:S01]  /*09a0*/  ULDC UR4, c[0x0][0x240] ;  /* 0x0000900000047ab9 */ /* 0x000fe20000000800 */
[----:B------:R-:W-:Y:S01]  /*09b0*/  IABS R4, R153 ;  /* 0x0000009900047213 */ /* 0x000fe20000000000 */
[----:B------:R-:W-:Y:S01]  /*09c0*/  ULDC.64 UR14, c[0x0][0x218] ;  /* 0x00008600000e7ab9 */ /* 0x000fe20000000a00 */
[----:B------:R-:W0:Y:S01]  /*09d0*/  I2F.RP R9, R17 ;  /* 0x0000001100097306 */ /* 0x000e220000209400 */
[----:B------:R-:W-:Y:S01]  /*09e0*/  IABS R10, R20 ;  /* 0x00000014000a7213 */ /* 0x000fe20000000000 */
[----:B------:R-:W-:Y:S01]  /*09f0*/  ULDC UR6, c[0x0][0x234] ;  /* 0x00008d0000067ab9 */ /* 0x000fe20000000800 */
[----:B------:R-:W-:Y:S01]  /*0a00*/  ISETP.GE.AND P6, PT, R20, RZ, PT ;  /* 0x000000ff1400720c */ /* 0x000fe20003fc6270 */
[----:B------:R-:W-:Y:S01]  /*0a10*/  ULDC UR5, c[0x0][0x23c] ;  /* 0x00008f0000057ab9 */ /* 0x000fe20000000800 */
[----:B------:R-:W-:Y:S01]  /*0a20*/  SHF.R.S32.HI R99, RZ, 0x2, R0 ;  /* 0x00000002ff637819 */ /* 0x000fe20000011400 */
[----:B------:R-:W-:Y:S01]  /*0a30*/  ULDC.64 UR12, c[0x0][0x210] ;  /* 0x00008400000c7ab9 */ /* 0x000fe20000000a00 */
[C---:B------:R-:W-:Y:S01]  /*0a40*/  LOP3.LUT R199, R18.reuse, 0x1c, RZ, 0xfc, !PT ;  /* 0x0000001c12c77812 */ /* 0x040fe200078efcff */
[----:B------:R-:W1:Y:S01]  /*0a50*/  I2F.RP R5, R4 ;  /* 0x0000000400057306 */ /* 0x000e620000209400 */
[----:B------:R-:W-:-:S02]  /*0a60*/  LOP3.LUT R198, R18, 0x1a, RZ, 0xfc, !PT ;  /* 0x0000001a12c67812 */ /* 0x000fc400078efcff */
[----:B------:R-:W-:Y:S02]  /*0a70*/  CS2R R100, SRZ ;  /* 0x0000000000647805 */ /* 0x000fe4000001ff00 */
[C---:B------:R-:W-:Y:S02]  /*0a80*/  LOP3.LUT R197, R18.reuse, 0x18, RZ, 0xfc, !PT ;  /* 0x0000001812c57812 */ /* 0x040fe400078efcff */
[----:B------:R-:W-:Y:S02]  /*0a90*/  CS2R R102, SRZ ;  /* 0x0000000000667805 */ /* 0x000fe4000001ff00 */
[C---:B------:R-:W-:Y:S02]  /*0aa0*/  LOP3.LUT R196, R18.reuse, 0x16, RZ, 0xfc, !PT ;  /* 0x0000001612c47812 */ /* 0x040fe400078efcff */
[----:B------:R-:W-:Y:S02]  /*0ab0*/  CS2R R104, SRZ ;  /* 0x0000000000687805 */ /* 0x000fe4000001ff00 */
[C---:B------:R-:W-:Y:S01]  /*0ac0*/  LOP3.LUT R195, R18.reuse, 0x14, RZ, 0xfc, !PT ;  /* 0x0000001412c37812 */ /* 0x040fe200078efcff */
[----:B0-----:R-:W0:Y:S01]  /*0ad0*/  MUFU.RCP R9, R9 ;  /* 0x0000000900097308 */ /* 0x001e220000001000 */
[----:B------:R-:W-:-:S02]  /*0ae0*/  LOP3.LUT R194, R18, 0x12, RZ, 0xfc, !PT ;  /* 0x0000001212c27812 */ /* 0x000fc400078efcff */
[----:B------:R-:W-:Y:S02]  /*0af0*/  CS2R R106, SRZ ;  /* 0x00000000006a7805 */ /* 0x000fe4000001ff00 */
[----:B------:R-:W-:Y:S02]  /*0b00*/  SGXT R99, R99, 0x1 ;  /* 0x000000016363781a */ /* 0x000fe40000000200 */
[----:B------:R-:W-:Y:S02]  /*0b10*/  CS2R R108, SRZ ;  /* 0x00000000006c7805 */ /* 0x000fe4000001ff00 */
[C---:B------:R-:W-:Y:S02]  /*0b20*/  LOP3.LUT R193, R18.reuse, 0x10, RZ, 0xfc, !PT ;  /* 0x0000001012c17812 */ /* 0x040fe400078efcff */
[----:B------:R-:W-:Y:S02]  /*0b30*/  CS2R R110, SRZ ;  /* 0x00000000006e7805 */ /* 0x000fe4000001ff00 */
[C---:B------:R-:W-:Y:S01]  /*0b40*/  LOP3.LUT R192, R18.reuse, 0xc, RZ, 0xfc, !PT ;  /* 0x0000000c12c07812 */ /* 0x040fe200078efcff */
[----:B-1----:R-:W1:Y:S01]  /*0b50*/  MUFU.RCP R5, R5 ;  /* 0x0000000500057308 */ /* 0x002e620000001000 */
[----:B------:R-:W-:-:S02]  /*0b60*/  LOP3.LUT R191, R18, 0xa, RZ, 0xfc, !PT ;  /* 0x0000000a12bf7812 */ /* 0x000fc400078efcff */
[----:B------:R-:W-:Y:S02]  /*0b70*/  CS2R R112, SRZ ;  /* 0x0000000000707805 */ /* 0x000fe4000001ff00 */
[----:B------:R-:W-:Y:S02]  /*0b80*/  LOP3.LUT R190, R18, 0x8, RZ, 0xfc, !PT ;  /* 0x0000000812be7812 */ /* 0x000fe400078efcff */
[----:B------:R-:W-:Y:S02]  /*0b90*/  CS2R R114, SRZ ;  /* 0x0000000000727805 */ /* 0x000fe4000001ff00 */
[----:B------:R-:W-:Y:S02]  /*0ba0*/  CS2R R116, SRZ ;  /* 0x0000000000747805 */ /* 0x000fe4000001ff00 */
[----:B------:R-:W-:Y:S02]  /*0bb0*/  CS2R R118, SRZ ;  /* 0x0000000000767805 */ /* 0x000fe4000001ff00 */
[----:B------:R-:W-:-:S02]  /*0bc0*/  CS2R R120, SRZ ;  /* 0x0000000000787805 */ /* 0x000fc4000001ff00 */
[----:B------:R-:W-:Y:S01]  /*0bd0*/  CS2R R122, SRZ ;  /* 0x00000000007a7805 */ /* 0x000fe2000001ff00 */
[----:B0-----:R-:W-:Y:S01]  /*0be0*/  VIADD R6, R9, 0xffffffe ;  /* 0x0ffffffe09067836 */ /* 0x001fe20000000000 */
[----:B------:R-:W-:Y:S02]  /*0bf0*/  CS2R R124, SRZ ;  /* 0x00000000007c7805 */ /* 0x000fe4000001ff00 */
[----:B------:R-:W-:Y:S02]  /*0c00*/  CS2R R126, SRZ ;  /* 0x00000000007e7805 */ /* 0x000fe4000001ff00 */
[----:B------:R-:W-:Y:S01]  /*0c10*/  CS2R R128, SRZ ;  /* 0x0000000000807805 */ /* 0x000fe2000001ff00 */
[----:B------:R0:W2:Y:S01]  /*0c20*/  F2I.FTZ.U32.TRUNC.NTZ R7, R6 ;  /* 0x0000000600077305 */ /* 0x0000a2000021f000 */
[----:B------:R-:W-:Y:S02]  /*0c30*/  CS2R R130, SRZ ;  /* 0x0000000000827805 */ /* 0x000fe4000001ff00 */
[----:B------:R-:W-:-:S02]  /*0c40*/  CS2R R132, SRZ ;  /* 0x0000000000847805 */ /* 0x000fc4000001ff00 */
[----:B------:R-:W-:Y:S01]  /*0c50*/  CS2R R134, SRZ ;  /* 0x0000000000867805 */ /* 0x000fe2000001ff00 */
[----:B-1----:R-:W-:Y:S01]  /*0c60*/  VIADD R3, R5, 0xffffffe ;  /* 0x0ffffffe05037836 */ /* 0x002fe20000000000 */
[----:B------:R-:W-:Y:S02]  /*0c70*/  CS2R R136, SRZ ;  /* 0x0000000000887805 */ /* 0x000fe4000001ff00 */
[----:B------:R-:W-:Y:S02]  /*0c80*/  CS2R R138, SRZ ;  /* 0x00000000008a7805 */ /* 0x000fe4000001ff00 */
[----:B------:R-:W-:Y:S02]  /*0c90*/  CS2R R140, SRZ ;  /* 0x00000000008c7805 */ /* 0x000fe4000001ff00 */
[----:B------:R-:W-:Y:S01]  /*0ca0*/  CS2R R142, SRZ ;  /* 0x00000000008e7805 */ /* 0x000fe2000001ff00 */
[----:B0-----:R-:W-:Y:S01]  /*0cb0*/  IMAD.MOV.U32 R6, RZ, RZ, RZ ;  /* 0x000000ffff067224 */ /* 0x001fe200078e00ff */
[----:B------:R-:W0:Y:S01]  /*0cc0*/  F2I.FTZ.U32.TRUNC.NTZ R3, R3 ;  /* 0x0000000300037305 */ /* 0x000e22000021f000 */
[----:B------:R-:W-:-:S02]  /*0cd0*/  CS2R R144, SRZ ;  /* 0x0000000000907805 */ /* 0x000fc4000001ff00 */
[----:B------:R-:W-:Y:S02]  /*0ce0*/  CS2R R146, SRZ ;  /* 0x0000000000927805 */ /* 0x000fe4000001ff00 */
[----:B------:R-:W-:Y:S02]  /*0cf0*/  CS2R R148, SRZ ;  /* 0x0000000000947805 */ /* 0x000fe4000001ff00 */
[----:B------:R-:W-:Y:S01]  /*0d00*/  CS2R R150, SRZ ;  /* 0x0000000000967805 */ /* 0x000fe2000001ff00 */
[----:B--2---:R-:W-:Y:S01]  /*0d10*/  IMAD.MOV R2, RZ, RZ, -R7 ;  /* 0x000000ffff027224 */ /* 0x004fe200078e0a07 */
[----:B------:R-:W-:-:S03]  /*0d20*/  ULDC UR9, c[0x0][0x230] ;  /* 0x00008c0000097ab9 */ /* 0x000fc60000000800 */
[----:B------:R-:W-:Y:S01]  /*0d30*/  IMAD R11, R2, R17, RZ ;  /* 0x00000011020b7224 */ /* 0x000fe200078e02ff */
[----:B------:R-:W-:-:S03]  /*0d40*/  SHF.R.U32.HI R2, RZ, 0x5, R0 ;  /* 0x00000005ff027819 */ /* 0x000fc60000011600 */
[----:B------:R-:W-:Y:S01]  /*0d50*/  IMAD.HI.U32 R7, R7, R11, R6 ;  /* 0x0000000b07077227 */ /* 0x000fe200078e0006 */
[----:B------:R-:W-:-:S03]  /*0d60*/  SGXT.U32 R2, R2, 0x2 ;  /* 0x000000020202781a */ /* 0x000fc60000000000 */
[----:B0-----:R-:W-:Y:S01]  /*0d70*/  IMAD.MOV R9, RZ, RZ, -R3 ;  /* 0x000000ffff097224 */ /* 0x001fe200078e0a03 */
[----:B------:R-:W-:Y:S01]  /*0d80*/  LOP3.LUT R5, R19, R2, RZ, 0xfc, !PT ;  /* 0x0000000213057212 */ /* 0x000fe200078efcff */
[----:B------:R-:W-:-:S03]  /*0d90*/  IMAD.HI.U32 R7, R7, R10, RZ ;  /* 0x0000000a07077227 */ /* 0x000fc600078e00ff */
[C---:B------:R-:W-:Y:S01]  /*0da0*/  LOP3.LUT R14, R5.reuse, 0xf4, RZ, 0xfc, !PT ;  /* 0x000000f4050e7812 */ /* 0x040fe200078efcff */
[----:B------:R-:W-:Y:S01]  /*0db0*/  IMAD.MOV R2, RZ, RZ, -R7 ;  /* 0x000000ffff027224 */ /* 0x000fe200078e0a07 */
[----:B------:R-:W-:Y:S01]  /*0dc0*/  LOP3.LUT R12, R5, 0xf8, RZ, 0xfc, !PT ;  /* 0x000000f8050c7812 */ /* 0x000fe200078efcff */
[----:B------:R-:W-:Y:S01]  /*0dd0*/  IMAD R7, R9, R4, RZ ;  /* 0x0000000409077224 */ /* 0x000fe200078e02ff */
[----:B------:R-:W-:Y:S01]  /*0de0*/  IABS R11, R14 ;  /* 0x0000000e000b7213 */ /* 0x000fe20000000000 */
[----:B------:R-:W-:Y:S01]  /*0df0*/  IMAD R10, R17, R2, R10 ;  /* 0x00000002110a7224 */ /* 0x000fe200078e020a */
[----:B------:R-:W-:Y:S01]  /*0e00*/  IABS R9, R12 ;  /* 0x0000000c00097213 */ /* 0x000fe20000000000 */
[----:B------:R-:W-:Y:S01]  /*0e10*/  IMAD.MOV.U32 R2, RZ, RZ, RZ ;  /* 0x000000ffff027224 */ /* 0x000fe200078e00ff */
[----:B------:R-:W-:Y:S02]  /*0e20*/  LOP3.LUT R16, R5, 0xec, RZ, 0xfc, !PT ;  /* 0x000000ec05107812 */ /* 0x000fe400078efcff */
[----:B------:R-:W-:Y:S01]  /*0e30*/  ISETP.GT.U32.AND P0, PT, R17, R10, PT ;  /* 0x0000000a1100720c */ /* 0x000fe20003f04070 */
[----:B------:R-:W-:Y:S01]  /*0e40*/  IMAD.HI.U32 R2, R3, R7, R2 ;  /* 0x0000000703027227 */ /* 0x000fe200078e0002 */
[----:B------:R-:W-:-:S02]  /*0e50*/  SHF.R.S32.HI R3, RZ, 0x1f, R8 ;  /* 0x0000001fff037819 */ /* 0x000fc40000011408 */
[----:B------:R-:W-:Y:S02]  /*0e60*/  ISETP.GE.AND P5, PT, R12, RZ, PT ;  /* 0x000000ff0c00720c */ /* 0x000fe40003fa6270 */
[----:B------:R-:W-:Y:S01]  /*0e70*/  LEA.HI R6, R3, R8, RZ, 0x5 ;  /* 0x0000000803067211 */ /* 0x000fe200078f28ff */
[C---:B------:R-:W-:Y:S01]  /*0e80*/  IMAD.HI.U32 R3, R2.reuse, R11, RZ ;  /* 0x0000000b02037227 */ /* 0x040fe200078e00ff */
[C---:B------:R-:W-:Y:S02]  /*0e90*/  LOP3.LUT R12, R5.reuse, 0xf0, RZ, 0xfc, !PT ;  /* 0x000000f0050c7812 */ /* 0x040fe400078efcff */
[----:B------:R-:W-:Y:S01]  /*0ea0*/  IABS R15, R16 ;  /* 0x00000010000f7213 */ /* 0x000fe20000000000 */
[----:B------:R-:W-:Y:S01]  /*0eb0*/  IMAD.HI.U32 R7, R2, R9, RZ ;  /* 0x0000000902077227 */ /* 0x000fe200078e00ff */
[----:B------:R-:W-:Y:S02]  /*0ec0*/  IABS R13, R12 ;  /* 0x0000000c000d7213 */ /* 0x000fe40000000000 */
[----:B------:R-:W-:Y:S01]  /*0ed0*/  ISETP.GE.AND P3, PT, R14, RZ, PT ;  /* 0x000000ff0e00720c */ /* 0x000fe20003f66270 */
[----:B------:R-:W-:Y:S01]  /*0ee0*/  @!P0 IMAD.IADD R10, R10, 0x1, -R17 ;  /* 0x000000010a0a8824 */ /* 0x000fe200078e0a11 */
[----:B------:R-:W-:Y:S01]  /*0ef0*/  ISETP.NE.AND P0, PT, R152, RZ, PT ;  /* 0x000000ff9800720c */ /* 0x000fe20003f05270 */
[----:B------:R-:W-:Y:S01]  /*0f00*/  IMAD.MOV R8, RZ, RZ, -R3 ;  /* 0x000000ffff087224 */ /* 0x000fe200078e0a03 */
[----:B------:R-:W-:Y:S01]  /*0f10*/  LOP3.LUT R14, R5, 0xe4, RZ, 0xfc, !PT ;  /* 0x000000e4050e7812 */ /* 0x000fe200078efcff */
[----:B------:R-:W-:Y:S01]  /*0f20*/  IMAD.MOV R7, RZ, RZ, -R7 ;  /* 0x000000ffff077224 */ /* 0x000fe200078e0a07 */
[----:B------:R-:W-:Y:S01]  /*0f30*/  ISETP.GT.U32.AND P2, PT, R17, R10, PT ;  /* 0x0000000a1100720c */ /* 0x000fe20003f44070 */
[C---:B------:R-:W-:Y:S01]  /*0f40*/  IMAD R8, R4.reuse, R8, R11 ;  /* 0x0000000804087224 */ /* 0x040fe200078e020b */
[C---:B------:R-:W-:Y:S01]  /*0f50*/  LOP3.LUT R20, R5.reuse, 0xe0, RZ, 0xfc, !PT ;  /* 0x000000e005147812 */ /* 0x040fe200078efcff */
[----:B------:R-:W-:Y:S01]  /*0f60*/  IMAD R7, R4, R7, R9 ;  /* 0x0000000704077224 */ /* 0x000fe200078e0209 */
[----:B------:R-:W-:Y:S01]  /*0f70*/  LOP3.LUT R22, R5, 0xd8, RZ, 0xfc, !PT ;  /* 0x000000d805167812 */ /* 0x000fe200078efcff */
[----:B------:R-:W-:Y:S01]  /*0f80*/  IMAD.HI.U32 R9, R2, R15, RZ ;  /* 0x0000000f02097227 */ /* 0x000fe200078e00ff */
[----:B------:R-:W-:-:S02]  /*0f90*/  ISETP.GT.U32.AND P4, PT, R4, R8, PT ;  /* 0x000000080400720c */ /* 0x000fc40003f84070 */
[----:B------:R-:W-:Y:S01]  /*0fa0*/  ISETP.GT.U32.AND P1, PT, R4, R7, PT ;  /* 0x000000070400720c */ /* 0x000fe20003f24070 */
[----:B------:R-:W-:Y:S01]  /*0fb0*/  IMAD.HI.U32 R3, R2, R13, RZ ;  /* 0x0000000d02037227 */ /* 0x000fe200078e00ff */
[----:B------:R-:W-:Y:S02]  /*0fc0*/  IABS R21, R20 ;  /* 0x0000001400157213 */ /* 0x000fe40000000000 */
[C---:B------:R-:W-:Y:S01]  /*0fd0*/  LOP3.LUT R24, R5.reuse, 0xd4, RZ, 0xfc, !PT ;  /* 0x000000d405187812 */ /* 0x040fe200078efcff */
[----:B------:R-:W-:Y:S01]  /*0fe0*/  @!P2 IMAD.IADD R10, R10, 0x1, -R17 ;  /* 0x000000010a0aa824 */ /* 0x000fe200078e0a11 */
[----:B------:R-:W-:Y:S01]  /*0ff0*/  ISETP.GE.AND P2, PT, R12, RZ, PT ;  /* 0x000000ff0c00720c */ /* 0x000fe20003f46270 */
[----:B------:R-:W-:Y:S01]  /*1000*/  IMAD.MOV R12, RZ, RZ, -R9 ;  /* 0x000000ffff0c7224 */ /* 0x000fe200078e0a09 */
[----:B------:R-:W-:Y:S01]  /*1010*/  IABS R17, R14 ;  /* 0x0000000e00117213 */ /* 0x000fe20000000000 */
[----:B------:R-:W-:Y:S01]  /*1020*/  IMAD.MOV R11, RZ, RZ, -R3 ;  /* 0x000000ffff0b7224 */ /* 0x000fe200078e0a03 */
[C---:B------:R-:W-:Y:S01]  /*1030*/  LOP3.LUT R25, R5.reuse, 0xd0, RZ, 0xfc, !PT ;  /* 0x000000d005197812 */ /* 0x040fe200078efcff */
[----:B------:R-:W-:Y:S01]  /*1040*/  IMAD.MOV.U32 R3, RZ, RZ, R10 ;  /* 0x000000ffff037224 */ /* 0x000fe200078e000a */
[C---:B------:R-:W-:Y:S01]  /*1050*/  LOP3.LUT R26, R5.reuse, 0xcc, RZ, 0xfc, !PT ;  /* 0x000000cc051a7812 */ /* 0x040fe200078efcff */
[C---:B------:R-:W-:Y:S01]  /*1060*/  IMAD R10, R4.reuse, R12, R15 ;  /* 0x0000000c040a7224 */ /* 0x040fe200078e020f */
[C---:B------:R-:W-:Y:S01]  /*1070*/  LOP3.LUT R27, R5.reuse, 0xc8, RZ, 0xfc, !PT ;  /* 0x000000c8051b7812 */ /* 0x040fe200078efcff */
[----:B------:R-:W-:Y:S01]  /*1080*/  IMAD R9, R4, R11, R13 ;  /* 0x0000000b04097224 */ /* 0x000fe200078e020d */
[----:B------:R-:W-:Y:S01]  /*1090*/  LOP3.LUT R13, R5, 0xe8, RZ, 0xfc, !PT ;  /* 0x000000e8050d7812 */ /* 0x000fe200078efcff */
[--C-:B------:R-:W-:Y:S01]  /*10a0*/  @!P4 IMAD.IADD R8, R8, 0x1, -R4.reuse ;  /* 0x000000010808c824 */ /* 0x100fe200078e0a04 */
[----:B------:R-:W-:Y:S01]  /*10b0*/  ISETP.GT.U32.AND P4, PT, R4, R10, PT ;  /* 0x0000000a0400720c */ /* 0x000fe20003f84070 */
[----:B------:R-:W-:Y:S01]  /*10c0*/  @!P1 IMAD.IADD R7, R7, 0x1, -R4 ;  /* 0x0000000107079824 */ /* 0x000fe200078e0a04 */
[----:B------:R-:W-:Y:S01]  /*10d0*/  IABS R15, R13 ;  /* 0x0000000d000f7213 */ /* 0x000fe20000000000 */
[----:B------:R-:W-:Y:S01]  /*10e0*/  @!P6 IMAD.MOV R3, RZ, RZ, -R3 ;  /* 0x000000ffff03e224 */ /* 0x000fe200078e0a03 */
[----:B------:R-:W-:Y:S01]  /*10f0*/  @!P0 LOP3.LUT R3, RZ, R152, RZ, 0x33, !PT ;  /* 0x00000098ff038212 */ /* 0x000fe200078e33ff */
[----:B------:R-:W-:Y:S01]  /*1100*/  IMAD.HI.U32 R12, R2, R17, RZ ;  /* 0x00000011020c7227 */ /* 0x000fe200078e00ff */
[----:B------:R-:W-:-:S02]  /*1110*/  ISETP.GT.U32.AND P0, PT, R4, R9, PT ;  /* 0x000000090400720c */ /* 0x000fc40003f04070 */
[----:B------:R-:W-:Y:S01]  /*1120*/  ISETP.GT.U32.AND P6, PT, R4, R8, PT ;  /* 0x000000080400720c */ /* 0x000fe20003fc4070 */
[----:B------:R-:W-:Y:S01]  /*1130*/  IMAD.HI.U32 R11, R2, R15, RZ ;  /* 0x0000000f020b7227 */ /* 0x000fe200078e00ff */
[----:B------:R-:W-:Y:S02]  /*1140*/  ISETP.GT.U32.AND P1, PT, R4, R7, PT ;  /* 0x000000070400720c */ /* 0x000fe40003f24070 */
[----:B------:R-:W-:Y:S01]  /*1150*/  IABS R23, R26 ;  /* 0x0000001a00177213 */ /* 0x000fe20000000000 */
[----:B------:R-:W-:Y:S01]  /*1160*/  @!P4 IMAD.IADD R10, R10, 0x1, -R4 ;  /* 0x000000010a0ac824 */ /* 0x000fe200078e0a04 */
[C---:B------:R-:W-:Y:S01]  /*1170*/  LOP3.LUT R28, R5.reuse, 0xb8, RZ, 0xfc, !PT ;  /* 0x000000b8051c7812 */ /* 0x040fe200078efcff */
[----:B------:R-:W-:Y:S01]  /*1180*/  IMAD.MOV R11, RZ, RZ, -R11 ;  /* 0x000000ffff0b7224 */ /* 0x000fe200078e0a0b */
[C---:B------:R-:W-:Y:S01]  /*1190*/  LOP3.LUT R30, R5.reuse, 0xb4, RZ, 0xfc, !PT ;  /* 0x000000b4051e7812 */ /* 0x040fe200078efcff */
[----:B------:R-:W-:Y:S01]  /*11a0*/  IMAD.MOV R12, RZ, RZ, -R12 ;  /* 0x000000ffff0c7224 */ /* 0x000fe200078e0a0c */
[----:B------:R-:W-:Y:S01]  /*11b0*/  LOP3.LUT R32, R5, 0xac, RZ, 0xfc, !PT ;  /* 0x000000ac05207812 */ /* 0x000fe200078efcff */
[--C-:B------:R-:W-:Y:S01]  /*11c0*/  @!P0 IMAD.IADD R9, R9, 0x1, -R4.reuse ;  /* 0x0000000109098824 */ /* 0x100fe200078e0a04 */
[----:B------:R-:W-:Y:S01]  /*11d0*/  ISETP.GE.AND P0, PT, R13, RZ, PT ;  /* 0x000000ff0d00720c */ /* 0x000fe20003f06270 */
[--C-:B------:R-:W-:Y:S01]  /*11e0*/  @!P6 IMAD.IADD R8, R8, 0x1, -R4.reuse ;  /* 0x000000010808e824 */ /* 0x100fe200078e0a04 */
[C---:B------:R-:W-:Y:S01]  /*11f0*/  ISETP.GT.U32.AND P6, PT, R4.reuse, R10, PT ;  /* 0x0000000a0400720c */ /* 0x040fe20003fc4070 */
[----:B------:R-:W-:Y:S01]  /*1200*/  @!P1 IMAD.IADD R7, R7, 0x1, -R4 ;  /* 0x0000000107079824 */ /* 0x000fe200078e0a04 */
[----:B------:R-:W-:Y:S01]  /*1210*/  ISETP.GT.U32.AND P4, PT, R4, R9, PT ;  /* 0x000000090400720c */ /* 0x000fe20003f84070 */
[----:B------:R-:W-:Y:S01]  /*1220*/  IMAD.HI.U32 R13, R2, R21, RZ ;  /* 0x00000015020d7227 */ /* 0x000fe200078e00ff */
[----:B------:R-:W-:-:S02]  /*1230*/  ISETP.GE.AND P1, PT, R16, RZ, PT ;  /* 0x000000ff1000720c */ /* 0x000fc40003f26270 */
[----:B------:R-:W-:Y:S01]  /*1240*/  IABS R29, R30 ;  /* 0x0000001e001d7213 */ /* 0x000fe20000000000 */
[C---:B------:R-:W-:Y:S01]  /*1250*/  IMAD R11, R4.reuse, R11, R15 ;  /* 0x0000000b040b7224 */ /* 0x040fe200078e020f */
[----:B------:R-:W-:Y:S01]  /*1260*/  IABS R15, R22 ;  /* 0x00000016000f7213 */ /* 0x000fe20000000000 */
[----:B------:R-:W-:Y:S01]  /*1270*/  IMAD.MOV R13, RZ, RZ, -R13 ;  /* 0x000000ffff0d7224 */ /* 0x000fe200078e0a0d */
[----:B------:R-:W-:Y:S01]  /*1280*/  LOP3.LUT R35, R5, 0xa4, RZ, 0xfc, !PT ;  /* 0x000000a405237812 */ /* 0x000fe200078efcff */
[C---:B------:R-:W-:Y:S01]  /*1290*/  IMAD R12, R4.reuse, R12, R17 ;  /* 0x0000000c040c7224 */ /* 0x040fe200078e0211 */
[----:B------:R-:W-:Y:S01]  /*12a0*/  IABS R17, R24 ;  /* 0x0000001800117213 */ /* 0x000fe20000000000 */
[----:B------:R-:W-:Y:S01]  /*12b0*/  @!P5 IMAD.MOV R7, RZ, RZ, -R7 ;  /* 0x000000ffff07d224 */ /* 0x000fe200078e0a07 */
[C---:B------:R-:W-:Y:S01]  /*12c0*/  ISETP.GT.U32.AND P5, PT, R4.reuse, R11, PT ;  /* 0x0000000b0400720c */ /* 0x040fe20003fa4070 */
[C---:B------:R-:W-:Y:S01]  /*12d0*/  IMAD R13, R4.reuse, R13, R21 ;  /* 0x0000000d040d7224 */ /* 0x040fe200078e0215 */
[----:B------:R-:W-:Y:S01]  /*12e0*/  IABS R21, R25 ;  /* 0x0000001900157213 */ /* 0x000fe20000000000 */
[----:B------:R-:W-:Y:S01]  /*12f0*/  @!P3 IMAD.MOV R8, RZ, RZ, -R8 ;  /* 0x000000ffff08b224 */ /* 0x000fe200078e0a08 */
[----:B------:R-:W-:Y:S01]  /*1300*/  ISETP.GT.U32.AND P3, PT, R4, R12, PT ;  /* 0x0000000c0400720c */ /* 0x000fe20003f64070 */
[--C-:B------:R-:W-:Y:S01]  /*1310*/  @!P6 IMAD.IADD R10, R10, 0x1, -R4.reuse ;  /* 0x000000010a0ae824 */ /* 0x100fe200078e0a04 */
[----:B------:R-:W-:Y:S01]  /*1320*/  ISETP.GT.U32.AND P6, PT, R4, R13, PT ;  /* 0x0000000d0400720c */ /* 0x000fe20003fc4070 */
[----:B------:R-:W-:Y:S01]  /*1330*/  @!P4 IMAD.IADD R9, R9, 0x1, -R4 ;  /* 0x000000010909c824 */ /* 0x000fe200078e0a04 */
[----:B------:R-:W-:Y:S01]  /*1340*/  ISETP.GE.AND P4, PT, R14, RZ, PT ;  /* 0x000000ff0e00720c */ /* 0x000fe20003f86270 */
[----:B------:R-:W-:Y:S01]  /*1350*/  IMAD.HI.U32 R14, R2, R15, RZ ;  /* 0x0000000f020e7227 */ /* 0x000fe200078e00ff */
[----:B------:R-:W-:-:S02]  /*1360*/  IABS R33, R35 ;  /* 0x0000002300217213 */ /* 0x000fc40000000000 */
[----:B------:R-:W-:Y:S01]  /*1370*/  LOP3.LUT R34, R5, 0xa8, RZ, 0xfc, !PT ;  /* 0x000000a805227812 */ /* 0x000fe200078efcff */
[----:B------:R-:W-:Y:S01]  /*1380*/  @!P5 IMAD.IADD R11, R11, 0x1, -R4 ;  /* 0x000000010b0bd824 */ /* 0x000fe200078e0a04 */
[----:B------:R-:W-:Y:S01]  /*1390*/  ISETP.GE.AND P5, PT, R20, RZ, PT ;  /* 0x000000ff1400720c */ /* 0x000fe20003fa6270 */
[----:B------:R-:W-:Y:S01]  /*13a0*/  IMAD.MOV R16, RZ, RZ, -R14 ;  /* 0x000000ffff107224 */ /* 0x000fe200078e0a0e */
[----:B------:R-:W-:Y:S01]  /*13b0*/  IABS R20, R27 ;  /* 0x0000001b00147213 */ /* 0x000fe20000000000 */
[--C-:B------:R-:W-:Y:S01]  /*13c0*/  @!P3 IMAD.IADD R12, R12, 0x1, -R4.reuse ;  /* 0x000000010c0cb824 */ /* 0x100fe200078e0a04 */
[----:B------:R-:W-:Y:S01]  /*13d0*/  ISETP.GT.U32.AND P3, PT, R4, R11, PT ;  /* 0x0000000b0400720c */ /* 0x000fe20003f64070 */
[----:B------:R-:W-:Y:S01]  /*13e0*/  @!P6 IMAD.IADD R13, R13, 0x1, -R4 ;  /* 0x000000010d0de824 */ /* 0x000fe200078e0a04 */
[----:B------:R-:W-:Y:S01]  /*13f0*/  IABS R31, R34 ;  /* 0x00000022001f7213 */ /* 0x000fe20000000000 */
[----:B------:R-:W-:Y:S01]  /*1400*/  IMAD.HI.U32 R14, R2, R17, RZ ;  /* 0x00000011020e7227 */ /* 0x000fe200078e00ff */
[----:B------:R-:W-:-:S02]  /*1410*/  ISETP.GT.U32.AND P6, PT, R4, R12, PT ;  /* 0x0000000c0400720c */ /* 0x000fc40003fc4070 */
[C---:B------:R-:W-:Y:S01]  /*1420*/  LOP3.LUT R36, R5.reuse, 0xa0, RZ, 0xfc, !PT ;  /* 0x000000a005247812 */ /* 0x040fe200078efcff */
[----:B------:R-:W-:Y:S01]  /*1430*/  IMAD R15, R4, R16, R15 ;  /* 0x00000010040f7224 */ /* 0x000fe200078e020f */
[C---:B------:R-:W-:Y:S01]  /*1440*/  LOP3.LUT R42, R5.reuse, 0x80, RZ, 0xfc, !PT ;  /* 0x00000080052a7812 */ /* 0x040fe200078efcff */
[----:B------:R-:W-:Y:S01]  /*1450*/  IMAD.MOV R14, RZ, RZ, -R14 ;  /* 0x000000ffff0e7224 */ /* 0x000fe200078e0a0e */
[C---:B------:R-:W-:Y:S01]  /*1460*/  LOP3.LUT R40, R5.reuse, 0x84, RZ, 0xfc, !PT ;  /* 0x0000008405287812 */ /* 0x040fe200078efcff */
[----:B------:R-:W-:Y:S01]  /*1470*/  IMAD.HI.U32 R16, R2, R21, RZ ;  /* 0x0000001502107227 */ /* 0x000fe200078e00ff */
[C---:B------:R-:W-:Y:S02]  /*1480*/  LOP3.LUT R44, R5.reuse, 0x78, RZ, 0xfc, !PT ;  /* 0x00000078052c7812 */ /* 0x040fe400078efcff */
[----:B------:R-:W-:Y:S01]  /*1490*/  LOP3.LUT R45, R5, 0x74, RZ, 0xfc, !PT ;  /* 0x00000074052d7812 */ /* 0x000fe200078efcff */
[--C-:B------:R-:W-:Y:S01]  /*14a0*/  @!P3 IMAD.IADD R11, R11, 0x1, -R4.reuse ;  /* 0x000000010b0bb824 */ /* 0x100fe200078e0a04 */
[C---:B------:R-:W-:Y:S01]  /*14b0*/  ISETP.GT.U32.AND P3, PT, R4.reuse, R15, PT ;  /* 0x0000000f0400720c */ /* 0x040fe20003f64070 */
[----:B------:R-:W-:Y:S01]  /*14c0*/  IMAD R14, R4, R14, R17 ;  /* 0x0000000e040e7224 */ /* 0x000fe200078e0211 */
[----:B------:R-:W-:Y:S01]  /*14d0*/  IABS R38, R44 ;  /* 0x0000002c00267213 */ /* 0x000fe20000000000 */
[----:B------:R-:W-:Y:S01]  /*14e0*/  @!P6 IMAD.IADD R12, R12, 0x1, -R4 ;  /* 0x000000010c0ce824 */ /* 0x000fe200078e0a04 */
[----:B------:R-:W-:Y:S01]  /*14f0*/  LOP3.LUT R46, R5, 0x70, RZ, 0xfc, !PT ;  /* 0x00000070052e7812 */ /* 0x000fe200078efcff */
[----:B------:R-:W-:Y:S01]  /*1500*/  IMAD.MOV R16, RZ, RZ, -R16 ;  /* 0x000000ffff107224 */ /* 0x000fe200078e0a10 */
[----:B------:R-:W-:Y:S01]  /*1510*/  ISETP.GT.U32.AND P6, PT, R4, R14, PT ;  /* 0x0000000e0400720c */ /* 0x000fe20003fc4070 */
[----:B------:R-:W-:Y:S01]  /*1520*/  IMAD.HI.U32 R17, R2, R23, RZ ;  /* 0x0000001702117227 */ /* 0x000fe200078e00ff */
[----:B------:R-:W-:-:S02]  /*1530*/  IABS R43, R46 ;  /* 0x0000002e002b7213 */ /* 0x000fc40000000000 */
[----:B------:R-:W-:Y:S01]  /*1540*/  LOP3.LUT R48, R5, 0x60, RZ, 0xfc, !PT ;  /* 0x0000006005307812 */ /* 0x000fe200078efcff */
[----:B------:R-:W-:Y:S01]  /*1550*/  @!P2 IMAD.MOV R9, RZ, RZ, -R9 ;  /* 0x000000ffff09a224 */ /* 0x000fe200078e0a09 */
[----:B------:R-:W-:Y:S01]  /*1560*/  ISETP.GT.U32.AND P2, PT, R4, R13, PT ;  /* 0x0000000d0400720c */ /* 0x000fe20003f44070 */
[--C-:B------:R-:W-:Y:S01]  /*1570*/  @!P3 IMAD.IADD R15, R15, 0x1, -R4.reuse ;  /* 0x000000010f0fb824 */ /* 0x100fe200078e0a04 */
[----:B------:R-:W-:Y:S01]  /*1580*/  ISETP.GE.AND P3, PT, R24, RZ, PT ;  /* 0x000000ff1800720c */ /* 0x000fe20003f66270 */
[----:B------:R-:W-:Y:S01]  /*1590*/  IMAD R16, R4, R16, R21 ;  /* 0x0000001004107224 */ /* 0x000fe200078e0215 */
[C---:B------:R-:W-:Y:S01]  /*15a0*/  LOP3.LUT R24, R5.reuse, 0xc0, RZ, 0xfc, !PT ;  /* 0x000000c005187812 */ /* 0x040fe200078efcff */
[----:B------:R-:W-:Y:S01]  /*15b0*/  IMAD.MOV R17, RZ, RZ, -R17 ;  /* 0x000000ffff117224 */ /* 0x000fe200078e0a11 */
[----:B------:R-:W-:Y:S01]  /*15c0*/  IABS R49, R48 ;  /* 0x0000003000317213 */ /* 0x000fe20000000000 */
[----:B------:R-:W-:Y:S01]  /*15d0*/  @!P6 IMAD.IADD R14, R14, 0x1, -R4 ;  /* 0x000000010e0ee824 */ /* 0x000fe200078e0a04 */
[C---:B------:R-:W-:Y:S01]  /*15e0*/  ISETP.GT.U32.AND P6, PT, R4.reuse, R15, PT ;  /* 0x0000000f0400720c */ /* 0x040fe20003fc4070 */
[----:B------:R-:W-:Y:S01]  /*15f0*/  @!P1 IMAD.MOV R10, RZ, RZ, -R10 ;  /* 0x000000ffff0a9224 */ /* 0x000fe200078e0a0a */
[C---:B------:R-:W-:Y:S01]  /*1600*/  ISETP.GT.U32.AND P1, PT, R4.reuse, R16, PT ;  /* 0x000000100400720c */ /* 0x040fe20003f24070 */
[----:B------:R-:W-:Y:S01]  /*1610*/  IMAD R17, R4, R17, R23 ;  /* 0x0000001104117224 */ /* 0x000fe200078e0217 */
[C---:B------:R-:W-:Y:S01]  /*1620*/  LOP3.LUT R50, R5.reuse, 0x58, RZ, 0xfc, !PT ;  /* 0x0000005805327812 */ /* 0x040fe200078efcff */
[----:B------:R-:W-:Y:S01]  /*1630*/  IMAD.MOV.U32 R21, RZ, RZ, R20 ;  /* 0x000000ffff157224 */ /* 0x000fe200078e0014 */
[----:B------:R-:W-:Y:S01]  /*1640*/  LOP3.LUT R52, R5, 0x54, RZ, 0xfc, !PT ;  /* 0x0000005405347812 */ /* 0x000fe200078efcff */
[----:B------:R-:W-:Y:S01]  /*1650*/  @!P2 IMAD.IADD R13, R13, 0x1, -R4 ;  /* 0x000000010d0da824 */ /* 0x000fe200078e0a04 */
[----:B------:R-:W-:Y:S01]  /*1660*/  ISETP.GE.AND P2, PT, R22, RZ, PT ;  /* 0x000000ff1600720c */ /* 0x000fe20003f46270 */
[----:B------:R-:W-:Y:S01]  /*1670*/  @!P0 IMAD.MOV R11, RZ, RZ, -R11 ;  /* 0x000000ffff0b8224 */ /* 0x000fe200078e0a0b */
[----:B------:R-:W-:Y:S01]  /*1680*/  ISETP.GT.U32.AND P0, PT, R4, R14, PT ;  /* 0x0000000e0400720c */ /* 0x000fe20003f04070 */
[----:B------:R-:W-:Y:S01]  /*1690*/  IMAD.HI.U32 R20, R2, R21, RZ ;  /* 0x0000001502147227 */ /* 0x000fe200078e00ff */
[----:B------:R-:W-:-:S02]  /*16a0*/  LOP3.LUT R22, R5, 0xc4, RZ, 0xfc, !PT ;  /* 0x000000c405167812 */ /* 0x000fc400078efcff */
[----:B------:R-:W-:Y:S01]  /*16b0*/  LOP3.LUT R54, R5, 0x44, RZ, 0xfc, !PT ;  /* 0x0000004405367812 */ /* 0x000fe200078efcff */
[--C-:B------:R-:W-:Y:S01]  /*16c0*/  @!P6 IMAD.IADD R15, R15, 0x1, -R4.reuse ;  /* 0x000000010f0fe824 */ /* 0x100fe200078e0a04 */
[----:B------:R-:W-:Y:S01]  /*16d0*/  ISETP.GT.U32.AND P6, PT, R4, R17, PT ;  /* 0x000000110400720c */ /* 0x000fe20003fc4070 */
[----:B------:R-:W-:Y:S01]  /*16e0*/  @!P1 IMAD.IADD R16, R16, 0x1, -R4 ;  /* 0x0000000110109824 */ /* 0x000fe200078e0a04 */
[----:B------:R-:W-:Y:S01]  /*16f0*/  IABS R23, R22 ;  /* 0x0000001600177213 */ /* 0x000fe20000000000 */
[----:B------:R-:W-:Y:S01]  /*1700*/  IMAD.MOV R20, RZ, RZ, -R20 ;  /* 0x000000ffff147224 */ /* 0x000fe200078e0a14 */
[----:B------:R-:W-:Y:S01]  /*1710*/  ISETP.GE.AND P1, PT, R22, RZ, PT ;  /* 0x000000ff1600720c */ /* 0x000fe20003f26270 */
[----:B------:R-:W-:Y:S01]  /*1720*/  @!P2 IMAD.MOV R15, RZ, RZ, -R15 ;  /* 0x000000ffff0fa224 */ /* 0x000fe200078e0a0f */
[C---:B------:R-:W-:Y:S01]  /*1730*/  LOP3.LUT R56, R5.reuse, 0x40, RZ, 0xfc, !PT ;  /* 0x0000004005387812 */ /* 0x040fe200078efcff */
[----:B------:R-:W-:Y:S01]  /*1740*/  IMAD R20, R4, R20, R21 ;  /* 0x0000001404147224 */ /* 0x000fe200078e0215 */
[----:B------:R-:W-:Y:S01]  /*1750*/  LOP3.LUT R58, R5, 0x38, RZ, 0xfc, !PT ;  /* 0x00000038053a7812 */ /* 0x000fe200078efcff */
[----:B------:R-:W-:Y:S01]  /*1760*/  IMAD.HI.U32 R21, R2, R23, RZ ;  /* 0x0000001702157227 */ /* 0x000fe200078e00ff */
[----:B------:R-:W-:-:S02]  /*1770*/  IABS R53, R56 ;  /* 0x0000003800357213 */ /* 0x000fc40000000000 */
[----:B------:R-:W-:Y:S01]  /*1780*/  IABS R55, R58 ;  /* 0x0000003a00377213 */ /* 0x000fe20000000000 */
[--C-:B------:R-:W-:Y:S01]  /*1790*/  @!P6 IMAD.IADD R17, R17, 0x1, -R4.reuse ;  /* 0x000000011111e824 */ /* 0x100fe200078e0a04 */
[----:B------:R-:W-:Y:S01]  /*17a0*/  ISETP.GT.U32.AND P6, PT, R4, R16, PT ;  /* 0x000000100400720c */ /* 0x000fe20003fc4070 */
[----:B------:R-:W-:Y:S01]  /*17b0*/  @!P0 IMAD.IADD R14, R14, 0x1, -R4 ;  /* 0x000000010e0e8824 */ /* 0x000fe200078e0a04 */
[----:B------:R-:W-:Y:S01]  /*17c0*/  ISETP.GE.AND P0, PT, R27, RZ, PT ;  /* 0x000000ff1b00720c */ /* 0x000fe20003f06270 */
[----:B------:R-:W-:Y:S01]  /*17d0*/  IMAD.MOV R21, RZ, RZ, -R21 ;  /* 0x000000ffff157224 */ /* 0x000fe200078e0a15 */
[C---:B------:R-:W-:Y:S01]  /*17e0*/  ISETP.GT.U32.AND P2, PT, R4.reuse, R17, PT ;  /* 0x000000110400720c */ /* 0x040fe20003f44070 */
[----:B------:R-:W-:Y:S01]  /*17f0*/  @!P3 IMAD.MOV R14, RZ, RZ, -R14 ;  /* 0x000000ffff0eb224 */ /* 0x000fe200078e0a0e */
[C---:B------:R-:W-:Y:S01]  /*1800*/  ISETP.GT.U32.AND P3, PT, R4.reuse, R20, PT ;  /* 0x000000140400720c */ /* 0x040fe20003f64070 */
[----:B------:R-:W-:Y:S01]  /*1810*/  IMAD R21, R4, R21, R23 ;  /* 0x0000001504157224 */ /* 0x000fe200078e0217 */
[----:B------:R-:W-:Y:S01]  /*1820*/  IABS R27, R28 ;  /* 0x0000001c001b7213 */ /* 0x000fe20000000000 */
[----:B------:R-:W-:Y:S01]  /*1830*/  @!P4 IMAD.MOV R12, RZ, RZ, -R12 ;  /* 0x000000ffff0cc224 */ /* 0x000fe200078e0a0c */
[----:B------:R-:W-:Y:S01]  /*1840*/  ISETP.GE.AND P4, PT, R25, RZ, PT ;  /* 0x000000ff1900720c */ /* 0x000fe20003f86270 */
[----:B------:R-:W-:Y:S01]  /*1850*/  @!P5 IMAD.MOV R13, RZ, RZ, -R13 ;  /* 0x000000ffff0dd224 */ /* 0x000fe200078e0a0d */
[----:B------:R-:W-:Y:S01]  /*1860*/  IABS R25, R24 ;  /* 0x0000001800197213 */ /* 0x000fe20000000000 */
[----:B------:R-:W-:Y:S01]  /*1870*/  @!P6 IMAD.IADD R16, R16, 0x1, -R4 ;  /* 0x000000011010e824 */ /* 0x000fe200078e0a04 */
[----:B------:R-:W-:Y:S01]  /*1880*/  ISETP.GT.U32.AND P6, PT, R4, R21, PT ;  /* 0x000000150400720c */ /* 0x000fe20003fc4070 */
[----:B------:R-:W-:Y:S01]  /*1890*/  IMAD.HI.U32 R23, R2, R27, RZ ;  /* 0x0000001b02177227 */ /* 0x000fe200078e00ff */
[----:B------:R-:W-:-:S02]  /*18a0*/  ISETP.GE.AND P5, PT, R26, RZ, PT ;  /* 0x000000ff1a00720c */ /* 0x000fc40003fa6270 */
[C---:B------:R-:W-:Y:S01]  /*18b0*/  LOP3.LUT R60, R5.reuse, 0x34, RZ, 0xfc, !PT ;  /* 0x00000034053c7812 */ /* 0x040fe200078efcff */
[--C-:B------:R-:W-:Y:S01]  /*18c0*/  @!P3 IMAD.IADD R20, R20, 0x1, -R4.reuse ;  /* 0x000000011414b824 */ /* 0x100fe200078e0a04 */
[----:B------:R-:W-:Y:S01]  /*18d0*/  ISETP.GE.AND P3, PT, R28, RZ, PT ;  /* 0x000000ff1c00720c */ /* 0x000fe20003f66270 */
[----:B------:R-:W-:Y:S01]  /*18e0*/  IMAD.HI.U32 R22, R2, R25, RZ ;  /* 0x0000001902167227 */ /* 0x000fe200078e00ff */
[----:B------:R-:W-:Y:S02]  /*18f0*/  LOP3.LUT R28, R5, 0xb0, RZ, 0xfc, !PT ;  /* 0x000000b0051c7812 */ /* 0x000fe400078efcff */
[----:B------:R-:W-:Y:S01]  /*1900*/  IABS R57, R60 ;  /* 0x0000003c00397213 */ /* 0x000fe20000000000 */
[--C-:B------:R-:W-:Y:S01]  /*1910*/  @!P2 IMAD.IADD R17, R17, 0x1, -R4.reuse ;  /* 0x000000011111a824 */ /* 0x100fe200078e0a04 */
[----:B------:R-:W-:Y:S01]  /*1920*/  ISETP.GE.AND P2, PT, R24, RZ, PT ;  /* 0x000000ff1800720c */ /* 0x000fe20003f46270 */
[----:B------:R-:W-:Y:S01]  /*1930*/  @!P6 IMAD.IADD R21, R21, 0x1, -R4 ;  /* 0x000000011515e824 */ /* 0x000fe200078e0a04 */
[C---:B------:R-:W-:Y:S01]  /*1940*/  ISETP.GT.U32.AND P6, PT, R4.reuse, R20, PT ;  /* 0x000000140400720c */ /* 0x040fe20003fc4070 */
[----:B------:R-:W-:Y:S01]  /*1950*/  IMAD.MOV R24, RZ, RZ, -R22 ;  /* 0x000000ffff187224 */ /* 0x000fe200078e0a16 */
[----:B------:R-:W-:Y:S01]  /*1960*/  IABS R97, R5 ;  /* 0x0000000500617213 */ /* 0x000fe20000000000 */
[----:B------:R-:W-:Y:S01]  /*1970*/  @!P4 IMAD.MOV R16, RZ, RZ, -R16 ;  /* 0x000000ffff10c224 */ /* 0x000fe200078e0a10 */
[----:B------:R-:W-:Y:S01]  /*1980*/  ISETP.GT.U32.AND P4, PT, R4, R21, PT ;  /* 0x000000150400720c */ /* 0x000fe20003f84070 */
[----:B------:R-:W-:Y:S01]  /*1990*/  IMAD.HI.U32 R22, R2, R29, RZ ;  /* 0x0000001d02167227 */ /* 0x000fe200078e00ff */
[----:B------:R-:W-:-:S03]  /*19a0*/  SHF.R.S32.HI R6, RZ, 0x5, R6 ;  /* 0x00000005ff067819 */ /* 0x000fc60000011406 */
[----:B------:R-:W-:Y:S02]  /*19b0*/  IMAD.MOV R26, RZ, RZ, -R23 ;  /* 0x000000ffff1a7224 */ /* 0x000fe400078e0a17 */
[C---:B------:R-:W-:Y:S02]  /*19c0*/  IMAD R23, R4.reuse, R24, R25 ;  /* 0x0000001804177224 */ /* 0x040fe400078e0219 */
[----:B------:R-:W-:Y:S02]  /*19d0*/  IMAD.MOV R24, RZ, RZ, -R22 ;  /* 0x000000ffff187224 */ /* 0x000fe400078e0a16 */
[C---:B------:R-:W-:Y:S01]  /*19e0*/  IMAD R22, R4.reuse, R26, R27 ;  /* 0x0000001a04167224 */ /* 0x040fe200078e021b */
[----:B------:R-:W-:Y:S01]  /*19f0*/  IABS R27, R28 ;  /* 0x0000001c001b7213 */ /* 0x000fe20000000000 */
[----:B------:R-:W-:Y:S01]  /*1a00*/  IMAD R24, R4, R24, R29 ;  /* 0x0000001804187224 */ /* 0x000fe200078e021d */
[----:B------:R-:W-:Y:S01]  /*1a10*/  IABS R29, R32 ;  /* 0x00000020001d7213 */ /* 0x000fe20000000000 */
[--C-:B------:R-:W-:Y:S01]  /*1a20*/  @!P6 IMAD.IADD R20, R20, 0x1, -R4.reuse ;  /* 0x000000011414e824 */ /* 0x100fe200078e0a04 */
[C---:B------:R-:W-:Y:S01]  /*1a30*/  ISETP.GT.U32.AND P6, PT, R4.reuse, R22, PT ;  /* 0x000000160400720c */ /* 0x040fe20003fc4070 */
[----:B------:R-:W-:Y:S01]  /*1a40*/  @!P4 IMAD.IADD R21, R21, 0x1, -R4 ;  /* 0x000000011515c824 */ /* 0x000fe200078e0a04 */
[C---:B------:R-:W-:Y:S01]  /*1a50*/  ISETP.GT.U32.AND P4, PT, R4.reuse, R24, PT ;  /* 0x000000180400720c */ /* 0x040fe20003f84070 */
[----:B------:R-:W-:Y:S01]  /*1a60*/  @!P5 IMAD.MOV R17, RZ, RZ, -R17 ;  /* 0x000000ffff11d224 */ /* 0x000fe200078e0a11 */
[----:B------:R-:W-:Y:S01]  /*1a70*/  ISETP.GT.U32.AND P5, PT, R4, R23, PT ;  /* 0x000000170400720c */ /* 0x000fe20003fa4070 */
[----:B------:R-:W-:-:S04]  /*1a80*/  IMAD.HI.U32 R26, R2, R29, RZ ;  /* 0x0000001d021a7227 */ /* 0x000fc800078e00ff */
[----:B------:R-:W-:Y:S02]  /*1a90*/  IMAD.MOV R26, RZ, RZ, -R26 ;  /* 0x000000ffff1a7224 */ /* 0x000fe400078e0a1a */
[----:B------:R-:W-:Y:S01]  /*1aa0*/  @!P1 IMAD.MOV R21, RZ, RZ, -R21 ;  /* 0x000000ffff159224 */ /* 0x000fe200078e0a15 */
[----:B------:R-:W-:Y:S01]  /*1ab0*/  ISETP.GE.AND P1, PT, R28, RZ, PT ;  /* 0x000000ff1c00720c */ /* 0x000fe20003f26270 */
[--C-:B------:R-:W-:Y:S02]  /*1ac0*/  @!P6 IMAD.IADD R22, R22, 0x1, -R4.reuse ;  /* 0x000000011616e824 */ /* 0x100fe400078e0a04 */
[--C-:B------:R-:W-:Y:S02]  /*1ad0*/  @!P4 IMAD.IADD R24, R24, 0x1, -R4.reuse ;  /* 0x000000011818c824 */ /* 0x100fe400078e0a04 */
[----:B------:R-:W-:Y:S01]  /*1ae0*/  @!P5 IMAD.IADD R23, R23, 0x1, -R4 ;  /* 0x000000011717d824 */ /* 0x000fe200078e0a04 */
[C---:B------:R-:W-:Y:S01]  /*1af0*/  ISETP.GT.U32.AND P4, PT, R4.reuse, R22, PT ;  /* 0x000000160400720c */ /* 0x040fe20003f84070 */
[----:B------:R-:W-:Y:S01]  /*1b00*/  IMAD R26, R4, R26, R29 ;  /* 0x0000001a041a7224 */ /* 0x000fe200078e021d */
[----:B------:R-:W-:Y:S01]  /*1b10*/  IABS R29, R36 ;  /* 0x00000024001d7213 */ /* 0x000fe20000000000 */
[----:B------:R-:W-:Y:S01]  /*1b20*/  IMAD.HI.U32 R28, R2, R33, RZ ;  /* 0x00000021021c7227 */ /* 0x000fe200078e00ff */
[----:B------:R-:W-:-:S02]  /*1b30*/  ISETP.GT.U32.AND P6, PT, R4, R23, PT ;  /* 0x000000170400720c */ /* 0x000fc40003fc4070 */
[----:B------:R-:W-:Y:S01]  /*1b40*/  ISETP.GE.AND P5, PT, R30, RZ, PT ;  /* 0x000000ff1e00720c */ /* 0x000fe20003fa6270 */
[----:B------:R-:W-:-:S04]  /*1b50*/  IMAD.HI.U32 R25, R2, R27, RZ ;  /* 0x0000001b02197227 */ /* 0x000fc800078e00ff */
[----:B------:R-:W-:Y:S02]  /*1b60*/  IMAD.MOV R28, RZ, RZ, -R28 ;  /* 0x000000ffff1c7224 */ /* 0x000fe400078e0a1c */
[----:B------:R-:W-:Y:S01]  /*1b70*/  @!P4 IMAD.IADD R22, R22, 0x1, -R4 ;  /* 0x000000011616c824 */ /* 0x000fe200078e0a04 */
[C---:B------:R-:W-:Y:S01]  /*1b80*/  ISETP.GT.U32.AND P4, PT, R4.reuse, R26, PT ;  /* 0x0000001a0400720c */ /* 0x040fe20003f84070 */
[----:B------:R-:W-:Y:S02]  /*1b90*/  IMAD.MOV R25, RZ, RZ, -R25 ;  /* 0x000000ffff197224 */ /* 0x000fe400078e0a19 */
[----:B------:R-:W-:Y:S01]  /*1ba0*/  @!P0 IMAD.MOV R20, RZ, RZ, -R20 ;  /* 0x000000ffff148224 */ /* 0x000fe200078e0a14 */
[C---:B------:R-:W-:Y:S01]  /*1bb0*/  ISETP.GT.U32.AND P0, PT, R4.reuse, R24, PT ;  /* 0x000000180400720c */ /* 0x040fe20003f04070 */
[C---:B------:R-:W-:Y:S02]  /*1bc0*/  IMAD R28, R4.reuse, R28, R33 ;  /* 0x0000001c041c7224 */ /* 0x040fe400078e0221 */
[----:B------:R-:W-:-:S02]  /*1bd0*/  IMAD R25, R4, R25, R27 ;  /* 0x0000001904197224 */ /* 0x000fc400078e021b */
[----:B------:R-:W-:-:S04]  /*1be0*/  IMAD.HI.U32 R27, R2, R31, RZ ;  /* 0x0000001f021b7227 */ /* 0x000fc800078e00ff */
[----:B------:R-:W-:Y:S01]  /*1bf0*/  @!P3 IMAD.MOV R22, RZ, RZ, -R22 ;  /* 0x000000ffff16b224 */ /* 0x000fe200078e0a16 */
[C---:B------:R-:W-:Y:S01]  /*1c00*/  ISETP.GT.U32.AND P3, PT, R4.reuse, R28, PT ;  /* 0x0000001c0400720c */ /* 0x040fe20003f64070 */
[----:B------:R-:W-:Y:S02]  /*1c10*/  IMAD.MOV R27, RZ, RZ, -R27 ;  /* 0x000000ffff1b7224 */ /* 0x000fe400078e0a1b */
[--C-:B------:R-:W-:Y:S01]  /*1c20*/  @!P6 IMAD.IADD R23, R23, 0x1, -R4.reuse ;  /* 0x000000011717e824 */ /* 0x100fe200078e0a04 */
[----:B------:R-:W-:Y:S01]  /*1c30*/  ISETP.GT.U32.AND P6, PT, R4, R25, PT ;  /* 0x000000190400720c */ /* 0x000fe20003fc4070 */
[----:B------:R-:W-:Y:S02]  /*1c40*/  @!P4 IMAD.IADD R26, R26, 0x1, -R4 ;  /* 0x000000011a1ac824 */ /* 0x000fe400078e0a04 */
[----:B------:R-:W-:Y:S02]  /*1c50*/  IMAD R27, R4, R27, R31 ;  /* 0x0000001b041b7224 */ /* 0x000fe400078e021f */
[----:B------:R-:W-:-:S02]  /*1c60*/  IMAD.MOV.U32 R31, RZ, RZ, R29 ;  /* 0x000000ffff1f7224 */ /* 0x000fc400078e001d */
[----:B------:R-:W-:Y:S01]  /*1c70*/  @!P0 IMAD.IADD R24, R24, 0x1, -R4 ;  /* 0x0000000118188824 */ /* 0x000fe200078e0a04 */
[----:B------:R-:W-:Y:S01]  /*1c80*/  ISETP.GE.AND P0, PT, R32, RZ, PT ;  /* 0x000000ff2000720c */ /* 0x000fe20003f06270 */
[----:B------:R-:W-:Y:S01]  /*1c90*/  @!P2 IMAD.MOV R23, RZ, RZ, -R23 ;  /* 0x000000ffff17a224 */ /* 0x000fe200078e0a17 */
[----:B------:R-:W-:Y:S01]  /*1ca0*/  ISETP.GT.U32.AND P2, PT, R4, R26, PT ;  /* 0x0000001a0400720c */ /* 0x000fe20003f44070 */
[----:B------:R-:W-:Y:S01]  /*1cb0*/  IMAD.HI.U32 R29, R2, R31, RZ ;  /* 0x0000001f021d7227 */ /* 0x000fe200078e00ff */
[----:B------:R-:W-:-:S03]  /*1cc0*/  LOP3.LUT R32, R5, 0x98, RZ, 0xfc, !PT ;  /* 0x0000009805207812 */ /* 0x000fc600078efcff */
[--C-:B------:R-:W-:Y:S01]  /*1cd0*/  @!P3 IMAD.IADD R28, R28, 0x1, -R4.reuse ;  /* 0x000000011c1cb824 */ /* 0x100fe200078e0a04 */
[----:B------:R-:W-:Y:S01]  /*1ce0*/  IABS R33, R32 ;  /* 0x0000002000217213 */ /* 0x000fe20000000000 */
[----:B------:R-:W-:Y:S02]  /*1cf0*/  IMAD.MOV R29, RZ, RZ, -R29 ;  /* 0x000000ffff1d7224 */ /* 0x000fe400078e0a1d */
[--C-:B------:R-:W-:Y:S01]  /*1d00*/  @!P6 IMAD.IADD R25, R25, 0x1, -R4.reuse ;  /* 0x000000011919e824 */ /* 0x100fe200078e0a04 */
[C---:B------:R-:W-:Y:S01]  /*1d10*/  ISETP.GT.U32.AND P3, PT, R4.reuse, R28, PT ;  /* 0x0000001c0400720c */ /* 0x040fe20003f64070 */
[C---:B------:R-:W-:Y:S01]  /*1d20*/  IMAD R29, R4.reuse, R29, R31 ;  /* 0x0000001d041d7224 */ /* 0x040fe200078e021f */
[----:B------:R-:W-:Y:S01]  /*1d30*/  ISETP.GT.U32.AND P6, PT, R4, R27, PT ;  /* 0x0000001b0400720c */ /* 0x000fe20003fc4070 */
[----:B------:R-:W-:Y:S01]  /*1d40*/  IMAD.HI.U32 R30, R2, R33, RZ ;  /* 0x00000021021e7227 */ /* 0x000fe200078e00ff */
[----:B------:R-:W-:Y:S02]  /*1d50*/  ISETP.GT.U32.AND P4, PT, R4, R25, PT ;  /* 0x000000190400720c */ /* 0x000fe40003f84070 */
[----:B------:R-:W-:Y:S01]  /*1d60*/  LOP3.LUT R31, R5, 0x94, RZ, 0xfc, !PT ;  /* 0x00000094051f7812 */ /* 0x000fe200078efcff */
[----:B------:R-:W-:Y:S01]  /*1d70*/  @!P2 IMAD.IADD R26, R26, 0x1, -R4 ;  /* 0x000000011a1aa824 */ /* 0x000fe200078e0a04 */
[----:B------:R-:W-:Y:S01]  /*1d80*/  ISETP.GT.U32.AND P2, PT, R4, R29, PT ;  /* 0x0000001d0400720c */ /* 0x000fe20003f44070 */
[----:B------:R-:W-:-:S02]  /*1d90*/  IMAD.MOV R30, RZ, RZ, -R30 ;  /* 0x000000ffff1e7224 */ /* 0x000fc400078e0a1e */
[----:B------:R-:W-:Y:S01]  /*1da0*/  @!P0 IMAD.MOV R26, RZ, RZ, -R26 ;  /* 0x000000ffff1a8224 */ /* 0x000fe200078e0a1a */
[----:B------:R-:W-:Y:S01]  /*1db0*/  ISETP.GE.AND P0, PT, R31, RZ, PT ;  /* 0x000000ff1f00720c */ /* 0x000fe20003f06270 */
[----:B------:R-:W-:Y:S01]  /*1dc0*/  IMAD R30, R4, R30, R33 ;  /* 0x0000001e041e7224 */ /* 0x000fe200078e0221 */
[----:B------:R-:W-:Y:S01]  /*1dd0*/  LOP3.LUT R33, R5, 0x8c, RZ, 0xfc, !PT ;  /* 0x0000008c05217812 */ /* 0x000fe200078efcff */
[--C-:B------:R-:W-:Y:S02]  /*1de0*/  @!P3 IMAD.IADD R28, R28, 0x1, -R4.reuse ;  /* 0x000000011c1cb824 */ /* 0x100fe400078e0a04 */
[--C-:B------:R-:W-:Y:S01]  /*1df0*/  @!P6 IMAD.IADD R27, R27, 0x1, -R4.reuse ;  /* 0x000000011b1be824 */ /* 0x100fe200078e0a04 */
[C---:B------:R-:W-:Y:S01]  /*1e00*/  ISETP.GT.U32.AND P3, PT, R4.reuse, R30, PT ;  /* 0x0000001e0400720c */ /* 0x040fe20003f64070 */
[--C-:B------:R-:W-:Y:S01]  /*1e10*/  @!P4 IMAD.IADD R25, R25, 0x1, -R4.reuse ;  /* 0x000000011919c824 */ /* 0x100fe200078e0a04 */
[----:B------:R-:W-:Y:S01]  /*1e20*/  ISETP.GE.AND P4, PT, R35, RZ, PT ;  /* 0x000000ff2300720c */ /* 0x000fe20003f86270 */
[----:B------:R-:W-:Y:S01]  /*1e30*/  @!P2 IMAD.IADD R29, R29, 0x1, -R4 ;  /* 0x000000011d1da824 */ /* 0x000fe200078e0a04 */
[C---:B------:R-:W-:Y:S01]  /*1e40*/  ISETP.GT.U32.AND P6, PT, R4.reuse, R27, PT ;  /* 0x0000001b0400720c */ /* 0x040fe20003fc4070 */
[----:B------:R-:W-:Y:S01]  /*1e50*/  @!P1 IMAD.MOV R25, RZ, RZ, -R25 ;  /* 0x000000ffff199224 */ /* 0x000fe200078e0a19 */
[----:B------:R-:W-:Y:S01]  /*1e60*/  IABS R35, R31 ;  /* 0x0000001f00237213 */ /* 0x000fe20000000000 */
[----:B------:R-:W-:Y:S01]  /*1e70*/  @!P5 IMAD.MOV R24, RZ, RZ, -R24 ;  /* 0x000000ffff18d224 */ /* 0x000fe200078e0a18 */
[----:B------:R-:W-:-:S02]  /*1e80*/  ISETP.GT.U32.AND P2, PT, R4, R29, PT ;  /* 0x0000001d0400720c */ /* 0x000fc40003f44070 */
[----:B------:R-:W-:Y:S01]  /*1e90*/  ISETP.GE.AND P1, PT, R36, RZ, PT ;  /* 0x000000ff2400720c */ /* 0x000fe20003f26270 */
[----:B------:R-:W-:Y:S01]  /*1ea0*/  IMAD.HI.U32 R31, R2, R35, RZ ;  /* 0x00000023021f7227 */ /* 0x000fe200078e00ff */
[----:B------:R-:W-:Y:S02]  /*1eb0*/  IABS R39, R33 ;  /* 0x0000002100277213 */ /* 0x000fe40000000000 */
[----:B------:R-:W-:Y:S01]  /*1ec0*/  ISETP.GE.AND P5, PT, R34, RZ, PT ;  /* 0x000000ff2200720c */ /* 0x000fe20003fa6270 */
[--C-:B------:R-:W-:Y:S01]  /*1ed0*/  @!P3 IMAD.IADD R30, R30, 0x1, -R4.reuse ;  /* 0x000000011e1eb824 */ /* 0x100fe200078e0a04 */
[----:B------:R-:W-:Y:S01]  /*1ee0*/  LOP3.LUT R34, R5, 0x88, RZ, 0xfc, !PT ;  /* 0x0000008805227812 */ /* 0x000fe200078efcff */
[----:B------:R-:W-:Y:S02]  /*1ef0*/  IMAD.MOV R31, RZ, RZ, -R31 ;  /* 0x000000ffff1f7224 */ /* 0x000fe400078e0a1f */
[----:B------:R-:W-:Y:S01]  /*1f00*/  @!P6 IMAD.IADD R27, R27, 0x1, -R4 ;  /* 0x000000011b1be824 */ /* 0x000fe200078e0a04 */
[----:B------:R-:W-:Y:S01]  /*1f10*/  ISETP.GT.U32.AND P3, PT, R4, R30, PT ;  /* 0x0000001e0400720c */ /* 0x000fe20003f64070 */
[----:B------:R-:W-:Y:S01]  /*1f20*/  @!P4 IMAD.MOV R28, RZ, RZ, -R28 ;  /* 0x000000ffff1cc224 */ /* 0x000fe200078e0a1c */
[----:B------:R-:W-:Y:S01]  /*1f30*/  ISETP.GE.AND P6, PT, R32, RZ, PT ;  /* 0x000000ff2000720c */ /* 0x000fe20003fc6270 */
[----:B------:R-:W-:Y:S01]  /*1f40*/  @!P2 IMAD.IADD R29, R29, 0x1, -R4 ;  /* 0x000000011d1da824 */ /* 0x000fe200078e0a04 */
[----:B------:R-:W-:Y:S01]  /*1f50*/  ISETP.GE.AND P4, PT, R33, RZ, PT ;  /* 0x000000ff2100720c */ /* 0x000fe20003f86270 */
[----:B------:R-:W-:Y:S01]  /*1f60*/  IMAD R31, R4, R31, R35 ;  /* 0x0000001f041f7224 */ /* 0x000fe200078e0223 */
[----:B------:R-:W-:Y:S01]  /*1f70*/  LOP3.LUT R32, R5, 0x90, RZ, 0xfc, !PT ;  /* 0x0000009005207812 */ /* 0x000fe200078efcff */
[----:B------:R-:W-:Y:S01]  /*1f80*/  IMAD.HI.U32 R33, R2, R39, RZ ;  /* 0x0000002702217227 */ /* 0x000fe200078e00ff */
[----:B------:R-:W-:-:S02]  /*1f90*/  IABS R41, R34 ;  /* 0x0000002200297213 */ /* 0x000fc40000000000 */
[----:B------:R-:W-:Y:S01]  /*1fa0*/  IABS R37, R32 ;  /* 0x0000002000257213 */ /* 0x000fe20000000000 */
[----:B------:R-:W-:Y:S01]  /*1fb0*/  @!P1 IMAD.MOV R29, RZ, RZ, -R29 ;  /* 0x000000ffff1d9224 */ /* 0x000fe200078e0a1d */
[----:B------:R-:W-:Y:S01]  /*1fc0*/  ISETP.GT.U32.AND P1, PT, R4, R31, PT ;  /* 0x0000001f0400720c */ /* 0x000fe20003f24070 */
[----:B------:R-:W-:Y:S01]  /*1fd0*/  IMAD.MOV R33, RZ, RZ, -R33 ;  /* 0x000000ffff217224 */ /* 0x000fe200078e0a21 */
[----:B------:R-:W-:Y:S01]  /*1fe0*/  ISETP.GE.AND P2, PT, R34, RZ, PT ;  /* 0x000000ff2200720c */ /* 0x000fe20003f46270 */
[----:B------:R-:W-:Y:S02]  /*1ff0*/  @!P3 IMAD.IADD R30, R30, 0x1, -R4 ;  /* 0x000000011e1eb824 */ /* 0x000fe400078e0a04 */
[----:B------:R-:W-:Y:S01]  /*2000*/  IMAD R33, R4, R33, R39 ;  /* 0x0000002104217224 */ /* 0x000fe200078e0227 */
[----:B------:R-:W-:Y:S01]  /*2010*/  IABS R39, R42 ;  /* 0x0000002a00277213 */ /* 0x000fe20000000000 */
[----:B------:R-:W-:Y:S01]  /*2020*/  @!P5 IMAD.MOV R27, RZ, RZ, -R27 ;  /* 0x000000ffff1bd224 */ /* 0x000fe200078e0a1b */
[----:B------:R-:W-:Y:S01]  /*2030*/  ISETP.GE.AND P5, PT, R32, RZ, PT ;  /* 0x000000ff2000720c */ /* 0x000fe20003fa6270 */
[----:B------:R-:W-:Y:S01]  /*2040*/  @!P6 IMAD.MOV R30, RZ, RZ, -R30 ;  /* 0x000000ffff1ee224 */ /* 0x000fe200078e0a1e */
[----:B------:R-:W-:Y:S01]  /*2050*/  ISETP.GT.U32.AND P6, PT, R4, R33, PT ;  /* 0x000000210400720c */ /* 0x000fe20003fc4070 */
[----:B------:R-:W-:-:S04]  /*2060*/  IMAD.HI.U32 R32, R2, R37, RZ ;  /* 0x0000002502207227 */ /* 0x000fc800078e00ff */
[----:B------:R-:W-:Y:S02]  /*2070*/  IMAD.MOV R32, RZ, RZ, -R32 ;  /* 0x000000ffff207224 */ /* 0x000fe400078e0a20 */
[--C-:B------:R-:W-:Y:S02]  /*2080*/  @!P1 IMAD.IADD R31, R31, 0x1, -R4.reuse ;  /* 0x000000011f1f9824 */ /* 0x100fe400078e0a04 */
[----:B------:R-:W-:Y:S01]  /*2090*/  IMAD R32, R4, R32, R37 ;  /* 0x0000002004207224 */ /* 0x000fe200078e0225 */
[----:B------:R-:W-:Y:S01]  /*20a0*/  IABS R37, R40 ;  /* 0x0000002800257213 */ /* 0x000fe20000000000 */
[----:B------:R-:W-:Y:S01]  /*20b0*/  IMAD.HI.U32 R34, R2, R41, RZ ;  /* 0x0000002902227227 */ /* 0x000fe200078e00ff */
[C---:B------:R-:W-:Y:S02]  /*20c0*/  ISETP.GT.U32.AND P1, PT, R4.reuse, R31, PT ;  /* 0x0000001f0400720c */ /* 0x040fe40003f24070 */
[----:B------:R-:W-:Y:S01]  /*20d0*/  ISETP.GT.U32.AND P3, PT, R4, R32, PT ;  /* 0x000000200400720c */ /* 0x000fe20003f64070 */
[----:B------:R-:W-:-:S02]  /*20e0*/  @!P6 IMAD.IADD R33, R33, 0x1, -R4 ;  /* 0x000000012121e824 */ /* 0x000fc400078e0a04 */
[----:B------:R-:W-:Y:S02]  /*20f0*/  IMAD.MOV R34, RZ, RZ, -R34 ;  /* 0x000000ffff227224 */ /* 0x000fe400078e0a22 */
[----:B------:R-:W-:Y:S01]  /*2100*/  IMAD.HI.U32 R36, R2, R39, RZ ;  /* 0x0000002702247227 */ /* 0x000fe200078e00ff */
[----:B------:R-:W-:-:S03]  /*2110*/  ISETP.GT.U32.AND P6, PT, R4, R33, PT ;  /* 0x000000210400720c */ /* 0x000fc60003fc4070 */
[C---:B------:R-:W-:Y:S01]  /*2120*/  IMAD R34, R4.reuse, R34, R41 ;  /* 0x0000002204227224 */ /* 0x040fe200078e0229 */
[----:B------:R-:W-:Y:S01]  /*2130*/  IABS R41, R45 ;  /* 0x0000002d00297213 */ /* 0x000fe20000000000 */
[----:B------:R-:W-:Y:S02]  /*2140*/  @!P1 IMAD.IADD R31, R31, 0x1, -R4 ;  /* 0x000000011f1f9824 */ /* 0x000fe400078e0a04 */
[----:B------:R-:W-:Y:S01]  /*2150*/  IMAD.MOV R36, RZ, RZ, -R36 ;  /* 0x000000ffff247224 */ /* 0x000fe200078e0a24 */
[----:B------:R-:W-:Y:S01]  /*2160*/  ISETP.GT.U32.AND P1, PT, R4, R34, PT ;  /* 0x000000220400720c */ /* 0x000fe20003f24070 */
[--C-:B------:R-:W-:Y:S02]  /*2170*/  @!P3 IMAD.IADD R32, R32, 0x1, -R4.reuse ;  /* 0x000000012020b824 */ /* 0x100fe400078e0a04 */
[C---:B------:R-:W-:Y:S02]  /*2180*/  IMAD R36, R4.reuse, R36, R39 ;  /* 0x0000002404247224 */ /* 0x040fe400078e0227 */
[----:B------:R-:W-:Y:S01]  /*2190*/  @!P6 IMAD.IADD R33, R33, 0x1, -R4 ;  /* 0x000000012121e824 */ /* 0x000fe200078e0a04 */
[----:B------:R-:W-:Y:S01]  /*21a0*/  ISETP.GT.U32.AND P3, PT, R4, R32, PT ;  /* 0x000000200400720c */ /* 0x000fe20003f64070 */
[----:B------:R-:W-:Y:S01]  /*21b0*/  IMAD.HI.U32 R35, R2, R37, RZ ;  /* 0x0000002502237227 */ /* 0x000fe200078e00ff */
[----:B------:R-:W-:-:S03]  /*21c0*/  ISETP.GT.U32.AND P6, PT, R4, R36, PT ;  /* 0x000000240400720c */ /* 0x000fc60003fc4070 */
[----:B------:R-:W-:Y:S02]  /*21d0*/  IMAD.MOV R35, RZ, RZ, -R35 ;  /* 0x000000ffff237224 */ /* 0x000fe400078e0a23 */
[----:B------:R-:W-:Y:S01]  /*21e0*/  @!P1 IMAD.IADD R34, R34, 0x1, -R4 ;  /* 0x0000000122229824 */ /* 0x000fe200078e0a04 */
[----:B------:R-:W-:Y:S01]  /*21f0*/  ISETP.GE.AND P1, PT, R40, RZ, PT ;  /* 0x000000ff2800720c */ /* 0x000fe20003f26270 */
[----:B------:R-:W-:Y:S02]  /*2200*/  IMAD.MOV.U32 R39, RZ, RZ, R38 ;  /* 0x000000ffff277224 */ /* 0x000fe400078e0026 */
[C---:B------:R-:W-:Y:S02]  /*2210*/  IMAD R35, R4.reuse, R35, R37 ;  /* 0x0000002304237224 */ /* 0x040fe400078e0225 */
[----:B------:R-:W-:Y:S01]  /*2220*/  @!P0 IMAD.MOV R31, RZ, RZ, -R31 ;  /* 0x000000ffff1f8224 */ /* 0x000fe200078e0a1f */
[----:B------:R-:W-:Y:S01]  /*2230*/  ISETP.GT.U32.AND P0, PT, R4, R34, PT ;  /* 0x000000220400720c */ /* 0x000fe20003f04070 */
[----:B------:R-:W-:-:S04]  /*2240*/  IMAD.HI.U32 R37, R2, R39, RZ ;  /* 0x0000002702257227 */ /* 0x000fc800078e00ff */
[--C-:B------:R-:W-:Y:S01]  /*2250*/  @!P3 IMAD.IADD R32, R32, 0x1, -R4.reuse ;  /* 0x000000012020b824 */ /* 0x100fe200078e0a04 */
[----:B------:R-:W-:Y:S01]  /*2260*/  ISETP.GT.U32.AND P3, PT, R4, R35, PT ;  /* 0x000000230400720c */ /* 0x000fe20003f64070 */
[----:B------:R-:W-:Y:S02]  /*2270*/  @!P6 IMAD.IADD R36, R36, 0x1, -R4 ;  /* 0x000000012424e824 */ /* 0x000fe400078e0a04 */
[----:B------:R-:W-:-:S04]  /*2280*/  IMAD.HI.U32 R38, R2, R41, RZ ;  /* 0x0000002902267227 */ /* 0x000fc800078e00ff */
[----:B------:R-:W-:Y:S02]  /*2290*/  IMAD.MOV R37, RZ, RZ, -R37 ;  /* 0x000000ffff257224 */ /* 0x000fe400078e0a25 */
[----:B------:R-:W-:Y:S01]  /*22a0*/  @!P5 IMAD.MOV R32, RZ, RZ, -R32 ;  /* 0x000000ffff20d224 */ /* 0x000fe200078e0a20 */
[C---:B------:R-:W-:Y:S01]  /*22b0*/  ISETP.GT.U32.AND P5, PT, R4.reuse, R36, PT ;  /* 0x000000240400720c */ /* 0x040fe20003fa4070 */
[----:B------:R-:W-:Y:S02]  /*22c0*/  IMAD.MOV R38, RZ, RZ, -R38 ;  /* 0x000000ffff267224 */ /* 0x000fe400078e0a26 */
[----:B------:R-:W-:Y:S02]  /*22d0*/  IMAD R37, R4, R37, R39 ;  /* 0x0000002504257224 */ /* 0x000fe400078e0227 */
[----:B------:R-:W-:-:S04]  /*22e0*/  IMAD.HI.U32 R39, R2, R43, RZ ;  /* 0x0000002b02277227 */ /* 0x000fc800078e00ff */
[----:B------:R-:W-:Y:S02]  /*22f0*/  IMAD R38, R4, R38, R41 ;  /* 0x0000002604267224 */ /* 0x000fe400078e0229 */
[--C-:B------:R-:W-:Y:S01]  /*2300*/  @!P0 IMAD.IADD R34, R34, 0x1, -R4.reuse ;  /* 0x0000000122228824 */ /* 0x100fe200078e0a04 */
[----:B------:R-:W-:Y:S01]  /*2310*/  ISETP.GT.U32.AND P0, PT, R4, R37, PT ;  /* 0x000000250400720c */ /* 0x000fe20003f04070 */
[----:B------:R-:W-:Y:S02]  /*2320*/  IMAD.MOV R39, RZ, RZ, -R39 ;  /* 0x000000ffff277224 */ /* 0x000fe400078e0a27 */
[----:B------:R-:W-:Y:S01]  /*2330*/  @!P3 IMAD.IADD R35, R35, 0x1, -R4 ;  /* 0x000000012323b824 */ /* 0x000fe200078e0a04 */
[----:B------:R-:W-:Y:S01]  /*2340*/  ISETP.GE.AND P3, PT, R42, RZ, PT ;  /* 0x000000ff2a00720c */ /* 0x000fe20003f66270 */
[----:B------:R-:W-:Y:S01]  /*2350*/  @!P2 IMAD.MOV R34, RZ, RZ, -R34 ;  /* 0x000000ffff22a224 */ /* 0x000fe200078e0a22 */
[C---:B------:R-:W-:Y:S01]  /*2360*/  ISETP.GT.U32.AND P2, PT, R4.reuse, R38, PT ;  /* 0x000000260400720c */ /* 0x040fe20003f44070 */
[C---:B------:R-:W-:Y:S01]  /*2370*/  IMAD R39, R4.reuse, R39, R43 ;  /* 0x0000002704277224 */ /* 0x040fe200078e022b */
[----:B------:R-:W-:Y:S01]  /*2380*/  ISETP.GT.U32.AND P6, PT, R4, R35, PT ;  /* 0x000000230400720c */ /* 0x000fe20003fc4070 */
[--C-:B------:R-:W-:Y:S01]  /*2390*/  @!P5 IMAD.IADD R36, R36, 0x1, -R4.reuse ;  /* 0x000000012424d824 */ /* 0x100fe200078e0a04 */
[----:B------:R-:W-:Y:S01]  /*23a0*/  LOP3.LUT R42, R5, 0x6c, RZ, 0xfc, !PT ;  /* 0x0000006c052a7812 */ /* 0x000fe200078efcff */
[----:B------:R-:W-:Y:S01]  /*23b0*/  @!P4 IMAD.MOV R33, RZ, RZ, -R33 ;  /* 0x000000ffff21c224 */ /* 0x000fe200078e0a21 */
[----:B------:R-:W-:Y:S01]  /*23c0*/  ISETP.GT.U32.AND P5, PT, R4, R39, PT ;  /* 0x000000270400720c */ /* 0x000fe20003fa4070 */
[----:B------:R-:W-:Y:S01]  /*23d0*/  @!P0 IMAD.IADD R37, R37, 0x1, -R4 ;  /* 0x0000000125258824 */ /* 0x000fe200078e0a04 */
[----:B------:R-:W-:-:S02]  /*23e0*/  IABS R43, R42 ;  /* 0x0000002a002b7213 */ /* 0x000fc40000000000 */
[----:B------:R-:W-:Y:S01]  /*23f0*/  ISETP.GE.AND P4, PT, R44, RZ, PT ;  /* 0x000000ff2c00720c */ /* 0x000fe20003f86270 */
[----:B------:R-:W-:Y:S01]  /*2400*/  @!P3 IMAD.MOV R36, RZ, RZ, -R36 ;  /* 0x000000ffff24b224 */ /* 0x000fe200078e0a24 */
[C---:B------:R-:W-:Y:S01]  /*2410*/  LOP3.LUT R44, R5.reuse, 0x68, RZ, 0xfc, !PT ;  /* 0x00000068052c7812 */ /* 0x040fe200078efcff */
[--C-:B------:R-:W-:Y:S01]  /*2420*/  @!P2 IMAD.IADD R38, R38, 0x1, -R4.reuse ;  /* 0x000000012626a824 */ /* 0x100fe200078e0a04 */
[----:B------:R-:W-:Y:S01]  /*2430*/  ISETP.GT.U32.AND P2, PT, R4, R37, PT ;  /* 0x000000250400720c */ /* 0x000fe20003f44070 */
[----:B------:R-:W-:Y:S01]  /*2440*/  IMAD.HI.U32 R40, R2, R43, RZ ;  /* 0x0000002b02287227 */ /* 0x000fe200078e00ff */
[----:B------:R-:W-:Y:S02]  /*2450*/  ISETP.GE.AND P0, PT, R46, RZ, PT ;  /* 0x000000ff2e00720c */ /* 0x000fe40003f06270 */
[----:B------:R-:W-:Y:S01]  /*2460*/  LOP3.LUT R46, R5, 0x64, RZ, 0xfc, !PT ;  /* 0x00000064052e7812 */ /* 0x000fe200078efcff */
[--C-:B------:R-:W-:Y:S01]  /*2470*/  @!P6 IMAD.IADD R35, R35, 0x1, -R4.reuse ;  /* 0x000000012323e824 */ /* 0x100fe200078e0a04 */
[----:B------:R-:W-:Y:S01]  /*2480*/  ISETP.GE.AND P6, PT, R45, RZ, PT ;  /* 0x000000ff2d00720c */ /* 0x000fe20003fc6270 */
[----:B------:R-:W-:Y:S01]  /*2490*/  @!P5 IMAD.IADD R39, R39, 0x1, -R4 ;  /* 0x000000012727d824 */ /* 0x000fe200078e0a04 */
[----:B------:R-:W-:Y:S01]  /*24a0*/  IABS R45, R44 ;  /* 0x0000002c002d7213 */ /* 0x000fe20000000000 */
[----:B------:R-:W-:Y:S01]  /*24b0*/  IMAD.MOV R40, RZ, RZ, -R40 ;  /* 0x000000ffff287224 */ /* 0x000fe200078e0a28 */
[----:B------:R-:W-:Y:S01]  /*24c0*/  IABS R47, R46 ;  /* 0x0000002e002f7213 */ /* 0x000fe20000000000 */
[----:B------:R-:W-:Y:S01]  /*24d0*/  @!P1 IMAD.MOV R35, RZ, RZ, -R35 ;  /* 0x000000ffff239224 */ /* 0x000fe200078e0a23 */
[C---:B------:R-:W-:Y:S01]  /*24e0*/  ISETP.GT.U32.AND P1, PT, R4.reuse, R38, PT ;  /* 0x000000260400720c */ /* 0x040fe20003f24070 */
[C---:B------:R-:W-:Y:S01]  /*24f0*/  IMAD R40, R4.reuse, R40, R43 ;  /* 0x0000002804287224 */ /* 0x040fe200078e022b */
[----:B------:R-:W-:Y:S01]  /*2500*/  ISETP.GT.U32.AND P5, PT, R4, R39, PT ;  /* 0x000000270400720c */ /* 0x000fe20003fa4070 */
[----:B------:R-:W-:-:S04]  /*2510*/  IMAD.HI.U32 R41, R2, R45, RZ ;  /* 0x0000002d02297227 */ /* 0x000fc800078e00ff */
[----:B------:R-:W-:Y:S01]  /*2520*/  @!P2 IMAD.IADD R37, R37, 0x1, -R4 ;  /* 0x000000012525a824 */ /* 0x000fe200078e0a04 */
[----:B------:R-:W-:Y:S01]  /*2530*/  ISETP.GT.U32.AND P2, PT, R4, R40, PT ;  /* 0x000000280400720c */ /* 0x000fe20003f44070 */
[----:B------:R-:W-:Y:S02]  /*2540*/  IMAD.MOV R41, RZ, RZ, -R41 ;  /* 0x000000ffff297224 */ /* 0x000fe400078e0a29 */
[----:B------:R-:W-:-:S04]  /*2550*/  IMAD.HI.U32 R43, R2, R49, RZ ;  /* 0x00000031022b7227 */ /* 0x000fc800078e00ff */
[----:B------:R-:W-:Y:S02]  /*2560*/  IMAD R41, R4, R41, R45 ;  /* 0x0000002904297224 */ /* 0x000fe400078e022d */
[--C-:B------:R-:W-:Y:S01]  /*2570*/  @!P1 IMAD.IADD R38, R38, 0x1, -R4.reuse ;  /* 0x0000000126269824 */ /* 0x100fe200078e0a04 */
[----:B------:R-:W-:Y:S01]  /*2580*/  ISETP.GE.AND P1, PT, R42, RZ, PT ;  /* 0x000000ff2a00720c */ /* 0x000fe20003f26270 */
[----:B------:R-:W-:Y:S01]  /*2590*/  @!P5 IMAD.IADD R39, R39, 0x1, -R4 ;  /* 0x000000012727d824 */ /* 0x000fe200078e0a04 */
[----:B------:R-:W-:Y:S01]  /*25a0*/  ISETP.GT.U32.AND P5, PT, R4, R41, PT ;  /* 0x000000290400720c */ /* 0x000fe20003fa4070 */
[----:B------:R-:W-:-:S04]  /*25b0*/  IMAD.HI.U32 R42, R2, R47, RZ ;  /* 0x0000002f022a7227 */ /* 0x000fc800078e00ff */
[----:B------:R-:W-:Y:S02]  /*25c0*/  IMAD.MOV R42, RZ, RZ, -R42 ;  /* 0x000000ffff2a7224 */ /* 0x000fe400078e0a2a */
[--C-:B------:R-:W-:Y:S01]  /*25d0*/  @!P2 IMAD.IADD R40, R40, 0x1, -R4.reuse ;  /* 0x000000012828a824 */ /* 0x100fe200078e0a04 */
[----:B------:R-:W-:Y:S01]  /*25e0*/  ISETP.GE.AND P2, PT, R44, RZ, PT ;  /* 0x000000ff2c00720c */ /* 0x000fe20003f46270 */
[C---:B------:R-:W-:Y:S01]  /*25f0*/  IMAD R42, R4.reuse, R42, R47 ;  /* 0x0000002a042a7224 */ /* 0x040fe200078e022f */
[----:B------:R-:W-:Y:S01]  /*2600*/  IABS R47, R50 ;  /* 0x00000032002f7213 */ /* 0x000fe20000000000 */
[----:B------:R-:W-:Y:S01]  /*2610*/  IMAD.MOV R43, RZ, RZ, -R43 ;  /* 0x000000ffff2b7224 */ /* 0x000fe200078e0a2b */
[C---:B------:R-:W-:Y:S01]  /*2620*/  ISETP.GT.U32.AND P3, PT, R4.reuse, R40, PT ;  /* 0x000000280400720c */ /* 0x040fe20003f64070 */
[----:B------:R-:W-:Y:S01]  /*2630*/  @!P5 IMAD.IADD R41, R41, 0x1, -R4 ;  /* 0x000000012929d824 */ /* 0x000fe200078e0a04 */
[----:B------:R-:W-:Y:S01]  /*2640*/  ISETP.GT.U32.AND P5, PT, R4, R42, PT ;  /* 0x0000002a0400720c */ /* 0x000fe20003fa4070 */
[----:B------:R-:W-:-:S04]  /*2650*/  IMAD.HI.U32 R44, R2, R47, RZ ;  /* 0x0000002f022c7227 */ /* 0x000fc800078e00ff */
[C---:B------:R-:W-:Y:S01]  /*2660*/  IMAD R43, R4.reuse, R43, R49 ;  /* 0x0000002b042b7224 */ /* 0x040fe200078e0231 */
[----:B------:R-:W-:Y:S01]  /*2670*/  IABS R49, R52 ;  /* 0x0000003400317213 */ /* 0x000fe20000000000 */
[----:B------:R-:W-:Y:S01]  /*2680*/  @!P4 IMAD.MOV R37, RZ, RZ, -R37 ;  /* 0x000000ffff25c224 */ /* 0x000fe200078e0a25 */
[C---:B------:R-:W-:Y:S01]  /*2690*/  ISETP.GT.U32.AND P4, PT, R4.reuse, R41, PT ;  /* 0x000000290400720c */ /* 0x040fe20003f84070 */
[----:B------:R-:W-:Y:S02]  /*26a0*/  IMAD.MOV R44, RZ, RZ, -R44 ;  /* 0x000000ffff2c7224 */ /* 0x000fe400078e0a2c */
[----:B------:R-:W-:Y:S01]  /*26b0*/  @!P6 IMAD.MOV R38, RZ, RZ, -R38 ;  /* 0x000000ffff26e224 */ /* 0x000fe200078e0a26 */
[----:B------:R-:W-:Y:S01]  /*26c0*/  ISETP.GT.U32.AND P6, PT, R4, R43, PT ;  /* 0x0000002b0400720c */ /* 0x000fe20003fc4070 */
[----:B------:R-:W-:Y:S01]  /*26d0*/  @!P3 IMAD.IADD R40, R40, 0x1, -R4 ;  /* 0x000000012828b824 */ /* 0x000fe200078e0a04 */
[----:B------:R-:W-:Y:S01]  /*26e0*/  ISETP.GE.AND P3, PT, R48, RZ, PT ;  /* 0x000000ff3000720c */ /* 0x000fe20003f66270 */
[----:B------:R-:W-:Y:S01]  /*26f0*/  IMAD R44, R4, R44, R47 ;  /* 0x0000002c042c7224 */ /* 0x000fe200078e022f */
[----:B------:R-:W-:Y:S01]  /*2700*/  LOP3.LUT R47, R5, 0x50, RZ, 0xfc, !PT ;  /* 0x00000050052f7812 */ /* 0x000fe200078efcff */
[----:B------:R-:W-:-:S04]  /*2710*/  IMAD.HI.U32 R45, R2, R49, RZ ;  /* 0x00000031022d7227 */ /* 0x000fc800078e00ff */
[----:B------:R-:W-:Y:S01]  /*2720*/  @!P1 IMAD.MOV R40, RZ, RZ, -R40 ;  /* 0x000000ffff289224 */ /* 0x000fe200078e0a28 */
[----:B------:R-:W-:Y:S01]  /*2730*/  ISETP.GT.U32.AND P1, PT, R4, R44, PT ;  /* 0x0000002c0400720c */ /* 0x000fe20003f24070 */
[--C-:B------:R-:W-:Y:S02]  /*2740*/  @!P5 IMAD.IADD R42, R42, 0x1, -R4.reuse ;  /* 0x000000012a2ad824 */ /* 0x100fe400078e0a04 */
[----:B------:R-:W-:Y:S02]  /*2750*/  IMAD.MOV R45, RZ, RZ, -R45 ;  /* 0x000000ffff2d7224 */ /* 0x000fe400078e0a2d */
[--C-:B------:R-:W-:Y:S01]  /*2760*/  @!P4 IMAD.IADD R41, R41, 0x1, -R4.reuse ;  /* 0x000000012929c824 */ /* 0x100fe200078e0a04 */
[C---:B------:R-:W-:Y:S01]  /*2770*/  ISETP.GT.U32.AND P5, PT, R4.reuse, R42, PT ;  /* 0x0000002a0400720c */ /* 0x040fe20003fa4070 */
[----:B------:R-:W-:Y:S01]  /*2780*/  IMAD R45, R4, R45, R49 ;  /* 0x0000002d042d7224 */ /* 0x000fe200078e0231 */
[----:B------:R-:W-:Y:S01]  /*2790*/  IABS R49, R47 ;  /* 0x0000002f00317213 */ /* 0x000fe20000000000 */
[--C-:B------:R-:W-:Y:S01]  /*27a0*/  @!P6 IMAD.IADD R43, R43, 0x1, -R4.reuse ;  /* 0x000000012b2be824 */ /* 0x100fe200078e0a04 */
[----:B------:R-:W-:Y:S01]  /*27b0*/  ISETP.GE.AND P4, PT, R50, RZ, PT ;  /* 0x000000ff3200720c */ /* 0x000fe20003f86270 */
[----:B------:R-:W-:Y:S01]  /*27c0*/  @!P2 IMAD.MOV R41, RZ, RZ, -R41 ;  /* 0x000000ffff29a224 */ /* 0x000fe200078e0a29 */
[----:B------:R-:W-:Y:S01]  /*27d0*/  ISETP.GT.U32.AND P2, PT, R4, R45, PT ;  /* 0x0000002d0400720c */ /* 0x000fe20003f44070 */
[----:B------:R-:W-:Y:S01]  /*27e0*/  @!P1 IMAD.IADD R44, R44, 0x1, -R4 ;  /* 0x000000012c2c9824 */ /* 0x000fe200078e0a04 */
[----:B------:R-:W-:Y:S01]  /*27f0*/  ISETP.GT.U32.AND P6, PT, R4, R43, PT ;  /* 0x0000002b0400720c */ /* 0x000fe20003fc4070 */
[----:B------:R-:W-:Y:S01]  /*2800*/  @!P0 IMAD.MOV R39, RZ, RZ, -R39 ;  /* 0x000000ffff278224 */ /* 0x000fe200078e0a27 */
[----:B------:R-:W-:Y:S01]  /*2810*/  ISETP.GE.AND P0, PT, R46, RZ, PT ;  /* 0x000000ff2e00720c */ /* 0x000fe20003f06270 */
[----:B------:R-:W-:Y:S01]  /*2820*/  IMAD.HI.U32 R46, R2, R49, RZ ;  /* 0x00000031022e7227 */ /* 0x000fe200078e00ff */
[----:B------:R-:W-:-:S02]  /*2830*/  ISETP.GT.U32.AND P1, PT, R4, R44, PT ;  /* 0x0000002c0400720c */ /* 0x000fc40003f24070 */
[C---:B------:R-:W-:Y:S01]  /*2840*/  LOP3.LUT R50, R5.reuse, 0x4c, RZ, 0xfc, !PT ;  /* 0x0000004c05327812 */ /* 0x040fe200078efcff */
[----:B------:R-:W-:Y:S01]  /*2850*/  @!P5 IMAD.IADD R42, R42, 0x1, -R4 ;  /* 0x000000012a2ad824 */ /* 0x000fe200078e0a04 */
[----:B------:R-:W-:Y:S01]  /*2860*/  ISETP.GE.AND P5, PT, R52, RZ, PT ;  /* 0x000000ff3400720c */ /* 0x000fe20003fa6270 */
[----:B------:R-:W-:Y:S01]  /*2870*/  IMAD.MOV R46, RZ, RZ, -R46 ;  /* 0x000000ffff2e7224 */ /* 0x000fe200078e0a2e */
[----:B------:R-:W-:Y:S01]  /*2880*/  LOP3.LUT R52, R5, 0x48, RZ, 0xfc, !PT ;  /* 0x0000004805347812 */ /* 0x000fe200078efcff */
[--C-:B------:R-:W-:Y:S01]  /*2890*/  @!P2 IMAD.IADD R45, R45, 0x1, -R4.reuse ;  /* 0x000000012d2da824 */ /* 0x100fe200078e0a04 */
[----:B------:R-:W-:Y:S01]  /*28a0*/  IABS R51, R50 ;  /* 0x0000003200337213 */ /* 0x000fe20000000000 */
[----:B------:R-:W-:Y:S01]  /*28b0*/  @!P6 IMAD.IADD R43, R43, 0x1, -R4 ;  /* 0x000000012b2be824 */ /* 0x000fe200078e0a04 */
[----:B------:R-:W-:Y:S01]  /*28c0*/  IABS R48, R52 ;  /* 0x0000003400307213 */ /* 0x000fe20000000000 */
[----:B------:R-:W-:Y:S01]  /*28d0*/  IMAD R46, R4, R46, R49 ;  /* 0x0000002e042e7224 */ /* 0x000fe200078e0231 */
[----:B------:R-:W-:Y:S01]  /*28e0*/  ISETP.GE.AND P6, PT, R47, RZ, PT ;  /* 0x000000ff2f00720c */ /* 0x000fe20003fc6270 */
[----:B------:R-:W-:Y:S01]  /*28f0*/  IMAD.HI.U32 R47, R2, R51, RZ ;  /* 0x00000033022f7227 */ /* 0x000fe200078e00ff */
[----:B------:R-:W-:-:S03]  /*2900*/  ISETP.GT.U32.AND P2, PT, R4, R45, PT ;  /* 0x0000002d0400720c */ /* 0x000fc60003f44070 */
[----:B------:R-:W-:Y:S02]  /*2910*/  IMAD.MOV.U32 R49, RZ, RZ, R48 ;  /* 0x000000ffff317224 */ /* 0x000fe400078e0030 */
[----:B------:R-:W-:Y:S01]  /*2920*/  @!P1 IMAD.IADD R44, R44, 0x1, -R4 ;  /* 0x000000012c2c9824 */ /* 0x000fe200078e0a04 */
[----:B------:R-:W-:Y:S01]  /*2930*/  ISETP.GT.U32.AND P1, PT, R4, R46, PT ;  /* 0x0000002e0400720c */ /* 0x000fe20003f24070 */
[----:B------:R-:W-:Y:S02]  /*2940*/  IMAD.MOV R47, RZ, RZ, -R47 ;  /* 0x000000ffff2f7224 */ /* 0x000fe400078e0a2f */
[----:B------:R-:W-:-:S04]  /*2950*/  IMAD.HI.U32 R48, R2, R49, RZ ;  /* 0x0000003102307227 */ /* 0x000fc800078e00ff */
[C---:B------:R-:W-:Y:S01]  /*2960*/  IMAD R47, R4.reuse, R47, R51 ;  /* 0x0000002f042f7224 */ /* 0x040fe200078e0233 */
[----:B------:R-:W-:Y:S01]  /*2970*/  IABS R51, R54 ;  /* 0x0000003600337213 */ /* 0x000fe20000000000 */
[----:B------:R-:W-:Y:S02]  /*2980*/  IMAD.MOV R48, RZ, RZ, -R48 ;  /* 0x000000ffff307224 */ /* 0x000fe400078e0a30 */
[--C-:B------:R-:W-:Y:S01]  /*2990*/  @!P2 IMAD.IADD R45, R45, 0x1, -R4.reuse ;  /* 0x000000012d2da824 */ /* 0x100fe200078e0a04 */
[C---:B------:R-:W-:Y:S01]  /*29a0*/  ISETP.GT.U32.AND P2, PT, R4.reuse, R47, PT ;  /* 0x0000002f0400720c */ /* 0x040fe20003f44070 */
[----:B------:R-:W-:Y:S02]  /*29b0*/  IMAD R49, R4, R48, R49 ;  /* 0x0000003004317224 */ /* 0x000fe400078e0231 */
[----:B------:R-:W-:Y:S02]  /*29c0*/  @!P1 IMAD.IADD R46, R46, 0x1, -R4 ;  /* 0x000000012e2e9824 */ /* 0x000fe400078e0a04 */
[----:B------:R-:W-:Y:S01]  /*29d0*/  @!P3 IMAD.MOV R43, RZ, RZ, -R43 ;  /* 0x000000ffff2bb224 */ /* 0x000fe200078e0a2b */
[----:B------:R-:W-:Y:S01]  /*29e0*/  ISETP.GT.U32.AND P1, PT, R4, R49, PT ;  /* 0x000000310400720c */ /* 0x000fe20003f24070 */
[----:B------:R-:W-:Y:S01]  /*29f0*/  IMAD.HI.U32 R48, R2, R51, RZ ;  /* 0x0000003302307227 */ /* 0x000fe200078e00ff */
[----:B------:R-:W-:-:S03]  /*2a00*/  ISETP.GT.U32.AND P3, PT, R4, R46, PT ;  /* 0x0000002e0400720c */ /* 0x000fc60003f64070 */
[----:B------:R-:W-:Y:S02]  /*2a10*/  IMAD.MOV R48, RZ, RZ, -R48 ;  /* 0x000000ffff307224 */ /* 0x000fe400078e0a30 */
[----:B------:R-:W-:Y:S01]  /*2a20*/  @!P2 IMAD.IADD R47, R47, 0x1, -R4 ;  /* 0x000000012f2fa824 */ /* 0x000fe200078e0a04 */
[----:B------:R-:W-:Y:S01]  /*2a30*/  ISETP.GE.AND P2, PT, R52, RZ, PT ;  /* 0x000000ff3400720c */ /* 0x000fe20003f46270 */
[----:B------:R-:W-:Y:S01]  /*2a40*/  IMAD R51, R4, R48, R51 ;  /* 0x0000003004337224 */ /* 0x000fe200078e0233 */
[----:B------:R-:W-:Y:S01]  /*2a50*/  LOP3.LUT R52, R5, 0x28, RZ, 0xfc, !PT ;  /* 0x0000002805347812 */ /* 0x000fe200078efcff */
[----:B------:R-:W-:Y:S01]  /*2a60*/  @!P0 IMAD.MOV R42, RZ, RZ, -R42 ;  /* 0x000000ffff2a8224 */ /* 0x000fe200078e0a2a */
[----:B------:R-:W-:Y:S01]  /*2a70*/  ISETP.GE.AND P0, PT, R50, RZ, PT ;  /* 0x000000ff3200720c */ /* 0x000fe20003f06270 */
[--C-:B------:R-:W-:Y:S01]  /*2a80*/  @!P1 IMAD.IADD R49, R49, 0x1, -R4.reuse ;  /* 0x0000000131319824 */ /* 0x100fe200078e0a04 */
[----:B------:R-:W-:Y:S01]  /*2a90*/  ISETP.GT.U32.AND P1, PT, R4, R47, PT ;  /* 0x0000002f0400720c */ /* 0x000fe20003f24070 */
[----:B------:R-:W-:Y:S01]  /*2aa0*/  @!P3 IMAD.IADD R46, R46, 0x1, -R4 ;  /* 0x000000012e2eb824 */ /* 0x000fe200078e0a04 */
[----:B------:R-:W-:Y:S01]  /*2ab0*/  ISETP.GT.U32.AND P3, PT, R4, R51, PT ;  /* 0x000000330400720c */ /* 0x000fe20003f64070 */
[----:B------:R-:W-:-:S04]  /*2ac0*/  IMAD.HI.U32 R50, R2, R53, RZ ;  /* 0x0000003502327227 */ /* 0x000fc800078e00ff */
[----:B------:R-:W-:Y:S02]  /*2ad0*/  IMAD.MOV R50, RZ, RZ, -R50 ;  /* 0x000000ffff327224 */ /* 0x000fe400078e0a32 */
[----:B------:R-:W-:-:S04]  /*2ae0*/  IMAD.HI.U32 R48, R2, R55, RZ ;  /* 0x0000003702307227 */ /* 0x000fc800078e00ff */
[C---:B------:R-:W-:Y:S01]  /*2af0*/  IMAD R53, R4.reuse, R50, R53 ;  /* 0x0000003204357224 */ /* 0x040fe200078e0235 */
[----:B------:R-:W-:Y:S01]  /*2b00*/  LOP3.LUT R50, R5, 0x2c, RZ, 0xfc, !PT ;  /* 0x0000002c05327812 */ /* 0x000fe200078efcff */
[----:B------:R-:W-:Y:S02]  /*2b10*/  @!P1 IMAD.IADD R47, R47, 0x1, -R4 ;  /* 0x000000012f2f9824 */ /* 0x000fe400078e0a04 */
[----:B------:R-:W-:Y:S01]  /*2b20*/  IMAD.MOV R48, RZ, RZ, -R48 ;  /* 0x000000ffff307224 */ /* 0x000fe200078e0a30 */
[----:B------:R-:W-:Y:S01]  /*2b30*/  IABS R65, R50 ;  /* 0x0000003200417213 */ /* 0x000fe20000000000 */
[----:B------:R-:W-:Y:S01]  /*2b40*/  @!P5 IMAD.MOV R45, RZ, RZ, -R45 ;  /* 0x000000ffff2dd224 */ /* 0x000fe200078e0a2d */
[----:B------:R-:W-:Y:S01]  /*2b50*/  ISETP.GT.U32.AND P5, PT, R4, R53, PT ;  /* 0x000000350400720c */ /* 0x000fe20003fa4070 */
[----:B------:R-:W-:Y:S02]  /*2b60*/  IMAD.MOV.U32 R59, RZ, RZ, R47 ;  /* 0x000000ffff3b7224 */ /* 0x000fe400078e002f */
[----:B------:R-:W-:Y:S01]  /*2b70*/  @!P3 IMAD.IADD R51, R51, 0x1, -R4 ;  /* 0x000000013333b824 */ /* 0x000fe200078e0a04 */
[----:B------:R-:W-:Y:S01]  /*2b80*/  ISETP.GE.AND P3, PT, R58, RZ, PT ;  /* 0x000000ff3a00720c */ /* 0x000fe20003f66270 */
[C---:B------:R-:W-:Y:S01]  /*2b90*/  IMAD R55, R4.reuse, R48, R55 ;  /* 0x0000003004377224 */ /* 0x040fe200078e0237 */
[----:B------:R-:W-:Y:S01]  /*2ba0*/  LOP3.LUT R58, R5, 0x14, RZ, 0xfc, !PT ;  /* 0x00000014053a7812 */ /* 0x000fe200078efcff */
[----:B------:R-:W-:Y:S01]  /*2bb0*/  @!P0 IMAD.MOV R59, RZ, RZ, -R59 ;  /* 0x000000ffff3b8224 */ /* 0x000fe200078e0a3b */
[----:B------:R-:W-:Y:S01]  /*2bc0*/  ISETP.GT.U32.AND P0, PT, R4, R51, PT ;  /* 0x000000330400720c */ /* 0x000fe20003f04070 */
[----:B------:R-:W-:Y:S01]  /*2bd0*/  IMAD.HI.U32 R48, R2, R57, RZ ;  /* 0x0000003902307227 */ /* 0x000fe200078e00ff */
[----:B------:R-:W-:-:S03]  /*2be0*/  ISETP.GT.U32.AND P1, PT, R4, R55, PT ;  /* 0x000000370400720c */ /* 0x000fc60003f24070 */
[----:B------:R-:W-:Y:S02]  /*2bf0*/  IMAD.MOV R48, RZ, RZ, -R48 ;  /* 0x000000ffff307224 */ /* 0x000fe400078e0a30 */
[----:B------:R-:W-:Y:S01]  /*2c00*/  @!P4 IMAD.MOV R44, RZ, RZ, -R44 ;  /* 0x000000ffff2cc224 */ /* 0x000fe200078e0a2c */
[C---:B------:R-:W-:Y:S01]  /*2c10*/  ISETP.GT.U32.AND P4, PT, R4.reuse, R49, PT ;  /* 0x000000310400720c */ /* 0x040fe20003f84070 */
[--C-:B------:R-:W-:Y:S02]  /*2c20*/  @!P5 IMAD.IADD R53, R53, 0x1, -R4.reuse ;  /* 0x000000013535d824 */ /* 0x100fe400078e0a04 */
[C---:B------:R-:W-:Y:S01]  /*2c30*/  IMAD R47, R4.reuse, R48, R57 ;  /* 0x00000030042f7224 */ /* 0x040fe200078e0239 */
[----:B------:R-:W-:Y:S01]  /*2c40*/  LOP3.LUT R48, R5, 0x30, RZ, 0xfc, !PT ;  /* 0x0000003005307812 */ /* 0x000fe200078efcff */
[--C-:B------:R-:W-:Y:S01]  /*2c50*/  @!P0 IMAD.IADD R51, R51, 0x1, -R4.reuse ;  /* 0x0000000133338824 */ /* 0x100fe200078e0a04 */
[C---:B------:R-:W-:Y:S01]  /*2c60*/  ISETP.GT.U32.AND P5, PT, R4.reuse, R53, PT ;  /* 0x000000350400720c */ /* 0x040fe20003fa4070 */
[----:B------:R-:W-:Y:S01]  /*2c70*/  @!P1 IMAD.IADD R55, R55, 0x1, -R4 ;  /* 0x0000000137379824 */ /* 0x000fe200078e0a04 */
[----:B------:R-:W-:Y:S01]  /*2c80*/  ISETP.GT.U32.AND P0, PT, R4, R47, PT ;  /* 0x0000002f0400720c */ /* 0x000fe20003f04070 */
[----:B------:R-:W-:Y:S01]  /*2c90*/  @!P6 IMAD.MOV R46, RZ, RZ, -R46 ;  /* 0x000000ffff2ee224 */ /* 0x000fe200078e0a2e */
[----:B------:R-:W-:Y:S01]  /*2ca0*/  ISETP.GE.AND P6, PT, R54, RZ, PT ;  /* 0x000000ff3600720c */ /* 0x000fe20003fc6270 */
[----:B------:R-:W-:Y:S01]  /*2cb0*/  IMAD.MOV.U32 R63, RZ, RZ, R51 ;  /* 0x000000ffff3f7224 */ /* 0x000fe200078e0033 */
[----:B------:R-:W-:Y:S01]  /*2cc0*/  ISETP.GT.U32.AND P1, PT, R4, R55, PT ;  /* 0x000000370400720c */ /* 0x000fe20003f24070 */
[----:B------:R-:W-:Y:S01]  /*2cd0*/  @!P4 IMAD.IADD R49, R49, 0x1, -R4 ;  /* 0x000000013131c824 */ /* 0x000fe200078e0a04 */
[----:B------:R-:W-:-:S02]  /*2ce0*/  IABS R57, R48 ;  /* 0x0000003000397213 */ /* 0x000fc40000000000 */
[----:B------:R-:W-:Y:S01]  /*2cf0*/  ISETP.GE.AND P4, PT, R56, RZ, PT ;  /* 0x000000ff3800720c */ /* 0x000fe20003f86270 */
[----:B------:R-:W-:Y:S01]  /*2d00*/  IMAD.MOV.U32 R61, RZ, RZ, R49 ;  /* 0x000000ffff3d7224 */ /* 0x000fe200078e0031 */
[----:B------:R-:W-:Y:S01]  /*2d10*/  LOP3.LUT R54, R5, 0x20, RZ, 0xfc, !PT ;  /* 0x0000002005367812 */ /* 0x000fe200078efcff */
[--C-:B------:R-:W-:Y:S01]  /*2d20*/  @!P5 IMAD.IADD R53, R53, 0x1, -R4.reuse ;  /* 0x000000013535d824 */ /* 0x100fe200078e0a04 */
[----:B------:R-:W-:Y:S01]  /*2d30*/  ISETP.GE.AND P5, PT, R48, RZ, PT ;  /* 0x000000ff3000720c */ /* 0x000fe20003fa6270 */
[----:B------:R-:W-:Y:S01]  /*2d40*/  @!P0 IMAD.IADD R47, R47, 0x1, -R4 ;  /* 0x000000012f2f8824 */ /* 0x000fe200078e0a04 */
[----:B------:R-:W-:Y:S01]  /*2d50*/  LOP3.LUT R56, R5, 0x18, RZ, 0xfc, !PT ;  /* 0x0000001805387812 */ /* 0x000fe200078efcff */
[----:B------:R-:W-:Y:S01]  /*2d60*/  IMAD.HI.U32 R49, R2, R65, RZ ;  /* 0x0000004102317227 */ /* 0x000fe200078e00ff */
[----:B------:R-:W-:Y:S02]  /*2d70*/  ISETP.GE.AND P0, PT, R52, RZ, PT ;  /* 0x000000ff3400720c */ /* 0x000fe40003f06270 */
[----:B------:R-:W-:Y:S01]  /*2d80*/  IABS R67, R56 ;  /* 0x0000003800437213 */ /* 0x000fe20000000000 */
[----:B------:R-:W-:-:S04]  /*2d90*/  IMAD.HI.U32 R48, R2, R57, RZ ;  /* 0x0000003902307227 */ /* 0x000fc800078e00ff */
[----:B------:R-:W-:Y:S01]  /*2da0*/  @!P6 IMAD.MOV R63, RZ, RZ, -R63 ;  /* 0x000000ffff3fe224 */ /* 0x000fe200078e0a3f */
[----:B------:R-:W-:Y:S01]  /*2db0*/  ISETP.GT.U32.AND P6, PT, R4, R47, PT ;  /* 0x0000002f0400720c */ /* 0x000fe20003fc4070 */
[----:B------:R-:W-:Y:S02]  /*2dc0*/  IMAD.MOV R51, RZ, RZ, -R49 ;  /* 0x000000ffff337224 */ /* 0x000fe400078e0a31 */
[----:B------:R-:W-:Y:S02]  /*2dd0*/  IMAD.MOV R48, RZ, RZ, -R48 ;  /* 0x000000ffff307224 */ /* 0x000fe400078e0a30 */
[----:B------:R-:W-:Y:S01]  /*2de0*/  @!P1 IMAD.IADD R55, R55, 0x1, -R4 ;  /* 0x0000000137379824 */ /* 0x000fe200078e0a04 */
[----:B------:R-:W-:Y:S01]  /*2df0*/  ISETP.GE.AND P1, PT, R50, RZ, PT ;  /* 0x000000ff3200720c */ /* 0x000fe20003f26270 */
[C---:B------:R-:W-:Y:S01]  /*2e00*/  IMAD R51, R4.reuse, R51, R65 ;  /* 0x0000003304337224 */ /* 0x040fe200078e0241 */
[----:B------:R-:W-:Y:S01]  /*2e10*/  IABS R50, R52 ;  /* 0x0000003400327213 */ /* 0x000fe20000000000 */
[----:B------:R-:W-:Y:S01]  /*2e20*/  IMAD R49, R4, R48, R57 ;  /* 0x0000003004317224 */ /* 0x000fe200078e0239 */
[----:B------:R-:W-:Y:S01]  /*2e30*/  IABS R52, R58 ;  /* 0x0000003a00347213 */ /* 0x000fe20000000000 */
[----:B------:R-:W-:-:S02]  /*2e40*/  IMAD.MOV.U32 R65, RZ, RZ, R53 ;  /* 0x000000ffff417224 */ /* 0x000fc400078e0035 */
[----:B------:R-:W-:Y:S01]  /*2e50*/  IMAD.MOV.U32 R57, RZ, RZ, R50 ;  /* 0x000000ffff397224 */ /* 0x000fe200078e0032 */
[----:B------:R-:W-:Y:S01]  /*2e60*/  LOP3.LUT R50, R5, 0x24, RZ, 0xfc, !PT ;  /* 0x0000002405327812 */ /* 0x000fe200078efcff */
[----:B------:R-:W-:Y:S01]  /*2e70*/  @!P4 IMAD.MOV R65, RZ, RZ, -R65 ;  /* 0x000000ffff41c224 */ /* 0x000fe200078e0a41 */
[----:B------:R-:W-:Y:S01]  /*2e80*/  ISETP.GT.U32.AND P4, PT, R4, R49, PT ;  /* 0x000000310400720c */ /* 0x000fe20003f84070 */
[----:B------:R-:W-:-:S04]  /*2e90*/  IMAD.HI.U32 R48, R2, R57, RZ ;  /* 0x0000003902307227 */ /* 0x000fc800078e00ff */
[----:B------:R-:W-:Y:S01]  /*2ea0*/  @!P6 IMAD.IADD R47, R47, 0x1, -R4 ;  /* 0x000000012f2fe824 */ /* 0x000fe200078e0a04 */
[C---:B------:R-:W-:Y:S01]  /*2eb0*/  ISETP.GT.U32.AND P6, PT, R4.reuse, R51, PT ;  /* 0x000000330400720c */ /* 0x040fe20003fc4070 */
[----:B------:R-:W-:Y:S02]  /*2ec0*/  IMAD.MOV R48, RZ, RZ, -R48 ;  /* 0x000000ffff307224 */ /* 0x000fe400078e0a30 */
[----:B------:R-:W-:Y:S01]  /*2ed0*/  IMAD.MOV.U32 R69, RZ, RZ, R55 ;  /* 0x000000ffff457224 */ /* 0x000fe200078e0037 */
[----:B------:R-:W-:Y:S01]  /*2ee0*/  IABS R55, R50 ;  /* 0x0000003200377213 */ /* 0x000fe20000000000 */
[----:B------:R-:W-:Y:S01]  /*2ef0*/  IMAD R53, R4, R48, R57 ;  /* 0x0000003004357224 */ /* 0x000fe200078e0239 */
[----:B------:R-:W-:Y:S01]  /*2f00*/  IABS R57, R54 ;  /* 0x0000003600397213 */ /* 0x000fe20000000000 */
[----:B------:R-:W-:Y:S02]  /*2f10*/  @!P4 IMAD.IADD R49, R49, 0x1, -R4 ;  /* 0x000000013131c824 */ /* 0x000fe400078e0a04 */
[----:B------:R-:W-:Y:S01]  /*2f20*/  IMAD.HI.U32 R48, R2, R55, RZ ;  /* 0x0000003702307227 */ /* 0x000fe200078e00ff */
[----:B------:R-:W-:-:S03]  /*2f30*/  ISETP.GT.U32.AND P4, PT, R4, R53, PT ;  /* 0x000000350400720c */ /* 0x000fc60003f84070 */
[----:B------:R-:W-:Y:S01]  /*2f40*/  @!P6 IMAD.IADD R51, R51, 0x1, -R4 ;  /* 0x000000013333e824 */ /* 0x000fe200078e0a04 */
[----:B------:R-:W-:Y:S01]  /*2f50*/  ISETP.GT.U32.AND P6, PT, R4, R49, PT ;  /* 0x000000310400720c */ /* 0x000fe20003fc4070 */
[----:B------:R-:W-:Y:S01]  /*2f60*/  @!P3 IMAD.MOV R69, RZ, RZ, -R69 ;  /* 0x000000ffff45b224 */ /* 0x000fe200078e0a45 */
[----:B------:R-:W-:Y:S01]  /*2f70*/  ISETP.GE.AND P3, PT, R50, RZ, PT ;  /* 0x000000ff3200720c */ /* 0x000fe20003f66270 */
[----:B------:R-:W-:Y:S02]  /*2f80*/  IMAD.MOV R50, RZ, RZ, -R48 ;  /* 0x000000ffff327224 */ /* 0x000fe400078e0a30 */
[----:B------:R-:W-:-:S04]  /*2f90*/  IMAD.HI.U32 R48, R2, R57, RZ ;  /* 0x0000003902307227 */ /* 0x000fc800078e00ff */
[----:B------:R-:W-:Y:S01]  /*2fa0*/  @!P2 IMAD.MOV R61, RZ, RZ, -R61 ;  /* 0x000000ffff3da224 */ /* 0x000fe200078e0a3d */
[----:B------:R-:W-:Y:S01]  /*2fb0*/  ISETP.GE.AND P2, PT, R60, RZ, PT ;  /* 0x000000ff3c00720c */ /* 0x000fe20003f46270 */
[----:B------:R-:W-:Y:S02]  /*2fc0*/  IMAD.MOV.U32 R71, RZ, RZ, R47 ;  /* 0x000000ffff477224 */ /* 0x000fe400078e002f */
[----:B------:R-:W-:Y:S01]  /*2fd0*/  @!P4 IMAD.IADD R53, R53, 0x1, -R4 ;  /* 0x000000013535c824 */ /* 0x000fe200078e0a04 */
[----:B------:R-:W-:Y:S01]  /*2fe0*/  ISETP.GT.U32.AND P4, PT, R4, R51, PT ;  /* 0x000000330400720c */ /* 0x000fe20003f84070 */
[----:B------:R-:W-:-:S04]  /*2ff0*/  IMAD.HI.U32 R47, R2, R67, RZ ;  /* 0x00000043022f7227 */ /* 0x000fc800078e00ff */
[----:B------:R-:W-:Y:S02]  /*3000*/  IMAD.MOV R48, RZ, RZ, -R48 ;  /* 0x000000ffff307224 */ /* 0x000fe400078e0a30 */
[----:B------:R-:W-:Y:S02]  /*3010*/  @!P6 IMAD.IADD R49, R49, 0x1, -R4 ;  /* 0x000000013131e824 */ /* 0x000fe400078e0a04 */
[C---:B------:R-:W-:Y:S02]  /*3020*/  IMAD R55, R4.reuse, R50, R55 ;  /* 0x0000003204377224 */ /* 0x040fe400078e0237 */
[----:B------:R-:W-:Y:S02]  /*3030*/  IMAD.MOV R50, RZ, RZ, -R47 ;  /* 0x000000ffff327224 */ /* 0x000fe400078e0a2f */
[C---:B------:R-:W-:Y:S01]  /*3040*/  IMAD R47, R4.reuse, R48, R57 ;  /* 0x00000030042f7224 */ /* 0x040fe200078e0239 */
[----:B------:R-:W-:Y:S01]  /*3050*/  ISETP.GT.U32.AND P6, PT, R4, R55, PT ;  /* 0x000000370400720c */ /* 0x000fe20003fc4070 */
[----:B------:R-:W-:-:S02]  /*3060*/  IMAD.MOV.U32 R73, RZ, RZ, R49 ;  /* 0x000000ffff497224 */ /* 0x000fc400078e0031 */
[C---:B------:R-:W-:Y:S01]  /*3070*/  IMAD R49, R4.reuse, R50, R67 ;  /* 0x0000003204317224 */ /* 0x040fe200078e0243 */
[----:B------:R-:W-:Y:S01]  /*3080*/  LOP3.LUT R50, R5, 0x10, RZ, 0xfc, !PT ;  /* 0x0000001005327812 */ /* 0x000fe200078efcff */
[----:B------:R-:W-:Y:S01]  /*3090*/  @!P5 IMAD.MOV R73, RZ, RZ, -R73 ;  /* 0x000000ffff49d224 */ /* 0x000fe200078e0a49 */
[C---:B------:R-:W-:Y:S01]  /*30a0*/  ISETP.GT.U32.AND P5, PT, R4.reuse, R47, PT ;  /* 0x0000002f0400720c */ /* 0x040fe20003fa4070 */
[----:B------:R-:W-:Y:S01]  /*30b0*/  @!P2 IMAD.MOV R71, RZ, RZ, -R71 ;  /* 0x000000ffff47a224 */ /* 0x000fe200078e0a47 */
[C---:B------:R-:W-:Y:S01]  /*30c0*/  ISETP.GT.U32.AND P2, PT, R4.reuse, R53, PT ;  /* 0x000000350400720c */ /* 0x040fe20003f44070 */
[----:B------:R-:W-:Y:S01]  /*30d0*/  @!P4 IMAD.IADD R51, R51, 0x1, -R4 ;  /* 0x000000013333c824 */ /* 0x000fe200078e0a04 */
[----:B------:R-:W-:Y:S01]  /*30e0*/  ISETP.GT.U32.AND P4, PT, R4, R49, PT ;  /* 0x000000310400720c */ /* 0x000fe20003f84070 */
[----:B------:R-:W-:Y:S01]  /*30f0*/  IMAD.MOV.U32 R57, RZ, RZ, R52 ;  /* 0x000000ffff397224 */ /* 0x000fe200078e0034 */
[----:B------:R-:W-:Y:S01]  /*3100*/  IABS R67, R50 ;  /* 0x0000003200437213 */ /* 0x000fe20000000000 */
[----:B------:R-:W-:Y:S01]  /*3110*/  IMAD.MOV.U32 R75, RZ, RZ, R51 ;  /* 0x000000ffff4b7224 */ /* 0x000fe200078e0033 */
[----:B------:R-:W-:Y:S01]  /*3120*/  LOP3.LUT R52, R5, 0xc, RZ, 0xfc, !PT ;  /* 0x0000000c05347812 */ /* 0x000fe200078efcff */
[----:B------:R-:W-:-:S03]  /*3130*/  IMAD.HI.U32 R48, R2, R57, RZ ;  /* 0x0000003902307227 */ /* 0x000fc600078e00ff */
[----:B------:R-:W-:Y:S01]  /*3140*/  IABS R91, R52 ;  /* 0x00000034005b7213 */ /* 0x000fe20000000000 */
[----:B------:R-:W-:Y:S02]  /*3150*/  @!P5 IMAD.IADD R47, R47, 0x1, -R4 ;  /* 0x000000012f2fd824 */ /* 0x000fe400078e0a04 */
[----:B------:R-:W-:Y:S02]  /*3160*/  IMAD.MOV R48, RZ, RZ, -R48 ;  /* 0x000000ffff307224 */ /* 0x000fe400078e0a30 */
[--C-:B------:R-:W-:Y:S01]  /*3170*/  @!P2 IMAD.IADD R53, R53, 0x1, -R4.reuse ;  /* 0x000000013535a824 */ /* 0x100fe200078e0a04 */
[----:B------:R-:W-:Y:S01]  /*3180*/  ISETP.GE.AND P2, PT, R54, RZ, PT ;  /* 0x000000ff3600720c */ /* 0x000fe20003f46270 */
[----:B------:R-:W-:Y:S01]  /*3190*/  @!P4 IMAD.IADD R49, R49, 0x1, -R4 ;  /* 0x000000013131c824 */ /* 0x000fe200078e0a04 */
[C---:B------:R-:W-:Y:S01]  /*31a0*/  ISETP.GT.U32.AND P4, PT, R4.reuse, R47, PT ;  /* 0x0000002f0400720c */ /* 0x040fe20003f84070 */
[----:B------:R-:W-:Y:S02]  /*31b0*/  IMAD R57, R4, R48, R57 ;  /* 0x0000003004397224 */ /* 0x000fe400078e0239 */
[----:B------:R-:W-:-:S04]  /*31c0*/  IMAD.HI.U32 R48, R2, R67, RZ ;  /* 0x0000004302307227 */ /* 0x000fc800078e00ff */
[----:B------:R-:W-:Y:S01]  /*31d0*/  IMAD.MOV.U32 R77, RZ, RZ, R53 ;  /* 0x000000ffff4d7224 */ /* 0x000fe200078e0035 */
[----:B------:R-:W-:Y:S01]  /*31e0*/  LOP3.LUT R53, R5, 0x8, RZ, 0xfc, !PT ;  /* 0x0000000805357812 */ /* 0x000fe200078efcff */
[----:B------:R-:W-:Y:S01]  /*31f0*/  @!P1 IMAD.MOV R75, RZ, RZ, -R75 ;  /* 0x000000ffff4b9224 */ /* 0x000fe200078e0a4b */
[C---:B------:R-:W-:Y:S01]  /*3200*/  ISETP.GT.U32.AND P1, PT, R4.reuse, R49, PT ;  /* 0x000000310400720c */ /* 0x040fe20003f24070 */
[----:B------:R-:W-:Y:S01]  /*3210*/  IMAD.MOV R48, RZ, RZ, -R48 ;  /* 0x000000ffff307224 */ /* 0x000fe200078e0a30 */
[----:B------:R-:W-:Y:S01]  /*3220*/  IABS R93, R53 ;  /* 0x00000035005d7213 */ /* 0x000fe20000000000 */
[----:B------:R-:W-:Y:S01]  /*3230*/  @!P0 IMAD.MOV R77, RZ, RZ, -R77 ;  /* 0x000000ffff4d8224 */ /* 0x000fe200078e0a4d */
[----:B------:R-:W-:Y:S01]  /*3240*/  ISETP.GT.U32.AND P0, PT, R4, R57, PT ;  /* 0x000000390400720c */ /* 0x000fe20003f04070 */
[----:B------:R-:W-:Y:S01]  /*3250*/  @!P6 IMAD.IADD R55, R55, 0x1, -R4 ;  /* 0x000000013737e824 */ /* 0x000fe200078e0a04 */
[----:B------:R-:W-:Y:S01]  /*3260*/  ISETP.GE.AND P6, PT, R56, RZ, PT ;  /* 0x000000ff3800720c */ /* 0x000fe20003fc6270 */
[----:B------:R-:W-:-:S02]  /*3270*/  IMAD R51, R4, R48, R67 ;  /* 0x0000003004337224 */ /* 0x000fc400078e0243 */
[----:B------:R-:W-:Y:S01]  /*3280*/  @!P4 IMAD.IADD R47, R47, 0x1, -R4 ;  /* 0x000000012f2fc824 */ /* 0x000fe200078e0a04 */
[----:B------:R-:W-:Y:S01]  /*3290*/  ISETP.GT.U32.AND P5, PT, R4, R55, PT ;  /* 0x000000370400720c */ /* 0x000fe20003fa4070 */
[----:B------:R-:W-:Y:S01]  /*32a0*/  IMAD.HI.U32 R48, R2, R91, RZ ;  /* 0x0000005b02307227 */ /* 0x000fe200078e00ff */
[----:B------:R-:W-:-:S03]  /*32b0*/  ISETP.GT.U32.AND P4, PT, R4, R51, PT ;  /* 0x000000330400720c */ /* 0x000fc60003f84070 */
[----:B------:R-:W-:Y:S01]  /*32c0*/  @!P1 IMAD.IADD R49, R49, 0x1, -R4 ;  /* 0x0000000131319824 */ /* 0x000fe200078e0a04 */
[----:B------:R-:W-:Y:S01]  /*32d0*/  ISETP.GE.AND P1, PT, R50, RZ, PT ;  /* 0x000000ff3200720c */ /* 0x000fe20003f26270 */
[----:B------:R-:W-:Y:S02]  /*32e0*/  IMAD.MOV R48, RZ, RZ, -R48 ;  /* 0x000000ffff307224 */ /* 0x000fe400078e0a30 */
[--C-:B------:R-:W-:Y:S02]  /*32f0*/  @!P0 IMAD.IADD R57, R57, 0x1, -R4.reuse ;  /* 0x0000000139398824 */ /* 0x100fe400078e0a04 */
[C---:B------:R-:W-:Y:S02]  /*3300*/  IMAD R91, R4.reuse, R48, R91 ;  /* 0x00000030045b7224 */ /* 0x040fe400078e025b */
[----:B------:R-:W-:Y:S01]  /*3310*/  IMAD.MOV.U32 R85, RZ, RZ, R49 ;  /* 0x000000ffff557224 */ /* 0x000fe200078e0031 */
[----:B------:R-:W-:Y:S01]  /*3320*/  ISETP.GT.U32.AND P0, PT, R4, R57, PT ;  /* 0x000000390400720c */ /* 0x000fe20003f04070 */
[--C-:B------:R-:W-:Y:S01]  /*3330*/  @!P5 IMAD.IADD R55, R55, 0x1, -R4.reuse ;  /* 0x000000013737d824 */ /* 0x100fe200078e0a04 */
[----:B------:R-:W-:Y:S01]  /*3340*/  ISETP.GE.AND P5, PT, R58, RZ, PT ;  /* 0x000000ff3a00720c */ /* 0x000fe20003fa6270 */
[----:B------:R-:W-:-:S02]  /*3350*/  @!P4 IMAD.IADD R51, R51, 0x1, -R4 ;  /* 0x000000013333c824 */ /* 0x000fc400078e0a04 */
[----:B------:R-:W-:Y:S01]  /*3360*/  @!P6 IMAD.MOV R85, RZ, RZ, -R85 ;  /* 0x000000ffff55e224 */ /* 0x000fe200078e0a55 */
[C---:B------:R-:W-:Y:S01]  /*3370*/  ISETP.GT.U32.AND P6, PT, R4.reuse, R91, PT ;  /* 0x0000005b0400720c */ /* 0x040fe20003fc4070 */
[----:B------:R-:W-:Y:S01]  /*3380*/  IMAD.MOV.U32 R79, RZ, RZ, R55 ;  /* 0x000000ffff4f7224 */ /* 0x000fe200078e0037 */
[----:B------:R-:W-:Y:S01]  /*3390*/  ISETP.GT.U32.AND P4, PT, R4, R51, PT ;  /* 0x000000330400720c */ /* 0x000fe20003f84070 */
[----:B------:R-:W-:Y:S02]  /*33a0*/  IMAD.MOV.U32 R81, RZ, RZ, R47 ;  /* 0x000000ffff517224 */ /* 0x000fe400078e002f */
[----:B------:R-:W-:-:S04]  /*33b0*/  IMAD.HI.U32 R47, R2, R93, RZ ;  /* 0x0000005d022f7227 */ /* 0x000fc800078e00ff */
[----:B------:R-:W-:Y:S01]  /*33c0*/  @!P3 IMAD.MOV R79, RZ, RZ, -R79 ;  /* 0x000000ffff4fb224 */ /* 0x000fe200078e0a4f */
[----:B------:R-:W-:Y:S01]  /*33d0*/  ISETP.GE.AND P3, PT, R52, RZ, PT ;  /* 0x000000ff3400720c */ /* 0x000fe20003f66270 */
[----:B------:R-:W-:Y:S01]  /*33e0*/  IMAD.MOV R48, RZ, RZ, -R47 ;  /* 0x000000ffff307224 */ /* 0x000fe200078e0a2f */
[----:B------:R-:W-:Y:S01]  /*33f0*/  LOP3.LUT R47, R5, 0x4, RZ, 0xfc, !PT ;  /* 0x00000004052f7812 */ /* 0x000fe200078efcff */
[--C-:B------:R-:W-:Y:S01]  /*3400*/  @!P0 IMAD.IADD R57, R57, 0x1, -R4.reuse ;  /* 0x0000000139398824 */ /* 0x100fe200078e0a04 */
[----:B------:R-:W-:Y:S01]  /*3410*/  LEA.HI R52, R0, R19, RZ, 0x1b ;  /* 0x0000001300347211 */ /* 0x000fe200078fd8ff */
[--C-:B------:R-:W-:Y:S01]  /*3420*/  @!P6 IMAD.IADD R91, R91, 0x1, -R4.reuse ;  /* 0x000000015b5be824 */ /* 0x100fe200078e0a04 */
[----:B------:R-:W-:Y:S01]  /*3430*/  ISETP.GE.AND P0, PT, R47, RZ, PT ;  /* 0x000000ff2f00720c */ /* 0x000fe20003f06270 */
[----:B------:R-:W-:Y:S01]  /*3440*/  @!P4 IMAD.IADD R51, R51, 0x1, -R4 ;  /* 0x000000013333c824 */ /* 0x000fe200078e0a04 */
[----:B------:R-:W-:Y:S01]  /*3450*/  IABS R95, R47 ;  /* 0x0000002f005f7213 */ /* 0x000fe20000000000 */
[----:B------:R-:W-:Y:S01]  /*3460*/  VIADD R47, R52, 0xfc ;  /* 0x000000fc342f7836 */ /* 0x000fe20000000000 */
[C---:B------:R-:W-:Y:S01]  /*3470*/  ISETP.GT.U32.AND P6, PT, R4.reuse, R91, PT ;  /* 0x0000005b0400720c */ /* 0x040fe20003fc4070 */
[----:B------:R-:W-:-:S02]  /*3480*/  IMAD R93, R4, R48, R93 ;  /* 0x00000030045d7224 */ /* 0x000fc400078e025d */
[----:B------:R-:W-:Y:S01]  /*3490*/  IMAD.MOV.U32 R89, RZ, RZ, R51 ;  /* 0x000000ffff597224 */ /* 0x000fe200078e0033 */
[----:B------:R-:W-:Y:S01]  /*34a0*/  ISETP.GE.AND P4, PT, R47, RZ, PT ;  /* 0x000000ff2f00720c */ /* 0x000fe20003f86270 */
[----:B------:R-:W-:Y:S01]  /*34b0*/  VIADD R48, R52, 0xdc ;  /* 0x000000dc34307836 */ /* 0x000fe20000000000 */
[----:B------:R-:W-:Y:S01]  /*34c0*/  IABS R49, R47 ;  /* 0x0000002f00317213 */ /* 0x000fe20000000000 */
[----:B------:R-:W-:-:S04]  /*34d0*/  IMAD.HI.U32 R47, R2, R95, RZ ;  /* 0x0000005f022f7227 */ /* 0x000fc800078e00ff */
[----:B------:R-:W-:Y:S02]  /*34e0*/  IMAD.MOV R47, RZ, RZ, -R47 ;  /* 0x000000ffff2f7224 */ /* 0x000fe400078e0a2f */
[----:B------:R-:W-:Y:S01]  /*34f0*/  @!P1 IMAD.MOV R89, RZ, RZ, -R89 ;  /* 0x000000ffff599224 */ /* 0x000fe200078e0a59 */
[C---:B------:R-:W-:Y:S01]  /*3500*/  ISETP.GT.U32.AND P1, PT, R4.reuse, R93, PT ;  /* 0x0000005d0400720c */ /* 0x040fe20003f24070 */
[C---:B------:R-:W-:Y:S02]  /*3510*/  IMAD R95, R4.reuse, R47, R95 ;  /* 0x0000002f045f7224 */ /* 0x040fe400078e025f */
[----:B------:R-:W-:Y:S02]  /*3520*/  @!P6 IMAD.IADD R91, R91, 0x1, -R4 ;  /* 0x000000015b5be824 */ /* 0x000fe400078e0a04 */
[----:B------:R-:W-:Y:S01]  /*3530*/  IMAD.MOV.U32 R51, RZ, RZ, R49 ;  /* 0x000000ffff337224 */ /* 0x000fe200078e0031 */
[----:B------:R-:W-:Y:S01]  /*3540*/  ISETP.GT.U32.AND P6, PT, R4, R95, PT ;  /* 0x0000005f0400720c */ /* 0x000fe20003fc4070 */
[----:B------:R-:W-:Y:S01]  /*3550*/  @!P2 IMAD.MOV R81, RZ, RZ, -R81 ;  /* 0x000000ffff51a224 */ /* 0x000fe200078e0a51 */
[----:B------:R-:W-:Y:S01]  /*3560*/  ISETP.GE.AND P2, PT, R53, RZ, PT ;  /* 0x000000ff3500720c */ /* 0x000fe20003f46270 */
[----:B------:R-:W-:Y:S01]  /*3570*/  VIADD R56, R52, 0xbc ;  /* 0x000000bc34387836 */ /* 0x000fe20000000000 */
[----:B------:R-:W-:Y:S01]  /*3580*/  IABS R53, R48 ;  /* 0x0000003000357213 */ /* 0x000fe20000000000 */
[----:B------:R-:W-:-:S02]  /*3590*/  IMAD.MOV.U32 R87, RZ, RZ, R57 ;  /* 0x000000ffff577224 */ /* 0x000fc400078e0039 */
[----:B------:R-:W-:Y:S01]  /*35a0*/  @!P1 IMAD.IADD R93, R93, 0x1, -R4 ;  /* 0x000000015d5d9824 */ /* 0x000fe200078e0a04 */
[----:B------:R-:W-:Y:S01]  /*35b0*/  IABS R55, R56 ;  /* 0x0000003800377213 */ /* 0x000fe20000000000 */
[----:B------:R-:W-:-:S03]  /*35c0*/  IMAD.HI.U32 R47, R2, R51, RZ ;  /* 0x00000033022f7227 */ /* 0x000fc600078e00ff */
[----:B------:R-:W-:Y:S01]  /*35d0*/  ISETP.GT.U32.AND P1, PT, R4, R93, PT ;  /* 0x0000005d0400720c */ /* 0x000fe20003f24070 */
[----:B------:R-:W-:Y:S02]  /*35e0*/  @!P6 IMAD.IADD R95, R95, 0x1, -R4 ;  /* 0x000000015f5fe824 */ /* 0x000fe400078e0a04 */
[----:B------:R-:W-:Y:S01]  /*35f0*/  @!P5 IMAD.MOV R87, RZ, RZ, -R87 ;  /* 0x000000ffff57d224 */ /* 0x000fe200078e0a57 */
[----:B------:R-:W-:Y:S01]  /*3600*/  ISETP.GE.AND P5, PT, R48, RZ, PT ;  /* 0x000000ff3000720c */ /* 0x000fe20003fa6270 */
[----:B------:R-:W-:Y:S01]  /*3610*/  IMAD.HI.U32 R48, R2, R53, RZ ;  /* 0x0000003502307227 */ /* 0x000fe200078e00ff */
[----:B------:R-:W-:-:S03]  /*3620*/  ISETP.GT.U32.AND P6, PT, R4, R95, PT ;  /* 0x0000005f0400720c */ /* 0x000fc60003fc4070 */
[----:B------:R-:W-:Y:S02]  /*3630*/  IMAD.MOV R47, RZ, RZ, -R47 ;  /* 0x000000ffff2f7224 */ /* 0x000fe400078e0a2f */
[----:B------:R-:W-:-:S04]  /*3640*/  IMAD.HI.U32 R49, R2, R55, RZ ;  /* 0x0000003702317227 */ /* 0x000fc800078e00ff */
[----:B------:R-:W-:Y:S02]  /*3650*/  VIADD R58, R52, 0x9c ;  /* 0x0000009c343a7836 */ /* 0x000fe40000000000 */
[----:B------:R-:W-:Y:S02]  /*3660*/  IMAD.MOV R48, RZ, RZ, -R48 ;  /* 0x000000ffff307224 */ /* 0x000fe400078e0a30 */
[C---:B------:R-:W-:Y:S01]  /*3670*/  IMAD R47, R4.reuse, R47, R51 ;  /* 0x0000002f042f7224 */ /* 0x040fe200078e0233 */
[----:B------:R-:W-:Y:S01]  /*3680*/  IABS R57, R58 ;  /* 0x0000003a00397213 */ /* 0x000fe20000000000 */
[----:B------:R-:W-:Y:S02]  /*3690*/  IMAD.MOV R51, RZ, RZ, -R49 ;  /* 0x000000ffff337224 */ /* 0x000fe400078e0a31 */
[C---:B------:R-:W-:Y:S02]  /*36a0*/  IMAD R49, R4.reuse, R48, R53 ;  /* 0x0000003004317224 */ /* 0x040fe400078e0235 */
[--C-:B------:R-:W-:Y:S01]  /*36b0*/  @!P1 IMAD.IADD R93, R93, 0x1, -R4.reuse ;  /* 0x000000015d5d9824 */ /* 0x100fe200078e0a04 */
[C---:B------:R-:W-:Y:S01]  /*36c0*/  ISETP.GT.U32.AND P1, PT, R4.reuse, R47, PT ;  /* 0x0000002f0400720c */ /* 0x040fe20003f24070 */
[----:B------:R-:W-:Y:S01]  /*36d0*/  @!P6 IMAD.IADD R95, R95, 0x1, -R4 ;  /* 0x000000015f5fe824 */ /* 0x000fe200078e0a04 */
[----:B------:R-:W-:Y:S01]  /*36e0*/  ISETP.GT.U32.AND P6, PT, R4, R49, PT ;  /* 0x000000310400720c */ /* 0x000fe20003fc4070 */
[----:B------:R-:W-:-:S04]  /*36f0*/  IMAD.HI.U32 R48, R2, R57, RZ ;  /* 0x0000003902307227 */ /* 0x000fc800078e00ff */
[----:B------:R-:W-:Y:S02]  /*3700*/  IMAD R51, R4, R51, R55 ;  /* 0x0000003304337224 */ /* 0x000fe400078e0237 */
[----:B------:R-:W-:Y:S02]  /*3710*/  IMAD.MOV R48, RZ, RZ, -R48 ;  /* 0x000000ffff307224 */ /* 0x000fe400078e0a30 */
[----:B------:R-:W-:Y:S02]  /*3720*/  VIADD R60, R52, 0x7c ;  /* 0x0000007c343c7836 */ /* 0x000fe40000000000 */
[C---:B------:R-:W-:Y:S02]  /*3730*/  IMAD R53, R4.reuse, R48, R57 ;  /* 0x0000003004357224 */ /* 0x040fe400078e0239 */
[--C-:B------:R-:W-:Y:S01]  /*3740*/  @!P1 IMAD.IADD R47, R47, 0x1, -R4.reuse ;  /* 0x000000012f2f9824 */ /* 0x100fe200078e0a04 */
[C---:B------:R-:W-:Y:S01]  /*3750*/  ISETP.GT.U32.AND P1, PT, R4.reuse, R51, PT ;  /* 0x000000330400720c */ /* 0x040fe20003f24070 */
[----:B------:R-:W-:Y:S01]  /*3760*/  @!P6 IMAD.IADD R49, R49, 0x1, -R4 ;  /* 0x000000013131e824 */ /* 0x000fe200078e0a04 */
[----:B------:R-:W-:Y:S01]  /*3770*/  ISETP.GT.U32.AND P6, PT, R4, R53, PT ;  /* 0x000000350400720c */ /* 0x000fe20003fc4070 */
[C---:B------:R-:W-:Y:S01]  /*3780*/  VIADD R62, R52.reuse, 0x5c ;  /* 0x0000005c343e7836 */ /* 0x040fe20000000000 */
[----:B------:R-:W-:Y:S01]  /*3790*/  IABS R55, R60 ;  /* 0x0000003c00377213 */ /* 0x000fe20000000000 */
[----:B------:R-:W-:-:S02]  /*37a0*/  VIADD R64, R52, 0x3c ;  /* 0x0000003c34407836 */ /* 0x000fc40000000000 */
[----:B------:R-:W-:Y:S01]  /*37b0*/  VIADD R52, R52, 0x1c ;  /* 0x0000001c34347836 */ /* 0x000fe20000000000 */
[----:B------:R-:W-:Y:S01]  /*37c0*/  IABS R57, R62 ;  /* 0x0000003e00397213 */ /* 0x000fe20000000000 */
[----:B------:R-:W-:Y:S01]  /*37d0*/  IMAD.HI.U32 R48, R2, R55, RZ ;  /* 0x0000003702307227 */ /* 0x000fe200078e00ff */
[----:B------:R-:W-:Y:S02]  /*37e0*/  IABS R67, R64 ;  /* 0x0000004000437213 */ /* 0x000fe40000000000 */
[----:B------:R-:W-:Y:S01]  /*37f0*/  IABS R83, R52 ;  /* 0x0000003400537213 */ /* 0x000fe20000000000 */
[----:B------:R-:W-:Y:S01]  /*3800*/  @!P1 IMAD.IADD R51, R51, 0x1, -R4 ;  /* 0x0000000133339824 */ /* 0x000fe200078e0a04 */
[----:B------:R-:W-:Y:S01]  /*3810*/  ISETP.GT.U32.AND P1, PT, R4, R47, PT ;  /* 0x0000002f0400720c */ /* 0x000fe20003f24070 */
[----:B------:R-:W-:Y:S02]  /*3820*/  IMAD.MOV R48, RZ, RZ, -R48 ;  /* 0x000000ffff307224 */ /* 0x000fe400078e0a30 */
[----:B------:R-:W-:-:S02]  /*3830*/  @!P6 IMAD.IADD R53, R53, 0x1, -R4 ;  /* 0x000000013535e824 */ /* 0x000fc400078e0a04 */
[----:B------:R-:W-:Y:S01]  /*3840*/  @!P2 IMAD.MOV R93, RZ, RZ, -R93 ;  /* 0x000000ffff5da224 */ /* 0x000fe200078e0a5d */
[C---:B------:R-:W-:Y:S01]  /*3850*/  ISETP.GT.U32.AND P2, PT, R4.reuse, R51, PT ;  /* 0x000000330400720c */ /* 0x040fe20003f44070 */
[C---:B------:R-:W-:Y:S01]  /*3860*/  IMAD R55, R4.reuse, R48, R55 ;  /* 0x0000003004377224 */ /* 0x040fe200078e0237 */
[----:B------:R-:W-:Y:S01]  /*3870*/  ISETP.GT.U32.AND P6, PT, R4, R53, PT ;  /* 0x000000350400720c */ /* 0x000fe20003fc4070 */
[----:B------:R-:W-:-:S04]  /*3880*/  IMAD.HI.U32 R48, R2, R57, RZ ;  /* 0x0000003902307227 */ /* 0x000fc800078e00ff */
[----:B------:R-:W-:-:S04]  /*3890*/  IMAD.HI.U32 R50, R2, R67, RZ ;  /* 0x0000004302327227 */ /* 0x000fc800078e00ff */
[----:B------:R-:W-:-:S04]  /*38a0*/  IMAD.HI.U32 R54, R2, R83, RZ ;  /* 0x0000005302367227 */ /* 0x000fc800078e00ff */
[----:B------:R-:W-:Y:S02]  /*38b0*/  IMAD.MOV R48, RZ, RZ, -R48 ;  /* 0x000000ffff307224 */ /* 0x000fe400078e0a30 */
[----:B------:R-:W-:Y:S02]  /*38c0*/  IMAD.MOV R50, RZ, RZ, -R50 ;  /* 0x000000ffff327224 */ /* 0x000fe400078e0a32 */
[----:B------:R-:W-:Y:S02]  /*38d0*/  IMAD.MOV R54, RZ, RZ, -R54 ;  /* 0x000000ffff367224 */ /* 0x000fe400078e0a36 */
[----:B------:R-:W-:-:S04]  /*38e0*/  IMAD.HI.U32 R2, R2, R97, RZ ;  /* 0x0000006102027227 */ /* 0x000fc800078e00ff */
[----:B------:R-:W-:Y:S01]  /*38f0*/  @!P3 IMAD.MOV R91, RZ, RZ, -R91 ;  /* 0x000000ffff5bb224 */ /* 0x000fe200078e0a5b */
[C---:B------:R-:W-:Y:S01]  /*3900*/  ISETP.GT.U32.AND P3, PT, R4.reuse, R49, PT ;  /* 0x000000310400720c */ /* 0x040fe20003f64070 */
[C---:B------:R-:W-:Y:S02]  /*3910*/  IMAD R57, R4.reuse, R48, R57 ;  /* 0x0000003004397224 */ /* 0x040fe400078e0239 */
[C---:B------:R-:W-:Y:S02]  /*3920*/  IMAD R67, R4.reuse, R50, R67 ;  /* 0x0000003204437224 */ /* 0x040fe400078e0243 */
[C---:B------:R-:W-:Y:S02]  /*3930*/  IMAD R83, R4.reuse, R54, R83 ;  /* 0x0000003604537224 */ /* 0x040fe400078e0253 */
[----:B------:R-:W-:Y:S01]  /*3940*/  @!P1 IMAD.IADD R47, R47, 0x1, -R4 ;  /* 0x000000012f2f9824 */ /* 0x000fe200078e0a04 */
[----:B------:R-:W-:Y:S01]  /*3950*/  ISETP.GT.U32.AND P1, PT, R4, R55, PT ;  /* 0x000000370400720c */ /* 0x000fe20003f24070 */
[----:B------:R-:W-:-:S02]  /*3960*/  IMAD.MOV R2, RZ, RZ, -R2 ;  /* 0x000000ffff027224 */ /* 0x000fc400078e0a02 */
[----:B------:R-:W-:Y:S01]  /*3970*/  @!P0 IMAD.MOV R95, RZ, RZ, -R95 ;  /* 0x000000ffff5f8224 */ /* 0x000fe200078e0a5f */
[C---:B------:R-:W-:Y:S01]  /*3980*/  ISETP.GT.U32.AND P0, PT, R4.reuse, R57, PT ;  /* 0x000000390400720c */ /* 0x040fe20003f04070 */
[C---:B------:R-:W-:Y:S02]  /*3990*/  IMAD R97, R4.reuse, R2, R97 ;  /* 0x0000000204617224 */ /* 0x040fe400078e0261 */
[----:B------:R-:W-:Y:S01]  /*39a0*/  @!P4 IMAD.MOV R47, RZ, RZ, -R47 ;  /* 0x000000ffff2fc224 */ /* 0x000fe200078e0a2f */
[C---:B------:R-:W-:Y:S01]  /*39b0*/  ISETP.GT.U32.AND P4, PT, R4.reuse, R67, PT ;  /* 0x000000430400720c */ /* 0x040fe20003f84070 */
[--C-:B------:R-:W-:Y:S01]  /*39c0*/  @!P2 IMAD.IADD R51, R51, 0x1, -R4.reuse ;  /* 0x000000013333a824 */ /* 0x100fe200078e0a04 */
[C---:B------:R-:W-:Y:S01]  /*39d0*/  ISETP.GT.U32.AND P2, PT, R4.reuse, R83, PT ;  /* 0x000000530400720c */ /* 0x040fe20003f44070 */
[--C-:B------:R-:W-:Y:S01]  /*39e0*/  @!P6 IMAD.IADD R53, R53, 0x1, -R4.reuse ;  /* 0x000000013535e824 */ /* 0x100fe200078e0a04 */
[----:B------:R-:W-:Y:S01]  /*39f0*/  ISETP.GT.U32.AND P6, PT, R4, R97, PT ;  /* 0x000000610400720c */ /* 0x000fe20003fc4070 */
[--C-:B------:R-:W-:Y:S01]  /*3a00*/  @!P3 IMAD.IADD R49, R49, 0x1, -R4.reuse ;  /* 0x000000013131b824 */ /* 0x100fe200078e0a04 */
[----:B------:R-:W-:Y:S01]  /*3a10*/  ISETP.GE.AND P3, PT, R56, RZ, PT ;  /* 0x000000ff3800720c */ /* 0x000fe20003f66270 */
[--C-:B------:R-:W-:Y:S01]  /*3a20*/  @!P1 IMAD.IADD R55, R55, 0x1, -R4.reuse ;  /* 0x0000000137379824 */ /* 0x100fe200078e0a04 */
[----:B------:R-:W-:Y:S01]  /*3a30*/  ISETP.GE.AND P1, PT, R58, RZ, PT ;  /* 0x000000ff3a00720c */ /* 0x000fe20003f26270 */
[----:B------:R-:W-:-:S02]  /*3a40*/  @!P0 IMAD.IADD R57, R57, 0x1, -R4 ;  /* 0x0000000139398824 */ /* 0x000fc400078e0a04 */
[----:B------:R-:W-:Y:S01]  /*3a50*/  @!P5 IMAD.MOV R49, RZ, RZ, -R49 ;  /* 0x000000ffff31d224 */ /* 0x000fe200078e0a31 */
[C---:B------:R-:W-:Y:S01]  /*3a60*/  ISETP.GT.U32.AND P0, PT, R4.reuse, R55, PT ;  /* 0x000000370400720c */ /* 0x040fe20003f04070 */
[--C-:B------:R-:W-:Y:S01]  /*3a70*/  @!P4 IMAD.IADD R67, R67, 0x1, -R4.reuse ;  /* 0x000000014343c824 */ /* 0x100fe200078e0a04 */
[----:B------:R-:W-:Y:S01]  /*3a80*/  ISETP.GT.U32.AND P4, PT, R4, R57, PT ;  /* 0x000000390400720c */ /* 0x000fe20003f84070 */
[--C-:B------:R-:W-:Y:S01]  /*3a90*/  @!P2 IMAD.IADD R83, R83, 0x1, -R4.reuse ;  /* 0x000000015353a824 */ /* 0x100fe200078e0a04 */
[----:B------:R-:W-:Y:S01]  /*3aa0*/  ISETP.GE.AND P5, PT, R60, RZ, PT ;  /* 0x000000ff3c00720c */ /* 0x000fe20003fa6270 */
[----:B------:R-:W-:Y:S01]  /*3ab0*/  @!P6 IMAD.IADD R97, R97, 0x1, -R4 ;  /* 0x000000016161e824 */ /* 0x000fe200078e0a04 */
[C---:B------:R-:W-:Y:S01]  /*3ac0*/  ISETP.GT.U32.AND P2, PT, R4.reuse, R67, PT ;  /* 0x000000430400720c */ /* 0x040fe20003f44070 */
[----:B------:R-:W-:Y:S01]  /*3ad0*/  @!P3 IMAD.MOV R51, RZ, RZ, -R51 ;  /* 0x000000ffff33b224 */ /* 0x000fe200078e0a33 */
[C---:B------:R-:W-:Y:S01]  /*3ae0*/  ISETP.GT.U32.AND P6, PT, R4.reuse, R83, PT ;  /* 0x000000530400720c */ /* 0x040fe20003fc4070 */
[----:B------:R-:W-:Y:S01]  /*3af0*/  @!P1 IMAD.MOV R53, RZ, RZ, -R53 ;  /* 0x000000ffff359224 */ /* 0x000fe200078e0a35 */
[----:B------:R-:W-:Y:S01]  /*3b00*/  ISETP.GT.U32.AND P3, PT, R4, R97, PT ;  /* 0x000000610400720c */ /* 0x000fe20003f64070 */
[----:B------:R-:W-:-:S02]  /*3b10*/  IMAD.SHL.U32 R2, R0, 0x20, RZ ;  /* 0x0000002000027824 */ /* 0x000fc400078e00ff */
[--C-:B------:R-:W-:Y:S01]  /*3b20*/  @!P0 IMAD.IADD R55, R55, 0x1, -R4.reuse ;  /* 0x0000000137378824 */ /* 0x100fe200078e0a04 */
[----:B------:R-:W-:Y:S01]  /*3b30*/  ISETP.GE.AND P0, PT, R62, RZ, PT ;  /* 0x000000ff3e00720c */ /* 0x000fe20003f06270 */
[--C-:B------:R-:W-:Y:S01]  /*3b40*/  @!P4 IMAD.IADD R57, R57, 0x1, -R4.reuse ;  /* 0x000000013939c824 */ /* 0x100fe200078e0a04 */
[----:B------:R-:W-:Y:S01]  /*3b50*/  ISETP.GE.AND P4, PT, R64, RZ, PT ;  /* 0x000000ff4000720c */ /* 0x000fe20003f86270 */
[----:B------:R-:W-:Y:S01]  /*3b60*/  @!P5 IMAD.MOV R55, RZ, RZ, -R55 ;  /* 0x000000ffff37d224 */ /* 0x000fe200078e0a37 */
[----:B------:R-:W-:Y:S01]  /*3b70*/  LOP3.LUT R2, R2, 0x760, RZ, 0xc0, !PT ;  /* 0x0000076002027812 */ /* 0x000fe200078ec0ff */
[--C-:B------:R-:W-:Y:S01]  /*3b80*/  @!P2 IMAD.IADD R67, R67, 0x1, -R4.reuse ;  /* 0x000000014343a824 */ /* 0x100fe200078e0a04 */
[----:B------:R-:W-:Y:S01]  /*3b90*/  ISETP.GE.AND P2, PT, R52, RZ, PT ;  /* 0x000000ff3400720c */ /* 0x000fe20003f46270 */
[--C-:B------:R-:W-:Y:S01]  /*3ba0*/  @!P6 IMAD.IADD R83, R83, 0x1, -R4.reuse ;  /* 0x000000015353e824 */ /* 0x100fe200078e0a04 */
[----:B------:R-:W-:Y:S01]  /*3bb0*/  ISETP.GE.AND P6, PT, R5, RZ, PT ;  /* 0x000000ff0500720c */ /* 0x000fe20003fc6270 */
[----:B------:R-:W-:Y:S01]  /*3bc0*/  @!P3 IMAD.IADD R97, R97, 0x1, -R4 ;  /* 0x000000016161b824 */ /* 0x000fe200078e0a04 */
[----:B------:R-:W-:-:S02]  /*3bd0*/  ISETP.NE.AND P3, PT, R153, RZ, PT ;  /* 0x000000ff9900720c */ /* 0x000fc40003f65270 */
[----:B------:R-:W-:Y:S01]  /*3be0*/  LOP3.LUT R4, RZ, R153, RZ, 0x33, !PT ;  /* 0x00000099ff047212 */ /* 0x000fe200078e33ff */
[----:B------:R-:W-:Y:S01]  /*3bf0*/  @!P0 IMAD.MOV R57, RZ, RZ, -R57 ;  /* 0x000000ffff398224 */ /* 0x000fe200078e0a39 */
[----:B------:R-:W-:Y:S01]  /*3c00*/  LOP3.LUT R2, R2, 0x90, R99, 0xf8, !PT ;  /* 0x0000009002027812 */ /* 0x000fe200078ef863 */
[----:B------:R-:W-:Y:S01]  /*3c10*/  @!P4 IMAD.MOV R67, RZ, RZ, -R67 ;  /* 0x000000ffff43c224 */ /* 0x000fe200078e0a43 */
[C---:B------:R-:W-:Y:S02]  /*3c20*/  SEL R9, R4.reuse, R9, !P3 ;  /* 0x0000000904097207 */ /* 0x040fe40005800000 */
[----:B------:R-:W-:Y:S02]  /*3c30*/  CS2R R98, SRZ ;  /* 0x0000000000627805 */ /* 0x000fe4000001ff00 */
[C---:B------:R-:W-:Y:S01]  /*3c40*/  SEL R10, R4.reuse, R10, !P3 ;  /* 0x0000000a040a7207 */ /* 0x040fe20005800000 */
[----:B------:R-:W-:Y:S01]  /*3c50*/  @!P2 IMAD.MOV R83, RZ, RZ, -R83 ;  /* 0x000000ffff53a224 */ /* 0x000fe200078e0a53 */
[C---:B------:R-:W-:Y:S01]  /*3c60*/  SEL R22, R4.reuse, R22, !P3 ;  /* 0x0000001604167207 */ /* 0x040fe20005800000 */
[----:B------:R-:W-:Y:S01]  /*3c70*/  @!P6 IMAD.MOV R97, RZ, RZ, -R97 ;  /* 0x000000ffff61e224 */ /* 0x000fe200078e0a61 */
[C---:B------:R-:W-:Y:S01]  /*3c80*/  SEL R14, R4.reuse, R14, !P3 ;  /* 0x0000000e040e7207 */ /* 0x040fe20005800000 */
[----:B------:R-:W-:Y:S01]  /*3c90*/  IMAD R9, R9, UR4, RZ ;  /* 0x0000000409097c24 */ /* 0x000fe2000f8e02ff */
[----:B------:R-:W-:Y:S01]  /*3ca0*/  SEL R23, R4, R23, !P3 ;  /* 0x0000001704177207 */ /* 0x000fe20005800000 */
[----:B------:R-:W-:Y:S01]  /*3cb0*/  IMAD R10, R10, UR4, RZ ;  /* 0x000000040a0a7c24 */ /* 0x000fe2000f8e02ff */
[----:B------:R-:W-:Y:S01]  /*3cc0*/  SEL R16, R4, R16, !P3 ;  /* 0x0000001004107207 */ /* 0x000fe20005800000 */
[----:B------:R-:W-:Y:S01]  /*3cd0*/  IMAD R175, R22, UR4, RZ ;  /* 0x0000000416af7c24 */ /* 0x000fe2000f8e02ff */
[----:B------:R-:W-:Y:S01]  /*3ce0*/  SEL R5, R4, R7, !P3 ;  /* 0x0000000704057207 */ /* 0x000fe20005800000 */
[----:B------:R-:W-:Y:S01]  /*3cf0*/  IMAD R14, R14, UR4, RZ ;  /* 0x000000040e0e7c24 */ /* 0x000fe2000f8e02ff */
[C---:B------:R-:W-:Y:S01]  /*3d00*/  SEL R8, R4.reuse, R8, !P3 ;  /* 0x0000000804087207 */ /* 0x040fe20005800000 */
        /* <DEDUP_REMOVED lines=9> */
[C---:B------:R-:W-:Y:S01]  /*3da0*/  SEL R17, R4.reuse, R17, !P3 ;  /* 0x0000001104117207 */ /* 0x040fe20005800000 */
[----:B------:R-:W-:Y:S01]  /*3db0*/  IMAD R7, R3, UR6, RZ ;  /* 0x0000000603077c24 */ /* 0x000fe2000f8e02ff */
[C---:B------:R-:W-:Y:S01]  /*3dc0*/  SEL R20, R4.reuse, R20, !P3 ;  /* 0x0000001404147207 */ /* 0x040fe20005800000 */
[----:B------:R-:W-:Y:S01]  /*3dd0*/  IMAD R15, R15, UR4, RZ ;  /* 0x000000040f0f7c24 */ /* 0x000fe2000f8e02ff */
[C---:B------:R-:W-:Y:S01]  /*3de0*/  SEL R21, R4.reuse, R21, !P3 ;  /* 0x0000001504157207 */ /* 0x040fe20005800000 */
        /* <DEDUP_REMOVED lines=99> */
[----:B------:R-:W-:Y:S01]  /*4420*/  SHF.R.S32.HI R160, RZ, 0x1f, R9 ;  /* 0x0000001fffa07819 */ /* 0x000fe20000011409 */
[----:B------:R-:W-:Y:S01]  /*4430*/  IMAD R83, R83, UR4, RZ ;  /* 0x0000000453537c24 */ /* 0x000fe2000f8e02ff */
[----:B------:R-:W-:Y:S01]  /*4440*/  IADD3 R22, P3, R9, UR14, RZ ;  /* 0x0000000e09167c10 */ /* 0x000fe2000ff7e0ff */
[----:B------:R-:W-:Y:S01]  /*4450*/  IMAD R5, R93, UR4, RZ ;  /* 0x000000045d057c24 */ /* 0x000fe2000f8e02ff */
[----:B------:R-:W-:Y:S01]  /*4460*/  SHF.R.S32.HI R162, RZ, 0x1f, R10 ;  /* 0x0000001fffa27819 */ /* 0x000fe2000001140a */
[----:B------:R-:W-:Y:S01]  /*4470*/  IMAD R4, R95, UR4, RZ ;  /* 0x000000045f047c24 */ /* 0x000fe2000f8e02ff */
[----:B------:R-:W-:Y:S01]  /*4480*/  IADD3 R23, P2, R10, UR14, RZ ;  /* 0x0000000e0a177c10 */ /* 0x000fe2000ff5e0ff */
[----:B------:R-:W-:Y:S01]  /*4490*/  IMAD R27, R97, UR4, RZ ;  /* 0x00000004611b7c24 */ /* 0x000fe2000f8e02ff */
[----:B------:R-:W-:Y:S01]  /*44a0*/  IADD3.X R160, R160, UR15, RZ, P3, !PT ;  /* 0x0000000fa0a07c10 */ /* 0x000fe20009ffe4ff */
[----:B------:R-:W-:Y:S01]  /*44b0*/  UIADD3 UR4, UR8, 0x2000, URZ ;  /* 0x0000200008047890 */ /* 0x000fe2000fffe03f */
[----:B------:R-:W-:Y:S01]  /*44c0*/  SHF.R.S32.HI R174, RZ, 0x1f, R14 ;  /* 0x0000001fffae7819 */ /* 0x000fe2000001140e */
[----:B------:R-:W-:Y:S01]  /*44d0*/  USHF.R.U32.HI UR6, URZ, 0x4, UR8 ;  /* 0x000000043f067899 */ /* 0x000fe20008011608 */
[----:B------:R-:W-:Y:S01]  /*44e0*/  IADD3 R161, P3, R14, UR14, RZ ;  /* 0x0000000e0ea17c10 */ /* 0x000fe2000ff7e0ff */
[----:B------:R-:W-:Y:S01]  /*44f0*/  USHF.R.U32.HI UR4, URZ, 0x4, UR4 ;  /* 0x000000043f047899 */ /* 0x000fe20008011604 */
[----:B------:R-:W-:-:S02]  /*4500*/  IADD3.X R162, R162, UR15, RZ, P2, !PT ;  /* 0x0000000fa2a27c10 */ /* 0x000fc400097fe4ff */
[----:B------:R-:W-:Y:S02]  /*4510*/  CS2R R84, SRZ ;  /* 0x0000000000547805 */ /* 0x000fe4000001ff00 */
[----:B------:R-:W-:Y:S02]  /*4520*/  SHF.R.S32.HI R176, RZ, 0x1f, R16 ;  /* 0x0000001fffb07819 */ /* 0x000fe40000011410 */
[----:B------:R-:W-:Y:S02]  /*4530*/  CS2R R86, SRZ ;  /* 0x0000000000567805 */ /* 0x000fe4000001ff00 */
[----:B------:R-:W-:Y:S02]  /*4540*/  IADD3 R163, P2, R16, UR14, RZ ;  /* 0x0000000e10a37c10 */ /* 0x000fe4000ff5e0ff */
[----:B------:R-:W-:Y:S02]  /*4550*/  CS2R R88, SRZ ;  /* 0x0000000000587805 */ /* 0x000fe4000001ff00 */
[----:B------:R-:W-:-:S02]  /*4560*/  SHF.R.S32.HI R158, RZ, 0x1f, R50 ;  /* 0x0000001fff9e7819 */ /* 0x000fc40000011432 */
[----:B------:R-:W-:Y:S02]  /*4570*/  CS2R R90, SRZ ;  /* 0x00000000005a7805 */ /* 0x000fe4000001ff00 */
[----:B------:R-:W-:Y:S02]  /*4580*/  IADD3 R21, P5, R50, UR14, RZ ;  /* 0x0000000e32157c10 */ /* 0x000fe4000ffbe0ff */
[----:B------:R-:W-:Y:S02]  /*4590*/  CS2R R92, SRZ ;  /* 0x00000000005c7805 */ /* 0x000fe4000001ff00 */
[----:B------:R-:W-:Y:S02]  /*45a0*/  SHF.R.S32.HI R16, RZ, 0x1f, R175 ;  /* 0x0000001fff107819 */ /* 0x000fe400000114af */
[----:B------:R-:W-:Y:S02]  /*45b0*/  CS2R R94, SRZ ;  /* 0x00000000005e7805 */ /* 0x000fe4000001ff00 */
[----:B------:R-:W-:-:S02]  /*45c0*/  IADD3.X R174, R174, UR15, RZ, P3, !PT ;  /* 0x0000000faeae7c10 */ /* 0x000fc40009ffe4ff */
[----:B------:R-:W-:Y:S02]  /*45d0*/  CS2R R96, SRZ ;  /* 0x0000000000607805 */ /* 0x000fe4000001ff00 */
[----:B------:R-:W-:Y:S01]  /*45e0*/  IADD3 R175, P3, R175, UR14, RZ ;  /* 0x0000000eafaf7c10 */ /* 0x000fe2000ff7e0ff */
[----:B------:R-:W-:Y:S01]  /*45f0*/  USGXT.U32 UR6, UR6, 0xe ;  /* 0x0000000e0606789a */ /* 0x000fe20008000000 */
[----:B------:R-:W-:Y:S01]  /*4600*/  SHF.R.S32.HI R164, RZ, 0x1f, R11 ;  /* 0x0000001fffa47819 */ /* 0x000fe2000001140b */
[----:B------:R-:W-:Y:S01]  /*4610*/  USGXT.U32 UR4, UR4, 0xe ;  /* 0x0000000e0404789a */ /* 0x000fe20008000000 */
[----:B------:R-:W-:Y:S02]  /*4620*/  IADD3 R152, P1, R11, UR14, RZ ;  /* 0x0000000e0b987c10 */ /* 0x000fe4000ff3e0ff */
[----:B------:R-:W-:Y:S02]  /*4630*/  IADD3.X R158, R158, UR15, RZ, P5, !PT ;  /* 0x0000000f9e9e7c10 */ /* 0x000fe4000affe4ff */
[----:B------:R-:W-:-:S02]  /*4640*/  SHF.R.S32.HI R172, RZ, 0x1f, R15 ;  /* 0x0000001fffac7819 */ /* 0x000fc4000001140f */
[----:B------:R-:W-:Y:S02]  /*4650*/  IADD3 R159, P5, R15, UR14, RZ ;  /* 0x0000000e0f9f7c10 */ /* 0x000fe4000ffbe0ff */
[----:B------:R-:W-:Y:S02]  /*4660*/  IADD3.X R16, R16, UR15, RZ, P3, !PT ;  /* 0x0000000f10107c10 */ /* 0x000fe40009ffe4ff */
[----:B------:R-:W-:Y:S02]  /*4670*/  SHF.R.S32.HI R15, RZ, 0x1f, R177 ;  /* 0x0000001fff0f7819 */ /* 0x000fe400000114b1 */
[----:B------:R-:W-:Y:S02]  /*4680*/  IADD3.X R176, R176, UR15, RZ, P2, !PT ;  /* 0x0000000fb0b07c10 */ /* 0x000fe400097fe4ff */
[----:B------:R-:W-:Y:S02]  /*4690*/  SHF.R.S32.HI R9, RZ, 0x1f, R53 ;  /* 0x0000001fff097819 */ /* 0x000fe40000011435 */
[----:B------:R-:W-:-:S02]  /*46a0*/  IADD3 R212, P3, R53, UR14, RZ ;  /* 0x0000000e35d47c10 */ /* 0x000fc4000ff7e0ff */
[----:B------:R-:W-:Y:S02]  /*46b0*/  CS2R R52, SRZ ;  /* 0x0000000000347805 */ /* 0x000fe4000001ff00 */
[----:B------:R-:W-:Y:S02]  /*46c0*/  IADD3.X R164, R164, UR15, RZ, P1, !PT ;  /* 0x0000000fa4a47c10 */ /* 0x000fe40008ffe4ff */
[----:B------:R-:W-:Y:S02]  /*46d0*/  IADD3 R177, P2, R177, UR14, RZ ;  /* 0x0000000eb1b17c10 */ /* 0x000fe4000ff5e0ff */
[----:B------:R-:W-:Y:S02]  /*46e0*/  SHF.R.S32.HI R178, RZ, 0x1f, R17 ;  /* 0x0000001fffb27819 */ /* 0x000fe40000011411 */
[----:B------:R-:W-:Y:S02]  /*46f0*/  IADD3 R165, P1, R17, UR14, RZ ;  /* 0x0000000e11a57c10 */ /* 0x000fe4000ff3e0ff */
[----:B------:R-:W-:-:S02]  /*4700*/  SHF.R.S32.HI R166, RZ, 0x1f, R12 ;  /* 0x0000001fffa67819 */ /* 0x000fc4000001140c */
[----:B------:R-:W-:Y:S02]  /*4710*/  IADD3 R153, P0, R12, UR14, RZ ;  /* 0x0000000e0c997c10 */ /* 0x000fe4000ff1e0ff */
[----:B------:R-:W-:Y:S02]  /*4720*/  SHF.R.S32.HI R154, RZ, 0x1f, R47 ;  /* 0x0000001fff9a7819 */ /* 0x000fe4000001142f */
[----:B------:R-:W-:Y:S02]  /*4730*/  IADD3 R3, P4, R47, UR14, RZ ;  /* 0x0000000e2f037c10 */ /* 0x000fe4000ff9e0ff */
[----:B------:R-:W-:Y:S02]  /*4740*/  IADD3.X R9, R9, UR15, RZ, P3, !PT ;  /* 0x0000000f09097c10 */ /* 0x000fe40009ffe4ff */
[----:B------:R-:W-:Y:S02]  /*4750*/  IADD3.X R15, R15, UR15, RZ, P2, !PT ;  /* 0x0000000f0f0f7c10 */ /* 0x000fe400097fe4ff */
[----:B------:R-:W-:-:S02]  /*4760*/  SHF.R.S32.HI R225, RZ, 0x1f, R36 ;  /* 0x0000001fffe17819 */ /* 0x000fc40000011424 */
[----:B------:R-:W-:Y:S02]  /*4770*/  IADD3 R226, P3, R36, UR14, RZ ;  /* 0x0000000e24e27c10 */ /* 0x000fe4000ff7e0ff */
[----:B------:R-:W-:Y:S02]  /*4780*/  SHF.R.S32.HI R14, RZ, 0x1f, R179 ;  /* 0x0000001fff0e7819 */ /* 0x000fe400000114b3 */
[----:B------:R-:W-:Y:S02]  /*4790*/  IADD3.X R178, R178, UR15, RZ, P1, !PT ;  /* 0x0000000fb2b27c10 */ /* 0x000fe40008ffe4ff */
[----:B------:R-:W-:Y:S02]  /*47a0*/  SHF.R.S32.HI R213, RZ, 0x1f, R30 ;  /* 0x0000001fffd57819 */ /* 0x000fe4000001141e */
[----:B------:R-:W-:Y:S02]  /*47b0*/  IADD3 R214, P2, R30, UR14, RZ ;  /* 0x0000000e1ed67c10 */ /* 0x000fe4000ff5e0ff */
[----:B------:R-:W-:-:S02]  /*47c0*/  SHF.R.S32.HI R180, RZ, 0x1f, R167 ;  /* 0x0000001fffb47819 */ /* 0x000fc400000114a7 */
[----:B------:R-:W-:Y:S02]  /*47d0*/  IADD3.X R166, R166, UR15, RZ, P0, !PT ;  /* 0x0000000fa6a67c10 */ /* 0x000fe400087fe4ff */
[----:B------:R-:W-:Y:S02]  /*47e0*/  IADD3 R179, P1, R179, UR14, RZ ;  /* 0x0000000eb3b37c10 */ /* 0x000fe4000ff3e0ff */
[----:B------:R-:W-:Y:S02]  /*47f0*/  IADD3.X R154, R154, UR15, RZ, P4, !PT ;  /* 0x0000000f9a9a7c10 */ /* 0x000fe4000a7fe4ff */
[----:B------:R-:W-:Y:S02]  /*4800*/  IADD3 R167, P0, R167, UR14, RZ ;  /* 0x0000000ea7a77c10 */ /* 0x000fe4000ff1e0ff */
[----:B------:R-:W-:Y:S02]  /*4810*/  SHF.R.S32.HI R168, RZ, 0x1f, R13 ;  /* 0x0000001fffa87819 */ /* 0x000fe4000001140d */
[----:B------:R-:W-:-:S02]  /*4820*/  IADD3 R155, P4, R13, UR14, RZ ;  /* 0x0000000e0d9b7c10 */ /* 0x000fc4000ff9e0ff */
[----:B------:R-:W-:Y:S02]  /*4830*/  IADD3.X R225, R225, UR15, RZ, P3, !PT ;  /* 0x0000000fe1e17c10 */ /* 0x000fe40009ffe4ff */
[----:B------:R-:W-:Y:S02]  /*4840*/  SHF.R.S32.HI R156, RZ, 0x1f, R48 ;  /* 0x0000001fff9c7819 */ /* 0x000fe40000011430 */
[----:B------:R-:W-:Y:S02]  /*4850*/  IADD3 R20, P6, R48, UR14, RZ ;  /* 0x0000000e30147c10 */ /* 0x000fe4000ffde0ff */
[----:B------:R-:W-:Y:S02]  /*4860*/  IADD3.X R213, R213, UR15, RZ, P2, !PT ;  /* 0x0000000fd5d57c10 */ /* 0x000fe400097fe4ff */
[----:B------:R-:W-:Y:S02]  /*4870*/  SHF.R.S32.HI R239, RZ, 0x1f, R42 ;  /* 0x0000001fffef7819 */ /* 0x000fe4000001142a */
[----:B------:R-:W-:-:S02]  /*4880*/  IADD3 R240, P3, R42, UR14, RZ ;  /* 0x0000000e2af07c10 */ /* 0x000fc4000ff7e0ff */
[----:B------:R-:W-:Y:S02]  /*4890*/  IADD3.X R14, R14, UR15, RZ, P1, !PT ;  /* 0x0000000f0e0e7c10 */ /* 0x000fe40008ffe4ff */
[----:B------:R-:W-:Y:S02]  /*48a0*/  SHF.R.S32.HI R227, RZ, 0x1f, R55 ;  /* 0x0000001fffe37819 */ /* 0x000fe40000011437 */
[----:B------:R-:W-:Y:S02]  /*48b0*/  IADD3 R228, P2, R55, UR14, RZ ;  /* 0x0000000e37e47c10 */ /* 0x000fe4000ff5e0ff */
[----:B------:R-:W-:Y:S02]  /*48c0*/  CS2R R54, SRZ ;  /* 0x0000000000367805 */ /* 0x000fe4000001ff00 */
[----:B------:R-:W-:Y:S02]  /*48d0*/  SHF.R.S32.HI R13, RZ, 0x1f, R181 ;  /* 0x0000001fff0d7819 */ /* 0x000fe400000114b5 */
[----:B------:R-:W-:-:S02]  /*48e0*/  IADD3.X R180, R180, UR15, RZ, P0, !PT ;  /* 0x0000000fb4b47c10 */ /* 0x000fc400087fe4ff */
[----:B------:R-:W-:Y:S02]  /*48f0*/  SHF.R.S32.HI R215, RZ, 0x1f, R31 ;  /* 0x0000001fffd77819 */ /* 0x000fe4000001141f */
[----:B------:R-:W-:Y:S02]  /*4900*/  IADD3 R216, P1, R31, UR14, RZ ;  /* 0x0000000e1fd87c10 */ /* 0x000fe4000ff3e0ff */
[----:B------:R-:W-:Y:S02]  /*4910*/  SHF.R.S32.HI R182, RZ, 0x1f, R169 ;  /* 0x0000001fffb67819 */ /* 0x000fe400000114a9 */
[----:B------:R-:W-:Y:S02]  /*4920*/  IADD3.X R168, R168, UR15, RZ, P4, !PT ;  /* 0x0000000fa8a87c10 */ /* 0x000fe4000a7fe4ff */
[----:B------:R-:W-:Y:S02]  /*4930*/  IADD3 R181, P0, R181, UR14, RZ ;  /* 0x0000000eb5b57c10 */ /* 0x000fe4000ff1e0ff */
[----:B------:R-:W-:-:S02]  /*4940*/  IADD3.X R156, R156, UR15, RZ, P6, !PT ;  /* 0x0000000f9c9c7c10 */ /* 0x000fc4000b7fe4ff */
[----:B------:R-:W-:Y:S02]  /*4950*/  IADD3 R169, P4, R169, UR14, RZ ;  /* 0x0000000ea9a97c10 */ /* 0x000fe4000ff9e0ff */
[----:B------:R-:W-:Y:S02]  /*4960*/  IADD3.X R239, R239, UR15, RZ, P3, !PT ;  /* 0x0000000fefef7c10 */ /* 0x000fe40009ffe4ff */
[----:B------:R-:W-:Y:S02]  /*4970*/  SHF.R.S32.HI R170, RZ, 0x1f, R49 ;  /* 0x0000001fffaa7819 */ /* 0x000fe40000011431 */
[----:B------:R-:W-:Y:S02]  /*4980*/  IADD3 R157, P6, R49, UR14, RZ ;  /* 0x0000000e319d7c10 */ /* 0x000fe4000ffde0ff */
[----:B------:R-:W-:Y:S02]  /*4990*/  CS2R R48, SRZ ;  /* 0x0000000000307805 */ /* 0x000fe4000001ff00 */
[----:B------:R-:W-:-:S02]  /*49a0*/  IADD3.X R227, R227, UR15, RZ, P2, !PT ;  /* 0x0000000fe3e37c10 */ /* 0x000fc400097fe4ff */
[----:B------:R-:W-:Y:S02]  /*49b0*/  IADD3 R187, P3, R61, UR14, RZ ;  /* 0x0000000e3dbb7c10 */ /* 0x000fe4000ff7e0ff */
[----:B------:R-:W-:Y:S02]  /*49c0*/  IADD3.X R215, R215, UR15, RZ, P1, !PT ;  /* 0x0000000fd7d77c10 */ /* 0x000fe40008ffe4ff */
[----:B------:R-:W-:Y:S01]  /*49d0*/  SHF.R.S32.HI R241, RZ, 0x1f, R43 ;  /* 0x0000001ffff17819 */ /* 0x000fe2000001142b */
[----:B------:R0:W-:Y:S01]  /*49e0*/  STL [R1+0x4], R187 ;  /* 0x000004bb01007387 */ /* 0x0001e20000100800 */
[----:B------:R-:W-:Y:S02]  /*49f0*/  IADD3 R242, P2, R43, UR14, RZ ;  /* 0x0000000e2bf27c10 */ /* 0x000fe4000ff5e0ff */
[----:B------:R-:W-:Y:S02]  /*4a00*/  CS2R R42, SRZ ;  /* 0x00000000002a7805 */ /* 0x000fe4000001ff00 */
[----:B------:R-:W-:-:S02]  /*4a10*/  IADD3.X R13, R13, UR15, RZ, P0, !PT ;  /* 0x0000000f0d0d7c10 */ /* 0x000fc400087fe4ff */
[----:B------:R-:W-:Y:S02]  /*4a20*/  SHF.R.S32.HI R229, RZ, 0x1f, R37 ;  /* 0x0000001fffe57819 */ /* 0x000fe40000011425 */
[----:B------:R-:W-:Y:S02]  /*4a30*/  IADD3 R230, P1, R37, UR14, RZ ;  /* 0x0000000e25e67c10 */ /* 0x000fe4000ff3e0ff */
[----:B------:R-:W-:Y:S02]  /*4a40*/  CS2R R36, SRZ ;  /* 0x0000000000247805 */ /* 0x000fe4000001ff00 */
[----:B------:R-:W-:Y:S02]  /*4a50*/  SHF.R.S32.HI R12, RZ, 0x1f, R183 ;  /* 0x0000001fff0c7819 */ /* 0x000fe400000114b7 */
[----:B------:R-:W-:Y:S02]  /*4a60*/  IADD3.X R182, R182, UR15, RZ, P4, !PT ;  /* 0x0000000fb6b67c10 */ /* 0x000fe4000a7fe4ff */
[----:B------:R-:W-:-:S02]  /*4a70*/  SHF.R.S32.HI R217, RZ, 0x1f, R32 ;  /* 0x0000001fffd97819 */ /* 0x000fc40000011420 */
[----:B------:R-:W-:Y:S02]  /*4a80*/  IADD3 R218, P0, R32, UR14, RZ ;  /* 0x0000000e20da7c10 */ /* 0x000fe4000ff1e0ff */
[----:B------:R-:W-:Y:S02]  /*4a90*/  SHF.R.S32.HI R184, RZ, 0x1f, R171 ;  /* 0x0000001fffb87819 */ /* 0x000fe400000114ab */
[----:B------:R-:W-:Y:S02]  /*4aa0*/  IADD3.X R170, R170, UR15, RZ, P6, !PT ;  /* 0x0000000faaaa7c10 */ /* 0x000fe4000b7fe4ff */
[----:B------:R-:W-:Y:S02]  /*4ab0*/  IADD3 R183, P4, R183, UR14, RZ ;  /* 0x0000000eb7b77c10 */ /* 0x000fe4000ff9e0ff */
[----:B------:R-:W-:Y:S02]  /*4ac0*/  IADD3 R171, P6, R171, UR14, RZ ;  /* 0x0000000eabab7c10 */ /* 0x000fe4000ffde0ff */
[----:B------:R-:W-:-:S02]  /*4ad0*/  IADD3.X R241, R241, UR15, RZ, P2, !PT ;  /* 0x0000000ff1f17c10 */ /* 0x000fc400097fe4ff */
[----:B------:R-:W-:Y:S02]  /*4ae0*/  IADD3.X R229, R229, UR15, RZ, P1, !PT ;  /* 0x0000000fe5e57c10 */ /* 0x000fe40008ffe4ff */
[----:B0-----:R-:W-:Y:S02]  /*4af0*/  IADD3 R187, P2, R63, UR14, RZ ;  /* 0x0000000e3fbb7c10 */ /* 0x001fe4000ff5e0ff */
[----:B------:R-:W-:Y:S02]  /*4b00*/  IADD3.X R217, R217, UR15, RZ, P0, !PT ;  /* 0x0000000fd9d97c10 */ /* 0x000fe400087fe4ff */
[----:B------:R-:W-:Y:S01]  /*4b10*/  SHF.R.S32.HI R243, RZ, 0x1f, R57 ;  /* 0x0000001ffff37819 */ /* 0x000fe20000011439 */
[----:B------:R0:W-:Y:S01]  /*4b20*/  STL [R1+0xc], R187 ;  /* 0x00000cbb01007387 */ /* 0x0001e20000100800 */
[----:B------:R-:W-:Y:S02]  /*4b30*/  IADD3 R244, P1, R57, UR14, RZ ;  /* 0x0000000e39f47c10 */ /* 0x000fe4000ff3e0ff */
[----:B------:R-:W-:-:S02]  /*4b40*/  CS2R R56, SRZ ;  /* 0x0000000000387805 */ /* 0x000fc4000001ff00 */
        /* <DEDUP_REMOVED lines=9> */
[----:B------:R-:W-:Y:S02]  /*4be0*/  SHF.R.S32.HI R186, RZ, 0x1f, R51 ;  /* 0x0000001fffba7819 */ /* 0x000fe40000011433 */
[----:B------:R-:W-:Y:S02]  /*4bf0*/  IADD3 R173, P5, R51, UR14, RZ ;  /* 0x0000000e33ad7c10 */ /* 0x000fe4000ffbe0ff */
[----:B------:R-:W-:-:S02]  /*4c00*/  CS2R R50, SRZ ;  /* 0x0000000000327805 */ /* 0x000fc4000001ff00 */
[----:B------:R-:W-:Y:S02]  /*4c10*/  IADD3.X R243, R243, UR15, RZ, P1, !PT ;  /* 0x0000000ff3f37c10 */ /* 0x000fe40008ffe4ff */
[----:B------:R-:W-:Y:S02]  /*4c20*/  IADD3.X R231, R231, UR15, RZ, P0, !PT ;  /* 0x0000000fe7e77c10 */ /* 0x000fe400087fe4ff */
[----:B0-----:R-:W-:Y:S02]  /*4c30*/  IADD3 R187, P1, R65, UR14, RZ ;  /* 0x0000000e41bb7c10 */ /* 0x001fe4000ff3e0ff */
[----:B------:R-:W-:Y:S02]  /*4c40*/  IADD3.X R219, R219, UR15, RZ, P4, !PT ;  /* 0x0000000fdbdb7c10 */ /* 0x000fe4000a7fe4ff */
[----:B------:R-:W-:Y:S01]  /*4c50*/  SHF.R.S32.HI R245, RZ, 0x1f, R44 ;  /* 0x0000001ffff57819 */ /* 0x000fe2000001142c */
[----:B------:R0:W-:Y:S01]  /*4c60*/  STL [R1+0x14], R187 ;  /* 0x000014bb01007387 */ /* 0x0001e20000100800 */
[----:B------:R-:W-:-:S02]  /*4c70*/  IADD3 R246, P0, R44, UR14, RZ ;  /* 0x0000000e2cf67c10 */ /* 0x000fc4000ff1e0ff */
[----:B------:R-:W-:Y:S02]  /*4c80*/  IADD3.X R11, R11, UR15, RZ, P6, !PT ;  /* 0x0000000f0b0b7c10 */ /* 0x000fe4000b7fe4ff */
[----:B------:R-:W-:Y:S02]  /*4c90*/  SHF.R.S32.HI R233, RZ, 0x1f, R39 ;  /* 0x0000001fffe97819 */ /* 0x000fe40000011427 */
[----:B------:R-:W-:Y:S02]  /*4ca0*/  IADD3 R234, P4, R39, UR14, RZ ;  /* 0x0000000e27ea7c10 */ /* 0x000fe4000ff9e0ff */
[----:B------:R-:W-:Y:S02]  /*4cb0*/  CS2R R38, SRZ ;  /* 0x0000000000267805 */ /* 0x000fe4000001ff00 */
[----:B------:R-:W-:Y:S02]  /*4cc0*/  IADD3.X R186, R186, UR15, RZ, P5, !PT ;  /* 0x0000000fbaba7c10 */ /* 0x000fe4000affe4ff */
[----:B------:R-:W-:-:S02]  /*4cd0*/  SHF.R.S32.HI R221, RZ, 0x1f, R34 ;  /* 0x0000001fffdd7819 */ /* 0x000fc40000011422 */
[----:B------:R-:W-:Y:S02]  /*4ce0*/  IADD3 R222, P6, R34, UR14, RZ ;  /* 0x0000000e22de7c10 */ /* 0x000fe4000ffde0ff */
[----:B------:R-:W-:Y:S02]  /*4cf0*/  SHF.R.S32.HI R10, RZ, 0x1f, R29 ;  /* 0x0000001fff0a7819 */ /* 0x000fe4000001141d */
[----:B------:R-:W-:Y:S02]  /*4d00*/  IADD3 R17, P5, R29, UR14, RZ ;  /* 0x0000000e1d117c10 */ /* 0x000fe4000ffbe0ff */
[----:B------:R-:W-:Y:S02]  /*4d10*/  IADD3.X R245, R245, UR15, RZ, P0, !PT ;  /* 0x0000000ff5f57c10 */ /* 0x000fe400087fe4ff */
[----:B------:R-:W-:Y:S02]  /*4d20*/  IADD3.X R233, R233, UR15, RZ, P4, !PT ;  /* 0x0000000fe9e97c10 */ /* 0x000fe4000a7fe4ff */
[----:B0-----:R-:W-:-:S02]  /*4d30*/  IADD3 R187, P0, R67, UR14, RZ ;  /* 0x0000000e43bb7c10 */ /* 0x001fc4000ff1e0ff */
[----:B------:R-:W-:Y:S02]  /*4d40*/  IADD3.X R221, R221, UR15, RZ, P6, !PT ;  /* 0x0000000fdddd7c10 */ /* 0x000fe4000b7fe4ff */
[----:B------:R-:W-:Y:S01]  /*4d50*/  SHF.R.S32.HI R247, RZ, 0x1f, R45 ;  /* 0x0000001ffff77819 */ /* 0x000fe2000001142d */
[----:B------:R0:W-:Y:S01]  /*4d60*/  STL [R1+0x1c], R187 ;  /* 0x00001cbb01007387 */ /* 0x0001e20000100800 */
        /* <DEDUP_REMOVED lines=15> */
[----:B------:R-:W-:Y:S02]  /*4e60*/  SHF.R.S32.HI R237, RZ, 0x1f, R41 ;  /* 0x0000001fffed7819 */ /* 0x000fe40000011429 */
[----:B------:R-:W-:-:S02]  /*4e70*/  IADD3 R238, P5, R41, UR14, RZ ;  /* 0x0000000e29ee7c10 */ /* 0x000fc4000ffbe0ff */
[----:B------:R-:W-:Y:S02]  /*4e80*/  CS2R R40, SRZ ;  /* 0x0000000000287805 */ /* 0x000fe4000001ff00 */
[----:B------:R-:W-:Y:S02]  /*4e90*/  IADD3.X R249, R249, UR15, RZ, P6, !PT ;  /* 0x0000000ff9f97c10 */ /* 0x000fe4000b7fe4ff */
[----:B------:R-:W-:Y:S02]  /*4ea0*/  IADD3.X R237, R237, UR15, RZ, P5, !PT ;  /* 0x0000000feded7c10 */ /* 0x000fe4000affe4ff */
[----:B0-----:R-:W-:Y:S02]  /*4eb0*/  IADD3 R187, P6, R71, UR14, RZ ;  /* 0x0000000e47bb7c10 */ /* 0x001fe4000ffde0ff */
[----:B------:R-:W-:Y:S02]  /*4ec0*/  SHF.R.S32.HI R251, RZ, 0x1f, R59 ;  /* 0x0000001ffffb7819 */ /* 0x000fe4000001143b */
[----:B------:R-:W-:Y:S01]  /*4ed0*/  IADD3 R252, P5, R59, UR14, RZ ;  /* 0x0000000e3bfc7c10 */ /* 0x000fe2000ffbe0ff */
[----:B------:R0:W-:Y:S01]  /*4ee0*/  STL [R1+0x2c], R187 ;  /* 0x00002cbb01007387 */ /* 0x0001e20000100800 */
[----:B------:R-:W-:-:S02]  /*4ef0*/  SHF.R.S32.HI R28, RZ, 0x1f, R61 ;  /* 0x0000001fff1c7819 */ /* 0x000fc4000001143d */
[----:B------:R-:W-:Y:S02]  /*4f00*/  CS2R R58, SRZ ;  /* 0x00000000003a7805 */ /* 0x000fe4000001ff00 */
[----:B------:R-:W-:Y:S02]  /*4f10*/  IADD3.X R251, R251, UR15, RZ, P5, !PT ;  /* 0x0000000ffbfb7c10 */ /* 0x000fe4000affe4ff */
[----:B------:R-:W-:Y:S02]  /*4f20*/  CS2R R60, SRZ ;  /* 0x00000000003c7805 */ /* 0x000fe4000001ff00 */
[----:B------:R-:W-:Y:S02]  /*4f30*/  IADD3.X R188, R28, UR15, RZ, P3, !PT ;  /* 0x0000000f1cbc7c10 */ /* 0x000fe40009ffe4ff */
[----:B------:R-:W-:Y:S02]  /*4f40*/  SHF.R.S32.HI R29, RZ, 0x1f, R63 ;  /* 0x0000001fff1d7819 */ /* 0x000fe4000001143f */
[----:B------:R-:W-:-:S02]  /*4f50*/  CS2R R62, SRZ ;  /* 0x00000000003e7805 */ /* 0x000fc4000001ff00 */
[----:B------:R-:W-:Y:S02]  /*4f60*/  SHF.R.S32.HI R30, RZ, 0x1f, R65 ;  /* 0x0000001fff1e7819 */ /* 0x000fe40000011441 */
[----:B------:R-:W-:Y:S02]  /*4f70*/  CS2R R64, SRZ ;  /* 0x0000000000407805 */ /* 0x000fe4000001ff00 */
[----:B0-----:R-:W-:Y:S02]  /*4f80*/  IADD3 R187, P5, R73, UR14, RZ ;  /* 0x0000000e49bb7c10 */ /* 0x001fe4000ffbe0ff */
[----:B------:R-:W-:Y:S02]  /*4f90*/  SHF.R.S32.HI R31, RZ, 0x1f, R67 ;  /* 0x0000001fff1f7819 */ /* 0x000fe40000011443 */
[----:B------:R-:W-:Y:S02]  /*4fa0*/  CS2R R66, SRZ ;  /* 0x0000000000427805 */ /* 0x000fe4000001ff00 */
[----:B------:R-:W-:Y:S01]  /*4fb0*/  SHF.R.S32.HI R32, RZ, 0x1f, R69 ;  /* 0x0000001fff207819 */ /* 0x000fe20000011445 */
[----:B------:R0:W-:Y:S01]  /*4fc0*/  STL [R1+0x34], R187 ;  /* 0x000034bb01007387 */ /* 0x0001e20000100800 */
[----:B------:R-:W-:-:S02]  /*4fd0*/  SHF.R.S32.HI R33, RZ, 0x1f, R71 ;  /* 0x0000001fff217819 */ /* 0x000fc40000011447 */
[----:B------:R-:W-:Y:S02]  /*4fe0*/  CS2R R68, SRZ ;  /* 0x0000000000447805 */ /* 0x000fe4000001ff00 */
[----:B------:R-:W-:Y:S01]  /*4ff0*/  SHF.R.S32.HI R34, RZ, 0x1f, R73 ;  /* 0x0000001fff227819 */ /* 0x000fe20000011449 */
[----:B------:R1:W-:Y:S01]  /*5000*/  STL [R1], R188 ;  /* 0x000000bc01007387 */ /* 0x0003e20000100800 */
[----:B------:R-:W-:Y:S02]  /*5010*/  SHF.R.S32.HI R35, RZ, 0x1f, R75 ;  /* 0x0000001fff237819 */ /* 0x000fe4000001144b */
[----:B------:R-:W-:Y:S02]  /*5020*/  CS2R R70, SRZ ;  /* 0x0000000000467805 */ /* 0x000fe4000001ff00 */
[----:B------:R-:W-:Y:S02]  /*5030*/  SHF.R.S32.HI R28, RZ, 0x1f, R77 ;  /* 0x0000001fff1c7819 */ /* 0x000fe4000001144d */
[----:B------:R-:W-:-:S02]  /*5040*/  CS2R R72, SRZ ;  /* 0x0000000000487805 */ /* 0x000fc4000001ff00 */
[----:B------:R-:W-:Y:S02]  /*5050*/  LOP3.LUT R2, R2, R18, RZ, 0xfc, !PT ;  /* 0x0000001202027212 */ /* 0x000fe400078efcff */
[----:B0-----:R-:W-:Y:S02]  /*5060*/  IADD3 R187, P3, R75, UR14, RZ ;  /* 0x0000000e4bbb7c10 */ /* 0x001fe4000ff7e0ff */
[----:B------:R-:W-:Y:S02]  /*5070*/  CS2R R74, SRZ ;  /* 0x00000000004a7805 */ /* 0x000fe4000001ff00 */
[----:B-1----:R-:W-:Y:S01]  /*5080*/  IADD3.X R188, R29, UR15, RZ, P2, !PT ;  /* 0x0000000f1dbc7c10 */ /* 0x002fe200097fe4ff */
[----:B------:R0:W-:Y:S01]  /*5090*/  STL [R1+0x3c], R187 ;  /* 0x00003cbb01007387 */ /* 0x0001e20000100800 */
[----:B------:R-:W-:-:S03]  /*50a0*/  SHF.R.S32.HI R29, RZ, 0x1f, R79 ;  /* 0x0000001fff1d7819 */ /* 0x000fc6000001144f */
[----:B------:R1:W-:Y:S01]  /*50b0*/  STL [R1+0x8], R188 ;  /* 0x000008bc01007387 */ /* 0x0003e20000100800 */
        /* <DEDUP_REMOVED lines=21> */
[----:B------:R0:W-:Y:S04]  /*5210*/  STL [R1+0x5c], R187 ;  /* 0x00005cbb01007387 */ /* 0x0001e80000100800 */
[----:B------:R1:W-:Y:S01]  /*5220*/  STL [R1+0x28], R188 ;  /* 0x000028bc01007387 */ /* 0x0003e20000100800 */
[----:B0-----:R-:W-:-:S02]  /*5230*/  IADD3 R187, P6, R26, UR14, RZ ;  /* 0x0000000e1abb7c10 */ /* 0x001fc4000ffde0ff */
[----:B------:R-:W-:Y:S02]  /*5240*/  SHF.R.S32.HI R26, RZ, 0x1f, R25 ;  /* 0x0000001fff1a7819 */ /* 0x000fe40000011419 */
[----:B-1----:R-:W-:Y:S01]  /*5250*/  IADD3.X R188, R34, UR15, RZ, P5, !PT ;  /* 0x0000000f22bc7c10 */ /* 0x002fe2000affe4ff */
[----:B------:R0:W-:Y:S04]  /*5260*/  STL [R1+0x64], R187 ;  /* 0x000064bb01007387 */ /* 0x0001e80000100800 */
[----:B------:R1:W-:Y:S01]  /*5270*/  STL [R1+0x30], R188 ;  /* 0x000030bc01007387 */ /* 0x0003e20000100800 */
[----:B0-----:R-:W-:Y:S02]  /*5280*/  IADD3 R187, P5, R25, UR14, RZ ;  /* 0x0000000e19bb7c10 */ /* 0x001fe4000ffbe0ff */
[----:B------:R-:W-:-:S02]  /*5290*/  SHF.R.S32.HI R25, RZ, 0x1f, R24 ;  /* 0x0000001fff197819 */ /* 0x000fc40000011418 */
[----:B-1----:R-:W-:Y:S01]  /*52a0*/  IADD3.X R188, R35, UR15, RZ, P3, !PT ;  /* 0x0000000f23bc7c10 */ /* 0x002fe20009ffe4ff */
[----:B------:R0:W-:Y:S01]  /*52b0*/  STL [R1+0x6c], R187 ;  /* 0x00006cbb01007387 */ /* 0x0001e20000100800 */
[----:B------:R-:W-:-:S03]  /*52c0*/  CS2R R34, SRZ ;  /* 0x0000000000227805 */ /* 0x000fc6000001ff00 */
[----:B------:R1:W-:Y:S01]  /*52d0*/  STL [R1+0x38], R188 ;  /* 0x000038bc01007387 */ /* 0x0003e20000100800 */
[----:B0-----:R-:W-:Y:S02]  /*52e0*/  IADD3 R187, P3, R24, UR14, RZ ;  /* 0x0000000e18bb7c10 */ /* 0x001fe4000ff7e0ff */
[----:B------:R-:W-:Y:S02]  /*52f0*/  SHF.R.S32.HI R24, RZ, 0x1f, R8 ;  /* 0x0000001fff187819 */ /* 0x000fe40000011408 */
[----:B-1----:R-:W-:Y:S01]  /*5300*/  IADD3.X R188, R28, UR15, RZ, P2, !PT ;  /* 0x0000000f1cbc7c10 */ /* 0x002fe200097fe4ff */
[----:B------:R0:W-:Y:S01]  /*5310*/  STL [R1+0x74], R187 ;  /* 0x000074bb01007387 */ /* 0x0001e20000100800 */
[----:B------:R-:W-:Y:S02]  /*5320*/  SHF.R.S32.HI R28, RZ, 0x1f, R5 ;  /* 0x0000001fff1c7819 */ /* 0x000fe40000011405 */
[----:B------:R-:W-:Y:S01]  /*5330*/  IADD3.X R189, R25, UR15, RZ, P3, !PT ;  /* 0x0000000f19bd7c10 */ /* 0x000fe20009ffe4ff */
[----:B------:R1:W-:Y:S01]  /*5340*/  STL [R1+0x40], R188 ;  /* 0x000040bc01007387 */ /* 0x0003e20000100800 */
[----:B0-----:R-:W-:-:S02]  /*5350*/  IADD3 R187, P2, R8, UR14, RZ ;  /* 0x0000000e08bb7c10 */ /* 0x001fc4000ff5e0ff */
[----:B------:R-:W-:Y:S02]  /*5360*/  IADD3.X R8, R29, UR15, RZ, P1, !PT ;  /* 0x0000000f1d087c10 */ /* 0x000fe40008ffe4ff */
[----:B-1----:R-:W-:Y:S01]  /*5370*/  IADD3.X R188, R32, UR15, RZ, P6, !PT ;  /* 0x0000000f20bc7c10 */ /* 0x002fe2000b7fe4ff */
[----:B------:R0:W-:Y:S01]  /*5380*/  STL [R1+0x7c], R187 ;  /* 0x00007cbb01007387 */ /* 0x0001e20000100800 */
[----:B------:R-:W-:-:S03]  /*5390*/  CS2R R32, SRZ ;  /* 0x0000000000207805 */ /* 0x000fc6000001ff00 */
[----:B------:R1:W-:Y:S01]  /*53a0*/  STL [R1+0x48], R8 ;  /* 0x0000480801007387 */ /* 0x0003e20000100800 */
[----:B0-----:R-:W-:Y:S02]  /*53b0*/  IADD3 R187, P1, R5, UR14, RZ ;  /* 0x0000000e05bb7c10 */ /* 0x001fe4000ff3e0ff */
[----:B------:R-:W-:Y:S02]  /*53c0*/  SHF.R.S32.HI R5, RZ, 0x1f, R4 ;  /* 0x0000001fff057819 */ /* 0x000fe40000011404 */
[----:B-1----:R-:W-:Y:S01]  /*53d0*/  IADD3.X R8, R30, UR15, RZ, P0, !PT ;  /* 0x0000000f1e087c10 */ /* 0x002fe200087fe4ff */
[----:B------:R0:W-:Y:S04]  /*53e0*/  STL [R1+0x84], R187 ;  /* 0x000084bb01007387 */ /* 0x0001e80000100800 */
[----:B------:R1:W-:Y:S01]  /*53f0*/  STL [R1+0x50], R8 ;  /* 0x0000500801007387 */ /* 0x0003e20000100800 */
[----:B0-----:R-:W-:-:S02]  /*5400*/  IADD3 R187, P0, R4, UR14, RZ ;  /* 0x0000000e04bb7c10 */ /* 0x001fc4000ff1e0ff */
[----:B------:R-:W-:Y:S02]  /*5410*/  SHF.R.S32.HI R4, RZ, 0x1f, R27 ;  /* 0x0000001fff047819 */ /* 0x000fe4000001141b */
[----:B-1----:R-:W-:Y:S01]  /*5420*/  IADD3.X R8, R31, UR15, RZ, P4, !PT ;  /* 0x0000000f1f087c10 */ /* 0x002fe2000a7fe4ff */
[----:B------:R0:W-:Y:S01]  /*5430*/  STL [R1+0x8c], R187 ;  /* 0x00008cbb01007387 */ /* 0x0001e20000100800 */
[----:B------:R-:W-:Y:S02]  /*5440*/  IADD3.X R5, R5, UR15, RZ, P0, !PT ;  /* 0x0000000f05057c10 */ /* 0x000fe400087fe4ff */
[----:B------:R-:W-:Y:S01]  /*5450*/  CS2R R30, SRZ ;  /* 0x00000000001e7805 */ /* 0x000fe2000001ff00 */
[----:B------:R1:W-:Y:S01]  /*5460*/  STL [R1+0x58], R8 ;  /* 0x0000580801007387 */ /* 0x0003e20000100800 */
[----:B0-----:R-:W-:-:S04]  /*5470*/  IADD3 R187, P4, R27, UR14, RZ ;  /* 0x0000000e1bbb7c10 */ /* 0x001fc8000ff9e0ff */
[----:B------:R-:W-:Y:S01]  /*5480*/  IADD3.X R4, R4, UR15, RZ, P4, !PT ;  /* 0x0000000f04047c10 */ /* 0x000fe2000a7fe4ff */
[----:B------:R0:W-:Y:S01]  /*5490*/  STL [R1+0x94], R187 ;  /* 0x000094bb01007387 */ /* 0x0001e20000100800 */
[C---:B-1----:R-:W-:Y:S01]  /*54a0*/  IADD3 R8, P6, R7.reuse, UR12, RZ ;  /* 0x0000000c07087c10 */ /* 0x042fe2000ffde0ff */
[----:B------:R-:W-:Y:S02]  /*54b0*/  USHF.L.U32 UR12, UR5, 0x5, URZ ;  /* 0x00000005050c7899 */ /* 0x000fe4000800063f */
[----:B------:R1:W-:Y:S01]  /*54c0*/  STL [R1+0x60], R188 ;  /* 0x000060bc01007387 */ /* 0x0003e20000100800 */
[----:B------:R-:W-:Y:S01]  /*54d0*/  LEA.HI.X.SX32 R7, R7, UR13, 0x1, P6 ;  /* 0x0000000d07077c11 */ /* 0x000fe2000b0f0eff */
[----:B------:R-:W-:Y:S01]  /*54e0*/  USHF.R.S32.HI UR13, URZ, 0x1f, UR12 ;  /* 0x0000001f3f0d7899 */ /* 0x000fe2000801140c */
[----:B0-----:R-:W-:Y:S02]  /*54f0*/  IADD3.X R187, R26, UR15, RZ, P5, !PT ;  /* 0x0000000f1abb7c10 */ /* 0x001fe4000affe4ff */
[----:B------:R-:W-:-:S02]  /*5500*/  CS2R R26, SRZ ;  /* 0x00000000001a7805 */ /* 0x000fc4000001ff00 */
[----:B-1----:R-:W-:Y:S01]  /*5510*/  IADD3.X R188, R24, UR15, RZ, P2, !PT ;  /* 0x0000000f18bc7c10 */ /* 0x002fe200097fe4ff */
[----:B------:R0:W-:Y:S01]  /*5520*/  STL [R1+0x68], R187 ;  /* 0x000068bb01007387 */ /* 0x0001e20000100800 */
[----:B------:R-:W-:-:S03]  /*5530*/  CS2R R24, SRZ ;  /* 0x0000000000187805 */ /* 0x000fc6000001ff00 */
[----:B------:R1:W-:Y:S04]  /*5540*/  STL [R1+0x70], R189 ;  /* 0x000070bd01007387 */ /* 0x0003e80000100800 */
[----:B------:R2:W-:Y:S01]  /*5550*/  STL [R1+0x78], R188 ;  /* 0x000078bc01007387 */ /* 0x0005e20000100800 */
[----:B0-----:R-:W-:Y:S02]  /*5560*/  IADD3.X R187, R28, UR15, RZ, P1, !PT ;  /* 0x0000000f1cbb7c10 */ /* 0x001fe40008ffe4ff */
[----:B------:R-:W-:Y:S02]  /*5570*/  CS2R R28, SRZ ;  /* 0x00000000001c7805 */ /* 0x000fe4000001ff00 */
[C---:B-1----:R-:W-:Y:S01]  /*5580*/  LOP3.LUT R189, R18.reuse, 0x6, RZ, 0xfc, !PT ;  /* 0x0000000612bd7812 */ /* 0x042fe200078efcff */
[----:B------:R0:W-:Y:S01]  /*5590*/  STL [R1+0x80], R187 ;  /* 0x000080bb01007387 */ /* 0x0001e20000100800 */
[----:B--2---:R-:W-:-:S03]  /*55a0*/  LOP3.LUT R188, R18, 0x4, RZ, 0xfc, !PT ;  /* 0x0000000412bc7812 */ /* 0x004fc600078efcff */
[----:B------:R1:W-:Y:S04]  /*55b0*/  STL [R1+0x88], R5 ;  /* 0x0000880501007387 */ /* 0x0003e80000100800 */
[----:B------:R2:W-:Y:S01]  /*55c0*/  STL [R1+0x90], R4 ;  /* 0x0000900401007387 */ /* 0x0005e20000100800 */
[----:B0-----:R-:W-:Y:S02]  /*55d0*/  LOP3.LUT R187, R18, 0x2, RZ, 0xfc, !PT ;  /* 0x0000000212bb7812 */ /* 0x001fe400078efcff */
[----:B-1----:R-:W-:Y:S02]  /*55e0*/  LOP3.LUT R5, R0, 0x1f, RZ, 0xc0, !PT ;  /* 0x0000001f00057812 */ /* 0x002fe400078ec0ff */
[----:B------:R-:W0:Y:S01]  /*55f0*/  LDC R0, c[0x0][0x238] ;  /* 0x00008e00ff007b82 */ /* 0x000e220000000800 */
[----:B--2---:R-:W-:Y:S01]  /*5600*/  LOP3.LUT R4, R202, 0x10, RZ, 0x3c, !PT ;  /* 0x00000010ca047812 */ /* 0x004fe200078e3cff */
[----:B0-----:R-:W-:-:S02]  /*5610*/  IMAD R199, R199, R0, RZ ;  /* 0x00000000c7c77224 */ /* 0x001fc400078e02ff */
[-C--:B------:R-:W-:Y:S02]  /*5620*/  IMAD R198, R198, R0.reuse, RZ ;  /* 0x00000000c6c67224 */ /* 0x080fe400078e02ff */
[-C--:B------:R-:W-:Y:S01]  /*5630*/  IMAD R197, R197, R0.reuse, RZ ;  /* 0x00000000c5c57224 */ /* 0x080fe200078e02ff */
[----:B------:R-:W-:Y:S01]  /*5640*/  STL [R1+0xd0], R199 ;  /* 0x0000d0c701007387 */ /* 0x000fe20000100800 */
[-C--:B------:R-:W-:Y:S02]  /*5650*/  IMAD R196, R196, R0.reuse, RZ ;  /* 0x00000000c4c47224 */ /* 0x080fe400078e02ff */
[-C--:B------:R-:W-:Y:S01]  /*5660*/  IMAD R195, R195, R0.reuse, RZ ;  /* 0x00000000c3c37224 */ /* 0x080fe200078e02ff */
[----:B------:R-:W-:Y:S01]  /*5670*/  STL [R1+0xcc], R198 ;  /* 0x0000ccc601007387 */ /* 0x000fe20000100800 */
[-C--:B------:R-:W-:Y:S02]  /*5680*/  IMAD R194, R194, R0.reuse, RZ ;  /* 0x00000000c2c27224 */ /* 0x080fe400078e02ff */
[-C--:B------:R-:W-:Y:S01]  /*5690*/  IMAD R193, R193, R0.reuse, RZ ;  /* 0x00000000c1c17224 */ /* 0x080fe200078e02ff */
[----:B------:R-:W-:Y:S01]  /*56a0*/  STL [R1+0xc8], R197 ;  /* 0x0000c8c501007387 */ /* 0x000fe20000100800 */
[----:B------:R-:W-:-:S02]  /*56b0*/  IMAD R192, R192, R0, RZ ;  /* 0x00000000c0c07224 */ /* 0x000fc400078e02ff */
        /* <DEDUP_REMOVED lines=11> */
[----:B------:R-:W-:Y:S01]  /*5770*/  IMAD R0, R187, R0, RZ ;  /* 0x00000000bb007224 */ /* 0x000fe200078e02ff */
[----:B------:R-:W-:Y:S02]  /*5780*/  LOP3.LUT R187, R2, 0x10, RZ, 0x3c, !PT ;  /* 0x0000001002bb7812 */ /* 0x000fe400078e3cff */
[----:B------:R-:W-:Y:S04]  /*5790*/  STL [R1+0xb4], R192 ;  /* 0x0000b4c001007387 */ /* 0x000fe80000100800 */
[----:B------:R-:W-:Y:S04]  /*57a0*/  STL [R1+0xb0], R191 ;  /* 0x0000b0bf01007387 */ /* 0x000fe80000100800 */
[----:B------:R-:W-:Y:S04]  /*57b0*/  STL [R1+0xac], R190 ;  /* 0x0000acbe01007387 */ /* 0x000fe80000100800 */
[----:B------:R-:W-:Y:S04]  /*57c0*/  STL [R1+0xa8], R189 ;  /* 0x0000a8bd01007387 */ /* 0x000fe80000100800 */
[----:B------:R-:W-:Y:S04]  /*57d0*/  STL [R1+0xa4], R188 ;  /* 0x0000a4bc01007387 */ /* 0x000fe80000100800 */
[----:B------:R0:W-:Y:S04]  /*57e0*/  STL [R1+0xa0], R0 ;  /* 0x0000a00001007387 */ /* 0x0001e80000100800 */
[----:B------:R1:W-:Y:S01]  /*57f0*/  STL [R1+0x98], R187 ;  /* 0x000098bb01007387 */ /* 0x0003e20000100800 */
[----:B0-----:R-:W-:-:S05]  /*5800*/  IMAD R0, R5, UR5, RZ ;  /* 0x0000000505007c24 */ /* 0x001fca000f8e02ff */
[----:B-1----:R-:W-:-:S07]  /*5810*/  SHF.R.S32.HI R188, RZ, 0x1f, R0 ;  /* 0x0000001fffbc7819 */ /* 0x002fce0000011400 */
.L_x_1:
[----:B------:R-:W2:Y:S01]  /*5820*/  LDL R4, [R1+0xa0] ;  /* 0x0000a00001047983 */ /* 0x000ea20000100800 */
[----:B------:R-:W0:Y:S01]  /*5830*/  LDC R5, c[0x0][0x238] ;  /* 0x00008e00ff057b82 */ /* 0x000e220000000800 */
[C---:B------:R-:W-:Y:S02]  /*5840*/  LOP3.LUT R188, R18.reuse, 0x2, RZ, 0xfc, !PT ;  /* 0x0000000212bc7812 */ /* 0x040fe400078efcff */
[----:B-----5:R1:W-:Y:S01]  /*5850*/  STL [R1+0xd4], R19 ;  /* 0x0000d41301007387 */ /* 0x0203e20000100800 */
[C---:B------:R-:W-:Y:S01]  /*5860*/  ISETP.GE.AND P0, PT, R18.reuse, UR9, PT ;  /* 0x0000000912007c0c */ /* 0x040fe2000bf06270 */
[----:B0-----:R-:W-:Y:S02]  /*5870*/  IMAD R5, R18, R5, RZ ;  /* 0x0000000512057224 */ /* 0x001fe400078e02ff */
[----:B------:R-:W3:Y:S01]  /*5880*/  LDL R18, [R1+0xa4] ;  /* 0x0000a40001127983 */ /* 0x000ee20000100800 */
[----:B------:R-:W-:Y:S02]  /*5890*/  ISETP.GE.AND P2, PT, R188, UR9, PT ;  /* 0x00000009bc007c0c */ /* 0x000fe4000bf46270 */
[----:B------:R-:W-:-:S04]  /*58a0*/  IADD3 R190, P1, R5, R8, RZ ;  /* 0x0000000805be7210 */ /* 0x000fc80007f3e0ff */
[----:B------:R-:W-:Y:S02]  /*58b0*/  LEA.HI.X.SX32 R191, R5, R7, 0x1, P1 ;  /* 0x0000000705bf7211 */ /* 0x000fe400008f0eff */
[----:B------:R-:W4:Y:S01]  /*58c0*/  LDL R5, [R1+0xa8] ;  /* 0x0000a80001057983 */ /* 0x000f220000100800 */
[----:B------:R-:W-:Y:S01]  /*58d0*/  PRMT R192, RZ, 0x7610, R192 ;  /* 0x00007610ffc07816 */ /* 0x000fe200000000c0 */
[----:B-1----:R-:W0:Y:S05]  /*58e0*/  S2R R19, SR_TID.X ;  /* 0x0000000000137919 */ /* 0x002e2a0000002100 */
[----:B------:R3:W4:Y:S01]  /*58f0*/  @!P0 LDG.E.U8 R192, desc[UR10][R190.64] ;  /* 0x0000000abec08981 */ /* 0x000722000c1e1100 */
[----:B0-----:R-:W-:-:S04]  /*5900*/  SHF.R.U32.HI R19, RZ, 0x6, R19 ;  /* 0x00000006ff137819 */ /* 0x001fc80000011613 */
[----:B------:R-:W-:-:S04]  /*5910*/  SGXT.U32 R19, R19, 0x1 ;  /* 0x000000011313781a */ /* 0x000fc80000000000 */
[----:B------:R-:W-:-:S04]  /*5920*/  LOP3.LUT R19, R19, 0x4, RZ, 0xfc, !PT ;  /* 0x0000000413137812 */ /* 0x000fc800078efcff */
[----:B------:R-:W-:Y:S02]  /*5930*/  ISETP.GE.AND P3, PT, R19, UR9, PT ;  /* 0x0000000913007c0c */ /* 0x000fe4000bf66270 */
[----:B------:R-:W4:Y:S01]  /*5940*/  LDL R19, [R1+0xac] ;  /* 0x0000ac0001137983 */ /* 0x000f220000100800 */
[----:B--2---:R-:W-:-:S04]  /*5950*/  IADD3 R188, P1, R4, R8, RZ ;  /* 0x0000000804bc7210 */ /* 0x004fc80007f3e0ff */
[----:B------:R-:W-:Y:S02]  /*5960*/  LEA.HI.X.SX32 R189, R4, R7, 0x1, P1 ;  /* 0x0000000704bd7211 */ /* 0x000fe400008f0eff */
[----:B------:R-:W2:Y:S01]  /*5970*/  LDL R4, [R1+0xb0] ;  /* 0x0000b00001047983 */ /* 0x000ea20000100800 */
[----:B---3--:R-:W-:Y:S01]  /*5980*/  IADD3 R190, P0, R18, R8, RZ ;  /* 0x0000000812be7210 */ /* 0x008fe20007f1e0ff */
[----:B------:R-:W-:Y:S02]  /*5990*/  IMAD.MOV.U32 R191, RZ, RZ, R18 ;  /* 0x000000ffffbf7224 */ /* 0x000fe400078e0012 */
[----:B------:R-:W0:Y:S02]  /*59a0*/  S2R R18, SR_TID.X ;  /* 0x0000000000127919 */ /* 0x000e240000002100 */
[----:B0-----:R-:W-:-:S04]  /*59b0*/  SHF.R.U32.HI R18, RZ, 0x6, R18 ;  /* 0x00000006ff127819 */ /* 0x001fc80000011612 */
[----:B------:R-:W-:-:S04]  /*59c0*/  SGXT.U32 R18, R18, 0x1 ;  /* 0x000000011212781a */ /* 0x000fc80000000000 */
[----:B------:R-:W-:-:S04]  /*59d0*/  LOP3.LUT R18, R18, 0x6, RZ, 0xfc, !PT ;  /* 0x0000000612127812 */ /* 0x000fc800078efcff */
[----:B------:R-:W-:Y:S02]  /*59e0*/  ISETP.GE.AND P1, PT, R18, UR9, PT ;  /* 0x0000000912007c0c */ /* 0x000fe4000bf26270 */
[----:B------:R-:W3:Y:S01]  /*59f0*/  LDL R18, [R1+0xb4] ;  /* 0x0000b40001127983 */ /* 0x000ee20000100800 */
[----:B------:R-:W-:Y:S02]  /*5a00*/  PRMT R187, RZ, 0x7610, R187 ;  /* 0x00007610ffbb7816 */ /* 0x000fe400000000bb */
[----:B------:R-:W-:-:S04]  /*5a10*/  LEA.HI.X.SX32 R191, R191, R7, 0x1, P0 ;  /* 0x00000007bfbf7211 */ /* 0x000fc800000f0eff */
[----:B------:R4:W3:Y:S02]  /*5a20*/  @!P2 LDG.E.U8 R187, desc[UR10][R188.64] ;  /* 0x0000000abcbba981 */ /* 0x0008e4000c1e1100 */
[----:B----4-:R-:W-:Y:S01]  /*5a30*/  IADD3 R188, P0, R5, R8, RZ ;  /* 0x0000000805bc7210 */ /* 0x010fe20007f1e0ff */
[----:B------:R-:W-:Y:S02]  /*5a40*/  IMAD.MOV.U32 R189, RZ, RZ, R5 ;  /* 0x000000ffffbd7224 */ /* 0x000fe400078e0005 */
[----:B------:R-:W0:Y:S01]  /*5a50*/  S2R R5, SR_TID.X ;  /* 0x0000000000057919 */ /* 0x000e220000002100 */
[----:B------:R-:W-:Y:S02]  /*5a60*/  PRMT R193, RZ, 0x7610, R193 ;  /* 0x00007610ffc17816 */ /* 0x000fe400000000c1 */
[----:B------:R-:W-:-:S04]  /*5a70*/  LEA.HI.X.SX32 R189, R189, R7, 0x1, P0 ;  /* 0x00000007bdbd7211 */ /* 0x000fc800000f0eff */
[----:B------:R1:W4:Y:S02]  /*5a80*/  @!P3 LDG.E.U8 R193, desc[UR10][R190.64] ;  /* 0x0000000abec1b981 */ /* 0x000324000c1e1100 */
[----:B-1----:R-:W-:-:S06]  /*5a90*/  PRMT R190, RZ, 0x7610, R190 ;  /* 0x00007610ffbe7816 */ /* 0x002fcc00000000be */
[----:B------:R1:W4:Y:S01]  /*5aa0*/  @!P1 LDG.E.U8 R190, desc[UR10][R188.64] ;  /* 0x0000000abcbe9981 */ /* 0x000322000c1e1100 */
[----:B0-----:R-:W-:-:S04]  /*5ab0*/  SHF.R.U32.HI R5, RZ, 0x6, R5 ;  /* 0x00000006ff057819 */ /* 0x001fc80000011605 */
[----:B------:R-:W-:-:S04]  /*5ac0*/  SGXT.U32 R5, R5, 0x1 ;  /* 0x000000010505781a */ /* 0x000fc80000000000 */
[----:B------:R-:W-:-:S04]  /*5ad0*/  LOP3.LUT R5, R5, 0x8, RZ, 0xfc, !PT ;  /* 0x0000000805057812 */ /* 0x000fc800078efcff */
[----:B------:R-:W-:Y:S02]  /*5ae0*/  ISETP.GE.AND P1, PT, R5, UR9, PT ;  /* 0x0000000905007c0c */ /* 0x000fe4000bf26270 */
[CC--:B-1----:R-:W-:Y:S02]  /*5af0*/  IADD3 R188, P0, R19.reuse, R8.reuse, RZ ;  /* 0x0000000813bc7210 */ /* 0x0c2fe40007f1e0ff */
[----:B------:R-:W-:Y:S02]  /*5b00*/  PRMT R191, RZ, 0x7610, R191 ;  /* 0x00007610ffbf7816 */ /* 0x000fe400000000bf */
[----:B------:R-:W-:Y:S01]  /*5b10*/  LEA.HI.X.SX32 R189, R19, R7, 0x1, P0 ;  /* 0x0000000713bd7211 */ /* 0x000fe200000f0eff */
[----:B------:R-:W0:Y:S01]  /*5b20*/  S2R R5, SR_TID.X ;  /* 0x0000000000057919 */ /* 0x000e220000002100 */
[----:B------:R-:W-:Y:S01]  /*5b30*/  PRMT R194, RZ, 0x7610, R194 ;  /* 0x00007610ffc27816 */ /* 0x000fe200000000c2 */
[----:B------:R-:W1:Y:S04]  /*5b40*/  LDC R19, c[0x0][0x238] ;  /* 0x00008e00ff137b82 */ /* 0x000e680000000800 */
[----:B------:R2:W4:Y:S02]  /*5b50*/  @!P1 LDG.E.U8 R191, desc[UR10][R188.64] ;  /* 0x0000000abcbf9981 */ /* 0x000524000c1e1100 */
[----:B--2---:R-:W-:-:S04]  /*5b60*/  IADD3 R188, P0, R4, R8, RZ ;  /* 0x0000000804bc7210 */ /* 0x004fc80007f1e0ff */
[----:B------:R-:W-:Y:S02]  /*5b70*/  LEA.HI.X.SX32 R189, R4, R7, 0x1, P0 ;  /* 0x0000000704bd7211 */ /* 0x000fe400000f0eff */
[----:B------:R-:W2:Y:S01]  /*5b80*/  LDL R4, [R1+0xb8] ;  /* 0x0000b80001047983 */ /* 0x000ea20000100800 */
[----:B0-----:R-:W-:-:S04]  /*5b90*/  SHF.R.U32.HI R5, RZ, 0x6, R5 ;  /* 0x00000006ff057819 */ /* 0x001fc80000011605 */
[----:B------:R-:W-:-:S04]  /*5ba0*/  SGXT.U32 R5, R5, 0x1 ;  /* 0x000000010505781a */ /* 0x000fc80000000000 */
[----:B------:R-:W-:-:S04]  /*5bb0*/  LOP3.LUT R5, R5, 0xa, RZ, 0xfc, !PT ;  /* 0x0000000a05057812 */ /* 0x000fc800078efcff */
[----:B------:R-:W-:Y:S02]  /*5bc0*/  ISETP.GE.AND P1, PT, R5, UR9, PT ;  /* 0x0000000905007c0c */ /* 0x000fe4000bf26270 */
[----:B------:R-:W0:Y:S11]  /*5bd0*/  S2R R5, SR_TID.X ;  /* 0x0000000000057919 */ /* 0x000e360000002100 */
[----:B------:R3:W4:Y:S01]  /*5be0*/  @!P1 LDG.E.U8 R194, desc[UR10][R188.64] ;  /* 0x0000000abcc29981 */ /* 0x000722000c1e1100 */
[----:B------:R-:W-:-:S02]  /*5bf0*/  PRMT R195, RZ, 0x7610, R195 ;  /* 0x00007610ffc37816 */ /* 0x000fc400000000c3 */
[----:B0-----:R-:W-:-:S04]  /*5c00*/  SHF.R.U32.HI R5, RZ, 0x6, R5 ;  /* 0x00000006ff057819 */ /* 0x001fc80000011605 */
[----:B------:R-:W-:-:S04]  /*5c10*/  SGXT.U32 R5, R5, 0x1 ;  /* 0x000000010505781a */ /* 0x000fc80000000000 */
[----:B------:R-:W-:-:S04]  /*5c20*/  LOP3.LUT R5, R5, 0xc, RZ, 0xfc, !PT ;  /* 0x0000000c05057812 */ /* 0x000fc800078efcff */
[----:B------:R-:W-:Y:S02]  /*5c30*/  ISETP.GE.AND P1, PT, R5, UR9, PT ;  /* 0x0000000905007c0c */ /* 0x000fe4000bf26270 */
[----:B---3--:R-:W-:-:S04]  /*5c40*/  IADD3 R188, P0, R18, R8, RZ ;  /* 0x0000000812bc7210 */ /* 0x008fc80007f1e0ff */
[----:B------:R-:W-:Y:S02]  /*5c50*/  LEA.HI.X.SX32 R189, R18, R7, 0x1, P0 ;  /* 0x0000000712bd7211 */ /* 0x000fe400000f0eff */
[----:B------:R-:W3:Y:S01]  /*5c60*/  LDL R18, [R1+0xbc] ;  /* 0x0000bc0001127983 */ /* 0x000ee20000100800 */
[----:B------:R-:W0:Y:S04]  /*5c70*/  S2R R5, SR_TID.X ;  /* 0x0000000000057919 */ /* 0x000e280000002100 */
[----:B------:R1:W4:Y:S02]  /*5c80*/  @!P1 LDG.E.U8 R195, desc[UR10][R188.64] ;  /* 0x0000000abcc39981 */ /* 0x000324000c1e1100 */
[----:B-1----:R-:W1:Y:S01]  /*5c90*/  S2R R189, SR_TID.X ;  /* 0x0000000000bd7919 */ /* 0x002e620000002100 */
[----:B------:R-:W-:-:S02]  /*5ca0*/  PRMT R196, RZ, 0x7610, R196 ;  /* 0x00007610ffc47816 */ /* 0x000fc400000000c4 */
[----:B0-----:R-:W-:-:S05]  /*5cb0*/  LEA.HI R5, R5, 0xe, RZ, 0x1a ;  /* 0x0000000e05057811 */ /* 0x001fca00078fd0ff */
[----:B------:R-:W-:Y:S01]  /*5cc0*/  IMAD R19, R5, R19, RZ ;  /* 0x0000001305137224 */ /* 0x000fe200078e02ff */
[----:B-1----:R-:W-:-:S04]  /*5cd0*/  LEA.HI R189, R189, 0xe, RZ, 0x1a ;  /* 0x0000000ebdbd7811 */ /* 0x002fc800078fd0ff */
[----:B------:R-:W-:Y:S02]  /*5ce0*/  ISETP.GE.AND P1, PT, R189, UR9, PT ;  /* 0x00000009bd007c0c */ /* 0x000fe4000bf26270 */
[----:B------:R-:W-:-:S04]  /*5cf0*/  IADD3 R188, P0, R19, R8, RZ ;  /* 0x0000000813bc7210 */ /* 0x000fc80007f1e0ff */
[----:B------:R-:W-:Y:S02]  /*5d00*/  LEA.HI.X.SX32 R189, R19, R7, 0x1, P0 ;  /* 0x0000000713bd7211 */ /* 0x000fe400000f0eff */
[----:B------:R-:W4:Y:S05]  /*5d10*/  LDL R19, [R1+0xc0] ;  /* 0x0000c00001137983 */ /* 0x000f2a0000100800 */
[----:B------:R0:W4:Y:S02]  /*5d20*/  @!P1 LDG.E.U8 R196, desc[UR10][R188.64] ;  /* 0x0000000abcc49981 */ /* 0x000124000c1e1100 */
[----:B0-----:R-:W0:Y:S02]  /*5d30*/  S2R R189, SR_TID.X ;  /* 0x0000000000bd7919 */ /* 0x001e240000002100 */
[----:B0-----:R-:W-:-:S04]  /*5d40*/  SHF.R.U32.HI R189, RZ, 0x6, R189 ;  /* 0x00000006ffbd7819 */ /* 0x001fc800000116bd */
[----:B------:R-:W-:-:S04]  /*5d50*/  SGXT.U32 R189, R189, 0x1 ;  /* 0x00000001bdbd781a */ /* 0x000fc80000000000 */
[----:B------:R-:W-:-:S04]  /*5d60*/  LOP3.LUT R189, R189, 0x10, RZ, 0xfc, !PT ;  /* 0x00000010bdbd7812 */ /* 0x000fc800078efcff */
[----:B------:R-:W-:Y:S02]  /*5d70*/  ISETP.GE.AND P1, PT, R189, UR9, PT ;  /* 0x00000009bd007c0c */ /* 0x000fe4000bf26270 */
[----:B--2---:R-:W-:-:S04]  /*5d80*/  IADD3 R188, P0, R4, R8, RZ ;  /* 0x0000000804bc7210 */ /* 0x004fc80007f1e0ff */
[----:B------:R-:W-:Y:S02]  /*5d90*/  LEA.HI.X.SX32 R189, R4, R7, 0x1, P0 ;  /* 0x0000000704bd7211 */ /* 0x000fe400000f0eff */
[----:B------:R-:W2:Y:S01]  /*5da0*/  LDL R4, [R1+0xc4] ;  /* 0x0000c40001047983 */ /* 0x000ea20000100800 */
[----:B------:R-:W-:-:S06]  /*5db0*/  PRMT R197, RZ, 0x7610, R197 ;  /* 0x00007610ffc57816 */ /* 0x000fcc00000000c5 */
[----:B------:R0:W2:Y:S02]  /*5dc0*/  @!P1 LDG.E.U8 R197, desc[UR10][R188.64] ;  /* 0x0000000abcc59981 */ /* 0x0000a4000c1e1100 */
[----:B0-----:R-:W0:Y:S01]  /*5dd0*/  S2R R189, SR_TID.X ;  /* 0x0000000000bd7919 */ /* 0x001e220000002100 */
[----:B------:R-:W-:Y:S02]  /*5de0*/  PRMT R198, RZ, 0x7610, R198 ;  /* 0x00007610ffc67816 */ /* 0x000fe400000000c6 */
[----:B0-----:R-:W-:-:S04]  /*5df0*/  SHF.R.U32.HI R189, RZ, 0x6, R189 ;  /* 0x00000006ffbd7819 */ /* 0x001fc800000116bd */
[----:B------:R-:W-:-:S04]  /*5e00*/  SGXT.U32 R189, R189, 0x1 ;  /* 0x00000001bdbd781a */ /* 0x000fc80000000000 */
[----:B------:R-:W-:-:S04]  /*5e10*/  LOP3.LUT R189, R189, 0x12, RZ, 0xfc, !PT ;  /* 0x00000012bdbd7812 */ /* 0x000fc800078efcff */
[----:B------:R-:W-:Y:S02]  /*5e20*/  ISETP.GE.AND P1, PT, R189, UR9, PT ;  /* 0x00000009bd007c0c */ /* 0x000fe4000bf26270 */
[----:B---3--:R-:W-:-:S04]  /*5e30*/  IADD3 R188, P0, R18, R8, RZ ;  /* 0x0000000812bc7210 */ /* 0x008fc80007f1e0ff */
[----:B------:R-:W-:Y:S02]  /*5e40*/  LEA.HI.X.SX32 R189, R18, R7, 0x1, P0 ;  /* 0x0000000712bd7211 */ /* 0x000fe400000f0eff */
[----:B------:R-:W3:Y:S05]  /*5e50*/  LDL R18, [R1+0xc8] ;  /* 0x0000c80001127983 */ /* 0x000eea0000100800 */
[----:B------:R0:W3:Y:S02]  /*5e60*/  @!P1 LDG.E.U8 R198, desc[UR10][R188.64] ;  /* 0x0000000abcc69981 */ /* 0x0000e4000c1e1100 */
[----:B0-----:R-:W0:Y:S01]  /*5e70*/  S2R R189, SR_TID.X ;  /* 0x0000000000bd7919 */ /* 0x001e220000002100 */
[----:B------:R-:W-:-:S02]  /*5e80*/  PRMT R199, RZ, 0x7610, R199 ;  /* 0x00007610ffc77816 */ /* 0x000fc400000000c7 */
[----:B0-----:R-:W-:-:S04]  /*5e90*/  SHF.R.U32.HI R189, RZ, 0x6, R189 ;  /* 0x00000006ffbd7819 */ /* 0x001fc800000116bd */
[----:B------:R-:W-:-:S04]  /*5ea0*/  SGXT.U32 R189, R189, 0x1 ;  /* 0x00000001bdbd781a */ /* 0x000fc80000000000 */
[----:B------:R-:W-:-:S04]  /*5eb0*/  LOP3.LUT R189, R189, 0x14, RZ, 0xfc, !PT ;  /* 0x00000014bdbd7812 */ /* 0x000fc800078efcff */
[----:B------:R-:W-:Y:S02]  /*5ec0*/  ISETP.GE.AND P1, PT, R189, UR9, PT ;  /* 0x00000009bd007c0c */ /* 0x000fe4000bf26270 */
[----:B----4-:R-:W-:-:S04]  /*5ed0*/  IADD3 R188, P0, R19, R8, RZ ;  /* 0x0000000813bc7210 */ /* 0x010fc80007f1e0ff */
        /* <DEDUP_REMOVED lines=19> */
[----:B---3--:R-:W-:Y:S01]  /*6010*/  IADD3 R188, P0, R18, R8, RZ ;  /* 0x0000000812bc7210 */ /* 0x008fe20007f1e0ff */
[----:B------:R-:W-:Y:S02]  /*6020*/  IMAD.MOV.U32 R189, RZ, RZ, R18 ;  /* 0x000000ffffbd7224 */ /* 0x000fe400078e0012 */
[----:B------:R-:W0:Y:S03]  /*6030*/  S2R R18, SR_TID.X ;  /* 0x0000000000127919 */ /* 0x000e260000002100 */
[----:B------:R-:W-:-:S05]  /*6040*/  LEA.HI.X.SX32 R189, R189, R7, 0x1, P0 ;  /* 0x00000007bdbd7211 */ /* 0x000fca00000f0eff */
[----:B------:R4:W3:Y:S01]  /*6050*/  @!P1 LDG.E.U8 R201, desc[UR10][R188.64] ;  /* 0x0000000abcc99981 */ /* 0x0008e2000c1e1100 */
[----:B------:R-:W-:Y:S02]  /*6060*/  PRMT R202, RZ, 0x7610, R202 ;  /* 0x00007610ffca7816 */ /* 0x000fe400000000ca */
[----:B0-----:R-:W-:-:S04]  /*6070*/  SHF.R.U32.HI R18, RZ, 0x6, R18 ;  /* 0x00000006ff127819 */ /* 0x001fc80000011612 */
[----:B------:R-:W-:Y:S02]  /*6080*/  SGXT.U32 R18, R18, 0x1 ;  /* 0x000000011212781a */ /* 0x000fe40000000000 */
[----:B----4-:R-:W-:Y:S01]  /*6090*/  IADD3 R188, P0, R19, R8, RZ ;  /* 0x0000000813bc7210 */ /* 0x010fe20007f1e0ff */
[----:B------:R-:W-:Y:S02]  /*60a0*/  IMAD.MOV.U32 R189, RZ, RZ, R19 ;  /* 0x000000ffffbd7224 */ /* 0x000fe400078e0013 */
[----:B------:R-:W0:Y:S01]  /*60b0*/  S2R R19, SR_TID.X ;  /* 0x0000000000137919 */ /* 0x000e220000002100 */
[----:B------:R-:W-:-:S04]  /*60c0*/  LOP3.LUT R18, R18, 0x1a, RZ, 0xfc, !PT ;  /* 0x0000001a12127812 */ /* 0x000fc800078efcff */
[----:B------:R-:W-:Y:S02]  /*60d0*/  ISETP.GE.AND P1, PT, R18, UR9, PT ;  /* 0x0000000912007c0c */ /* 0x000fe4000bf26270 */
[----:B------:R-:W-:Y:S01]  /*60e0*/  LEA.HI.X.SX32 R189, R189, R7, 0x1, P0 ;  /* 0x00000007bdbd7211 */ /* 0x000fe200000f0eff */
[----:B------:R-:W4:Y:S01]  /*60f0*/  LDL.LU R18, [R1+0x90] ;  /* 0x0000900001127983 */ /* 0x000f220000300800 */
[----:B------:R-:W-:-:S09]  /*6100*/  PRMT R203, RZ, 0x7610, R203 ;  /* 0x00007610ffcb7816 */ /* 0x000fd200000000cb */
[----:B------:R2:W3:Y:S01]  /*6110*/  @!P1 LDG.E.U8 R202, desc[UR10][R188.64] ;  /* 0x0000000abcca9981 */ /* 0x0004e2000c1e1100 */
[----:B0-----:R-:W-:-:S04]  /*6120*/  SHF.R.U32.HI R19, RZ, 0x6, R19 ;  /* 0x00000006ff137819 */ /* 0x001fc80000011613 */
[----:B------:R-:W-:-:S04]  /*6130*/  SGXT.U32 R19, R19, 0x1 ;  /* 0x000000011313781a */ /* 0x000fc80000000000 */
[----:B------:R-:W-:-:S04]  /*6140*/  LOP3.LUT R19, R19, 0x1c, RZ, 0xfc, !PT ;  /* 0x0000001c13137812 */ /* 0x000fc800078efcff */
[----:B------:R-:W-:Y:S02]  /*6150*/  ISETP.GE.AND P1, PT, R19, UR9, PT ;  /* 0x0000000913007c0c */ /* 0x000fe4000bf26270 */
[----:B------:R-:W3:Y:S04]  /*6160*/  LDL.LU R19, [R1+0x80] ;  /* 0x0000800001137983 */ /* 0x000ee80000300800 */
[----:B------:R-:W-:Y:S04]  /*6170*/  STL [R1+0xec], R8 ;  /* 0x0000ec0801007387 */ /* 0x000fe80000100800 */
[----:B------:R0:W-:Y:S01]  /*6180*/  STL [R1+0xd8], R7 ;  /* 0x0000d80701007387 */ /* 0x0001e20000100800 */
[----:B--2---:R-:W-:Y:S01]  /*6190*/  IMAD.MOV.U32 R189, RZ, RZ, R4 ;  /* 0x000000ffffbd7224 */ /* 0x004fe200078e0004 */
[----:B------:R-:W-:-:S04]  /*61a0*/  IADD3 R188, P0, R4, R8, RZ ;  /* 0x0000000804bc7210 */ /* 0x000fc80007f1e0ff */
[----:B------:R-:W-:-:S05]  /*61b0*/  LEA.HI.X.SX32 R189, R189, R7, 0x1, P0 ;  /* 0x00000007bdbd7211 */ /* 0x000fca00000f0eff */
[----:B------:R1:W2:Y:S02]  /*61c0*/  @!P1 LDG.E.U8 R203, desc[UR10][R188.64] ;  /* 0x0000000abccb9981 */ /* 0x0002a4000c1e1100 */
[----:B-1----:R-:W1:Y:S01]  /*61d0*/  S2R R188, SR_TID.X ;  /* 0x0000000000bc7919 */ /* 0x002e620000002100 */
[----:B------:R-:W0:Y:S01]  /*61e0*/  LDC R189, c[0x0][0x238] ;  /* 0x00008e00ffbd7b82 */ /* 0x000e220000000800 */
[----:B------:R-:W0:Y:S01]  /*61f0*/  S2R R4, SR_TID.X ;  /* 0x0000000000047919 */ /* 0x000e220000002100 */
[----:B-1----:R-:W-:-:S05]  /*6200*/  LEA.HI R188, R188, 0x1e, RZ, 0x1a ;  /* 0x0000001ebcbc7811 */ /* 0x002fca00078fd0ff */
[----:B0-----:R-:W-:-:S05]  /*6210*/  IMAD R189, R188, R189, RZ ;  /* 0x000000bdbcbd7224 */ /* 0x001fca00078e02ff */
[----:B------:R-:W-:Y:S02]  /*6220*/  IADD3 R188, P0, R189, R8, RZ ;  /* 0x00000008bdbc7210 */ /* 0x000fe40007f1e0ff */
[----:B------:R-:W0:Y:S01]  /*6230*/  LDC R189, c[0x0][0x238] ;  /* 0x00008e00ffbd7b82 */ /* 0x000e220000000800 */
[----:B------:R-:W-:-:S05]  /*6240*/  LEA.HI R4, R4, 0x1e, RZ, 0x1a ;  /* 0x0000001e04047811 */ /* 0x000fca00078fd0ff */
[----:B0-----:R-:W-:-:S05]  /*6250*/  IMAD R189, R4, R189, RZ ;  /* 0x000000bd04bd7224 */ /* 0x001fca00078e02ff */
[----:B------:R-:W-:Y:S02]  /*6260*/  LEA.HI.X.SX32 R189, R189, R7, 0x1, P0 ;  /* 0x00000007bdbd7211 */ /* 0x000fe400000f0eff */
[----:B------:R-:W4:Y:S01]  /*6270*/  LDL R7, [R1+0x94] ;  /* 0x0000940001077983 */ /* 0x000f220000100800 */
[----:B------:R-:W0:Y:S01]  /*6280*/  S2R R5, SR_TID.X ;  /* 0x0000000000057919 */ /* 0x000e220000002100 */
[----:B------:R-:W-:Y:S02]  /*6290*/  ISETP.GE.AND P1, PT, R4, UR9, PT ;  /* 0x0000000904007c0c */ /* 0x000fe4000bf26270 */
[----:B------:R-:W-:-:S11]  /*62a0*/  PRMT R204, RZ, 0x7610, R204 ;  /* 0x00007610ffcc7816 */ /* 0x000fd600000000cc */
[----:B------:R4:W2:Y:S01]  /*62b0*/  @!P1 LDG.E.U8 R204, desc[UR10][R188.64] ;  /* 0x0000000abccc9981 */ /* 0x0008a2000c1e1100 */
[----:B------:R-:W-:Y:S01]  /*62c0*/  BAR.SYNC.DEFER_BLOCKING 0x0 ;  /* 0x0000000000007b1d */ /* 0x000fe20000010000 */
[----:B------:R-:W-:Y:S02]  /*62d0*/  SHF.R.S32.HI R8, RZ, 0x1f, R0 ;  /* 0x0000001fff087819 */ /* 0x000fe40000011400 */
[----:B------:R-:W-:Y:S02]  /*62e0*/  PRMT R205, RZ, 0x7610, R205 ;  /* 0x00007610ffcd7816 */ /* 0x000fe400000000cd */
[----:B0-----:R-:W-:-:S04]  /*62f0*/  LOP3.LUT R5, R5, 0x1f, RZ, 0xc0, !PT ;  /* 0x0000001f05057812 */ /* 0x001fc800078ec0ff */
[----:B------:R-:W-:Y:S02]  /*6300*/  ISETP.GE.AND P0, PT, R5, UR9, PT ;  /* 0x0000000905007c0c */ /* 0x000fe4000bf06270 */
[----:B------:R-:W2:Y:S01]  /*6310*/  LDL R5, [R1+0x74] ;  /* 0x0000740001057983 */ /* 0x000ea20000100800 */
[----:B----4-:R-:W-:-:S03]  /*6320*/  IADD3 R188, P1, R0, R7, RZ ;  /* 0x0000000700bc7210 */ /* 0x010fc60007f3e0ff */
[----:B------:R-:W4:Y:S02]  /*6330*/  LDL R7, [R1+0x64] ;  /* 0x0000640001077983 */ /* 0x000f240000100800 */
[----:B------:R-:W-:Y:S02]  /*6340*/  IMAD.X R189, R8, 0x1, R18, P1 ;  /* 0x0000000108bd7824 */ /* 0x000fe400008e0612 */
[----:B------:R0:W-:Y:S04]  /*6350*/  STL [R1+0xdc], R18 ;  /* 0x0000dc1201007387 */ /* 0x0001e80000100800 */
[----:B------:R1:W4:Y:S04]  /*6360*/  @!P0 LDG.E.U8 R205, desc[UR10][R188.64] ;  /* 0x0000000abccd8981 */ /* 0x000328000c1e1100 */
[----:B0-----:R-:W4:Y:S04]  /*6370*/  LDL.LU R18, [R1+0x70] ;  /* 0x0000700001127983 */ /* 0x001f280000300800 */
[----:B------:R-:W1:Y:S04]  /*6380*/  LDL R189, [R1+0x84] ;  /* 0x0000840001bd7983 */ /* 0x000e680000100800 */
[----:B---3--:R0:W-:Y:S01]  /*6390*/  STL [R1+0xe4], R19 ;  /* 0x0000e41301007387 */ /* 0x0081e20000100800 */
[----:B------:R-:W-:-:S02]  /*63a0*/  PRMT R206, RZ, 0x7610, R206 ;  /* 0x00007610ffce7816 */ /* 0x000fc400000000ce */
[----:B-1----:R-:W-:-:S05]  /*63b0*/  IADD3 R188, P1, R0, R189, RZ ;  /* 0x000000bd00bc7210 */ /* 0x002fca0007f3e0ff */
[----:B------:R-:W-:Y:S02]  /*63c0*/  IMAD.X R189, R8, 0x1, R19, P1 ;  /* 0x0000000108bd7824 */ /* 0x000fe400008e0613 */
[----:B0-----:R-:W3:Y:S04]  /*63d0*/  LDL.LU R19, [R1+0x60] ;  /* 0x0000600001137983 */ /* 0x001ee80000300800 */
[----:B------:R2:W3:Y:S01]  /*63e0*/  @!P0 LDG.E.U8 R206, desc[UR10][R188.64] ;  /* 0x0000000abcce8981 */ /* 0x0004e2000c1e1100 */
[----:B------:R-:W-:Y:S02]  /*63f0*/  PRMT R207, RZ, 0x7610, R207 ;  /* 0x00007610ffcf7816 */ /* 0x000fe400000000cf */
[----:B--2---:R-:W-:Y:S02]  /*6400*/  IADD3 R188, P1, R0, R5, RZ ;  /* 0x0000000500bc7210 */ /* 0x004fe40007f3e0ff */
[----:B------:R-:W-:Y:S01]  /*6410*/  PRMT R208, RZ, 0x7610, R208 ;  /* 0x00007610ffd07816 */ /* 0x000fe200000000d0 */
[----:B------:R-:W2:Y:S02]  /*6420*/  LDL R5, [R1+0x40] ;  /* 0x0000400001057983 */ /* 0x000ea40000100800 */
[----:B----4-:R-:W-:-:S05]  /*6430*/  IMAD.X R189, R8, 0x1, R18, P1 ;  /* 0x0000000108bd7824 */ /* 0x010fca00008e0612 */
[----:B------:R0:W4:Y:S02]  /*6440*/  @!P0 LDG.E.U8 R207, desc[UR10][R188.64] ;  /* 0x0000000abccf8981 */ /* 0x000124000c1e1100 */
[----:B0-----:R-:W-:Y:S02]  /*6450*/  IADD3 R188, P1, R0, R7, RZ ;  /* 0x0000000700bc7210 */ /* 0x001fe40007f3e0ff */
[----:B------:R-:W-:Y:S01]  /*6460*/  PRMT R209, RZ, 0x7610, R209 ;  /* 0x00007610ffd17816 */ /* 0x000fe200000000d1 */
[----:B------:R0:W-:Y:S04]  /*6470*/  STL [R1+0xe8], R18 ;  /* 0x0000e81201007387 */ /* 0x0001e80000100800 */
[----:B------:R-:W4:Y:S04]  /*6480*/  LDL R7, [R1+0x34] ;  /* 0x0000340001077983 */ /* 0x000f280000100800 */
[----:B0-----:R-:W2:Y:S01]  /*6490*/  LDL R18, [R1+0x44] ;  /* 0x0000440001127983 */ /* 0x001ea20000100800 */
[----:B---3--:R-:W-:-:S05]  /*64a0*/  IMAD.X R189, R8, 0x1, R19, P1 ;  /* 0x0000000108bd7824 */ /* 0x008fca00008e0613 */
[----:B------:R0:W3:Y:S02]  /*64b0*/  @!P0 LDG.E.U8 R208, desc[UR10][R188.64] ;  /* 0x0000000abcd08981 */ /* 0x0000e4000c1e1100 */
[----:B0-----:R-:W-:-:S05]  /*64c0*/  IADD3 R188, P1, R0, R3, RZ ;  /* 0x0000000300bc7210 */ /* 0x001fca0007f3e0ff */
[----:B------:R-:W-:Y:S01]  /*64d0*/  IMAD.X R189, R8, 0x1, R154, P1 ;  /* 0x0000000108bd7824 */ /* 0x000fe200008e069a */
[----:B------:R0:W-:Y:S04]  /*64e0*/  STL [R1+0xf0], R19 ;  /* 0x0000f01301007387 */ /* 0x0001e80000100800 */
[----:B------:R1:W3:Y:S04]  /*64f0*/  @!P0 LDG.E.U8 R209, desc[UR10][R188.64] ;  /* 0x0000000abcd18981 */ /* 0x0002e8000c1e1100 */
[----:B0-----:R-:W4:Y:S04]  /*6500*/  LDL R19, [R1+0x50] ;  /* 0x0000500001137983 */ /* 0x001f280000100800 */
[----:B------:R-:W1:Y:S01]  /*6510*/  LDL R189, [R1+0x54] ;  /* 0x0000540001bd7983 */ /* 0x000e620000100800 */
[----:B------:R-:W-:-:S02]  /*6520*/  PRMT R210, RZ, 0x7610, R210 ;  /* 0x00007610ffd27816 */ /* 0x000fc400000000d2 */
[----:B------:R-:W-:Y:S02]  /*6530*/  PRMT R211, RZ, 0x7610, R211 ;  /* 0x00007610ffd37816 */ /* 0x000fe400000000d3 */
[----:B-1----:R-:W-:-:S05]  /*6540*/  IADD3 R188, P1, R0, R189, RZ ;  /* 0x000000bd00bc7210 */ /* 0x002fca0007f3e0ff */
[----:B----4-:R-:W-:Y:S01]  /*6550*/  IMAD.X R189, R8, 0x1, R19, P1 ;  /* 0x0000000108bd7824 */ /* 0x010fe200008e0613 */
[----:B------:R0:W-:Y:S04]  /*6560*/  STS.U8 [R2+UR8+0x2000], R192 ;  /* 0x002000c002007988 */ /* 0x0001e80008000008 */
[----:B------:R2:W4:Y:S04]  /*6570*/  @!P0 LDG.E.U8 R210, desc[UR10][R188.64] ;  /* 0x0000000abcd28981 */ /* 0x000528000c1e1100 */
[----:B------:R-:W3:Y:S01]  /*6580*/  LDL R19, [R1+0x14] ;  /* 0x0000140001137983 */ /* 0x000ee20000100800 */
[----:B--2---:R-:W-:-:S02]  /*6590*/  IADD3 R188, P1, R0, R18, RZ ;  /* 0x0000001200bc7210 */ /* 0x004fc40007f3e0ff */
[----:B0-----:R-:W-:Y:S01]  /*65a0*/  PRMT R192, RZ, 0x7610, R192 ;  /* 0x00007610ffc07816 */ /* 0x001fe200000000c0 */
[----:B------:R-:W2:Y:S02]  /*65b0*/  LDL R18, [R1+0x4] ;  /* 0x0000040001127983 */ /* 0x000ea40000100800 */
[----:B------:R-:W-:Y:S02]  /*65c0*/  IMAD.X R189, R8, 0x1, R5, P1 ;  /* 0x0000000108bd7824 */ /* 0x000fe400008e0605 */
[----:B------:R-:W4:Y:S04]  /*65d0*/  LDL R5, [R1+0x10] ;  /* 0x0000100001057983 */ /* 0x000f280000100800 */
[----:B------:R0:W2:Y:S04]  /*65e0*/  @!P0 LDG.E.U8 R211, desc[UR10][R188.64] ;  /* 0x0000000abcd38981 */ /* 0x0000a8000c1e1100 */
[----:B------:R-:W3:Y:S01]  /*65f0*/  LDL R189, [R1+0x30] ;  /* 0x0000300001bd7983 */ /* 0x000ee20000100800 */
[----:B0-----:R-:W-:-:S03]  /*6600*/  IADD3 R188, P1, R0, R7, RZ ;  /* 0x0000000700bc7210 */ /* 0x001fc60007f3e0ff */
[----:B------:R-:W2:Y:S02]  /*6610*/  LDL R7, [R1] ;  /* 0x0000000001077983 */ /* 0x000ea40000100800 */
[----:B---3--:R-:W-:-:S05]  /*6620*/  IMAD.X R189, R8, 0x1, R189, P1 ;  /* 0x0000000108bd7824 */ /* 0x008fca00008e06bd */
[----:B------:R0:W3:Y:S04]  /*6630*/  @!P0 LDG.E.U8 R192, desc[UR10][R188.64] ;  /* 0x0000000abcc08981 */ /* 0x0000e8000c1e1100 */
[----:B------:R-:W0:Y:S02]  /*6640*/  LDL R189, [R1+0x24] ;  /* 0x0000240001bd7983 */ /* 0x000e240000100800 */
[----:B0-----:R-:W-:Y:S02]  /*6650*/  IADD3 R188, P1, R0, R189, RZ ;  /* 0x000000bd00bc7210 */ /* 0x001fe40007f3e0ff */
[----:B------:R-:W4:Y:S04]  /*6660*/  LDL R189, [R1+0x20] ;  /* 0x0000200001bd7983 */ /* 0x000f280000100800 */
[----:B------:R0:W-:Y:S02]  /*6670*/  STS.U8 [R2+UR8+0x2002], R187 ;  /* 0x002002bb02007988 */ /* 0x0001e40008000008 */
[----:B0-----:R-:W-:-:S02]  /*6680*/  PRMT R187, RZ, 0x7610, R187 ;  /* 0x00007610ffbb7816 */ /* 0x001fc400000000bb */
[----:B------:R0:W-:Y:S02]  /*6690*/  STS.U8 [R2+UR8+0x2004], R193 ;  /* 0x002004c102007988 */ /* 0x0001e40008000008 */
[----:B0-----:R-:W-:Y:S02]  /*66a0*/  PRMT R193, RZ, 0x7610, R193 ;  /* 0x00007610ffc17816 */ /* 0x001fe400000000c1 */
[----:B------:R0:W-:Y:S02]  /*66b0*/  STS.U8 [R2+UR8+0x2006], R190 ;  /* 0x002006be02007988 */ /* 0x0001e40008000008 */
[----:B0-----:R-:W-:Y:S01]  /*66c0*/  PRMT R190, RZ, 0x7610, R190 ;  /* 0x00007610ffbe7816 */ /* 0x001fe200000000be */
[----:B----4-:R-:W-:-:S05]  /*66d0*/  IMAD.X R189, R8, 0x1, R189, P1 ;  /* 0x0000000108bd7824 */ /* 0x010fca00008e06bd */
[----:B------:R0:W4:Y:S02]  /*66e0*/  @!P0 LDG.E.U8 R187, desc[UR10][R188.64] ;  /* 0x0000000abcbb8981 */ /* 0x000124000c1e1100 */
[----:B0-----:R-:W-:-:S05]  /*66f0*/  IADD3 R188, P1, R0, R19, RZ ;  /* 0x0000001300bc7210 */ /* 0x001fca0007f3e0ff */
[----:B------:R-:W-:Y:S02]  /*6700*/  IMAD.X R189, R8, 0x1, R5, P1 ;  /* 0x0000000108bd7824 */ /* 0x000fe400008e0605 */
[----:B------:R-:W3:Y:S04]  /*6710*/  LDL R5, [R1+0x98] ;  /* 0x0000980001057983 */ /* 0x000ee80000100800 */
[----:B------:R2:W4:Y:S02]  /*6720*/  @!P0 LDG.E.U8 R193, desc[UR10][R188.64] ;  /* 0x0000000abcc18981 */ /* 0x000524000c1e1100 */
[----:B--2---:R-:W-:-:S05]  /*6730*/  IADD3 R188, P1, R0, R18, RZ ;  /* 0x0000001200bc7210 */ /* 0x004fca0007f3e0ff */
[----:B------:R-:W-:Y:S01]  /*6740*/  IMAD.X R189, R8, 0x1, R7, P1 ;  /* 0x0000000108bd7824 */ /* 0x000fe200008e0607 */
[----:B------:R0:W-:Y:S04]  /*6750*/  STS.U8 [R2+UR8+0x2008], R191 ;  /* 0x002008bf02007988 */ /* 0x0001e80008000008 */
[----:B------:R1:W2:Y:S01]  /*6760*/  @!P0 LDG.E.U8 R190, desc[UR10][R188.64] ;  /* 0x0000000abcbe8981 */ /* 0x0002a2000c1e1100 */
[----:B0-----:R-:W-:Y:S02]  /*6770*/  PRMT R191, RZ, 0x7610, R191 ;  /* 0x00007610ffbf7816 */ /* 0x001fe400000000bf */
[----:B-1----:R-:W-:-:S05]  /*6780*/  IADD3 R188, P1, R0, R250, RZ ;  /* 0x000000fa00bc7210 */ /* 0x002fca0007f3e0ff */
        /* <DEDUP_REMOVED lines=15> */
[----:B------:R-:W-:-:S05]  /*6880*/  IMAD.X R189, R8, 0x1, R237, P1 ;  /* 0x0000000108bd7824 */ /* 0x000fca00008e06ed */
[----:B------:R0:W2:Y:S02]  /*6890*/  @!P0 LDG.E.U8 R196, desc[UR10][R188.64] ;  /* 0x0000000abcc48981 */ /* 0x0000a4000c1e1100 */
[----:B0-----:R-:W-:-:S05]  /*68a0*/  IADD3 R188, P1, R0, R234, RZ ;  /* 0x000000ea00bc7210 */ /* 0x001fca0007f3e0ff */
[----:B------:R-:W-:Y:S01]  /*68b0*/  IMAD.X R189, R8, 0x1, R233, P1 ;  /* 0x0000000108bd7824 */ /* 0x000fe200008e06e9 */
[----:B---3--:R0:W-:Y:S02]  /*68c0*/  STS.U8 [R5+UR8+0x2000], R197 ;  /* 0x002000c505007988 */ /* 0x0081e40008000008 */
[----:B0-----:R-:W-:Y:S02]  /*68d0*/  PRMT R197, RZ, 0x7610, R197 ;  /* 0x00007610ffc57816 */ /* 0x001fe400000000c5 */
[----:B------:R0:W-:Y:S04]  /*68e0*/  STS.U8 [R5+UR8+0x2002], R198 ;  /* 0x002002c605007988 */ /* 0x0001e80008000008 */
[----:B------:R1:W3:Y:S01]  /*68f0*/  @!P0 LDG.E.U8 R197, desc[UR10][R188.64] ;  /* 0x0000000abcc58981 */ /* 0x0002e2000c1e1100 */
[----:B0-----:R-:W-:-:S02]  /*6900*/  PRMT R198, RZ, 0x7610, R198 ;  /* 0x00007610ffc67816 */ /* 0x001fc400000000c6 */
[----:B-1----:R-:W-:-:S05]  /*6910*/  IADD3 R188, P1, R0, R230, RZ ;  /* 0x000000e600bc7210 */ /* 0x002fca0007f3e0ff */
[----:B------:R-:W-:Y:S01]  /*6920*/  IMAD.X R189, R8, 0x1, R229, P1 ;  /* 0x0000000108bd7824 */ /* 0x000fe200008e06e5 */
[----:B------:R0:W-:Y:S04]  /*6930*/  STS.U8 [R5+UR8+0x2004], R199 ;  /* 0x002004c705007988 */ /* 0x0001e80008000008 */
[----:B------:R1:W3:Y:S01]  /*6940*/  @!P0 LDG.E.U8 R198, desc[UR10][R188.64] ;  /* 0x0000000abcc68981 */ /* 0x0002e2000c1e1100 */
[----:B0-----:R-:W-:Y:S02]  /*6950*/  PRMT R199, RZ, 0x7610, R199 ;  /* 0x00007610ffc77816 */ /* 0x001fe400000000c7 */
        /* <DEDUP_REMOVED lines=25> */
[----:B-1----:R-:W-:Y:S02]  /*6af0*/  IADD3 R188, P1, R0, R183, RZ ;  /* 0x000000b700bc7210 */ /* 0x002fe40007f3e0ff */
[----:B------:R-:W-:-:S05]  /*6b00*/  SHF.R.S32.HI R189, RZ, 0x1f, R0 ;  /* 0x0000001fffbd7819 */ /* 0x000fca0000011400 */
[----:B------:R-:W-:-:S05]  /*6b10*/  IMAD.X R189, R189, 0x1, R12, P1 ;  /* 0x00000001bdbd7824 */ /* 0x000fca00008e060c */
[----:B------:R0:W3:Y:S02]  /*6b20*/  @!P0 LDG.E.U8 R204, desc[UR10][R188.64] ;  /* 0x0000000abccc8981 */ /* 0x0000e4000c1e1100 */
[----:B0-----:R-:W0:Y:S01]  /*6b30*/  S2R R189, SR_TID.X ;  /* 0x0000000000bd7919 */ /* 0x001e220000002100 */
[----:B------:R-:W-:Y:S02]  /*6b40*/  IADD3 R188, P1, R0, R179, RZ ;  /* 0x000000b300bc7210 */ /* 0x000fe40007f3e0ff */
[----:B0-----:R-:W-:-:S05]  /*6b50*/  LOP3.LUT R189, R189, 0x7f, RZ, 0xc0, !PT ;  /* 0x0000007fbdbd7812 */ /* 0x001fca00078ec0ff */
[----:B------:R0:W-:Y:S02]  /*6b60*/  STS.U8 [R189+UR8], R205 ;  /* 0x000000cdbd007988 */ /* 0x0001e40008000008 */
[----:B0-----:R-:W-:Y:S02]  /*6b70*/  SHF.R.S32.HI R189, RZ, 0x1f, R0 ;  /* 0x0000001fffbd7819 */ /* 0x001fe40000011400 */
[----:B------:R-:W-:-:S03]  /*6b80*/  PRMT R205, RZ, 0x7610, R205 ;  /* 0x00007610ffcd7816 */ /* 0x000fc600000000cd */
[----:B------:R-:W-:-:S05]  /*6b90*/  IMAD.X R189, R189, 0x1, R14, P1 ;  /* 0x00000001bdbd7824 */ /* 0x000fca00008e060e */
[----:B------:R0:W3:Y:S02]  /*6ba0*/  @!P0 LDG.E.U8 R205, desc[UR10][R188.64] ;  /* 0x0000000abccd8981 */ /* 0x0000e4000c1e1100 */
[----:B0-----:R-:W0:Y:S01]  /*6bb0*/  S2R R189, SR_TID.X ;  /* 0x0000000000bd7919 */ /* 0x001e220000002100 */
[----:B------:R-:W-:Y:S02]  /*6bc0*/  IADD3 R188, P1, R0, R175, RZ ;  /* 0x000000af00bc7210 */ /* 0x000fe40007f3e0ff */
[----:B0-----:R-:W-:-:S05]  /*6bd0*/  LOP3.LUT R189, R189, 0x7f, RZ, 0xc0, !PT ;  /* 0x0000007fbdbd7812 */ /* 0x001fca00078ec0ff */
[----:B------:R0:W-:Y:S02]  /*6be0*/  STS.U8 [R189+UR8+0x100], R206 ;  /* 0x000100cebd007988 */ /* 0x0001e40008000008 */
        /* <DEDUP_REMOVED lines=13> */
[----:B------:R-:W-:Y:S01]  /*6cc0*/  IADD3 R188, P1, R0, R167, RZ ;  /* 0x000000a700bc7210 */ /* 0x000fe20007f3e0ff */
[----:B------:R1:W-:Y:S04]  /*6cd0*/  STL [R1+0x114], R249 ;  /* 0x000114f901007387 */ /* 0x0003e80000100800 */
[----:B------:R4:W-:Y:S04]  /*6ce0*/  STL [R1+0xe0], R2 ;  /* 0x0000e00201007387 */ /* 0x0009e80000100800 */
[----:B-1----:R-:W3:Y:S04]  /*6cf0*/  LDL R249, [R1+0x5c] ;  /* 0x00005c0001f97983 */ /* 0x002ee80000100800 */
[----:B------:R-:W3:Y:S04]  /*6d00*/  LDL.LU R19, [R1+0x48] ;  /* 0x0000480001137983 */ /* 0x000ee80000300800 */
[----:B------:R-:W2:Y:S04]  /*6d10*/  LDL.LU R8, [R1+0x8c] ;  /* 0x00008c0001087983 */ /* 0x000ea80000300800 */
[----:B------:R-:W3:Y:S04]  /*6d20*/  LDL.LU R18, [R1+0x58] ;  /* 0x0000580001127983 */ /* 0x000ee80000300800 */
[----:B----4-:R-:W4:Y:S01]  /*6d30*/  LDL.LU R2, [R1+0x68] ;  /* 0x0000680001027983 */ /* 0x010f220000300800 */
[----:B0-----:R-:W-:-:S03]  /*6d40*/  LOP3.LUT R189, R189, 0x7f, RZ, 0xc0, !PT ;  /* 0x0000007fbdbd7812 */ /* 0x001fc600078ec0ff */
[----:B------:R-:W3:Y:S04]  /*6d50*/  LDL.LU R7, [R1+0x78] ;  /* 0x0000780001077983 */ /* 0x000ee80000300800 */
[----:B------:R0:W-:Y:S04]  /*6d60*/  STS.U8 [R189+UR8+0x300], R208 ;  /* 0x000300d0bd007988 */ /* 0x0001e80008000008 */
[----:B------:R-:W4:Y:S01]  /*6d70*/  LDL.LU R5, [R1+0x88] ;  /* 0x0000880001057983 */ /* 0x000f220000300800 */
        /* <DEDUP_REMOVED lines=46> */
[----:B--2---:R-:W-:Y:S01]  /*7060*/  STL [R1+0xf4], R8 ;  /* 0x0000f40801007387 */ /* 0x004fe20000100800 */
[----:B0-----:R-:W-:-:S05]  /*7070*/  LOP3.LUT R189, R189, 0x7f, RZ, 0xc0, !PT ;  /* 0x0000007fbdbd7812 */ /* 0x001fca00078ec0ff */
[----:B------:R0:W-:Y:S02]  /*7080*/  STS.U8 [R189+UR8+0x900], R190 ;  /* 0x000900bebd007988 */ /* 0x0001e40008000008 */
[----:B0-----:R-:W-:Y:S02]  /*7090*/  SHF.R.S32.HI R189, RZ, 0x1f, R0 ;  /* 0x0000001fffbd7819 */ /* 0x001fe40000011400 */
[----:B------:R-:W-:-:S03]  /*70a0*/  PRMT R190, RZ, 0x7610, R190 ;  /* 0x00007610ffbe7816 */ /* 0x000fc600000000be */
[----:B------:R-:W-:-:S05]  /*70b0*/  IMAD.X R189, R189, 0x1, R156, P1 ;  /* 0x00000001bdbd7824 */ /* 0x000fca00008e069c */
[----:B------:R0:W2:Y:S02]  /*70c0*/  @!P0 LDG.E.U8 R190, desc[UR10][R188.64] ;  /* 0x0000000abcbe8981 */ /* 0x0000a4000c1e1100 */
[----:B0-----:R-:W-:Y:S02]  /*70d0*/  IADD3 R188, P1, R0, R8, RZ ;  /* 0x0000000800bc7210 */ /* 0x001fe40007f3e0ff */
[----:B------:R-:W3:Y:S01]  /*70e0*/  LDL R8, [R1+0x7c] ;  /* 0x00007c0001087983 */ /* 0x000ee20000100800 */
[----:B------:R-:W0:Y:S03]  /*70f0*/  S2R R189, SR_TID.X ;  /* 0x0000000000bd7919 */ /* 0x000e260000002100 */
[----:B----4-:R-:W-:Y:S01]  /*7100*/  STL [R1+0xf8], R5 ;  /* 0x0000f80501007387 */ /* 0x010fe20000100800 */
[----:B0-----:R-:W-:-:S05]  /*7110*/  LOP3.LUT R189, R189, 0x7f, RZ, 0xc0, !PT ;  /* 0x0000007fbdbd7812 */ /* 0x001fca00078ec0ff */
[----:B------:R0:W-:Y:S02]  /*7120*/  STS.U8 [R189+UR8+0xa00], R191 ;  /* 0x000a00bfbd007988 */ /* 0x0001e40008000008 */
[----:B0-----:R-:W-:-:S05]  /*7130*/  SHF.R.S32.HI R189, RZ, 0x1f, R0 ;  /* 0x0000001fffbd7819 */ /* 0x001fca0000011400 */
[----:B------:R-:W-:Y:S02]  /*7140*/  IMAD.X R189, R189, 0x1, R5, P1 ;  /* 0x00000001bdbd7824 */ /* 0x000fe400008e0605 */
[----:B------:R-:W4:Y:S01]  /*7150*/  LDL.LU R5, [R1+0x6c] ;  /* 0x00006c0001057983 */ /* 0x000f220000300800 */
[----:B------:R-:W-:-:S06]  /*7160*/  PRMT R191, RZ, 0x7610, R191 ;  /* 0x00007610ffbf7816 */ /* 0x000fcc00000000bf */
[----:B------:R0:W2:Y:S02]  /*7170*/  @!P0 LDG.E.U8 R191, desc[UR10][R188.64] ;  /* 0x0000000abcbf8981 */ /* 0x0000a4000c1e1100 */
[----:B0-----:R-:W0:Y:S02]  /*7180*/  S2R R189, SR_TID.X ;  /* 0x0000000000bd7919 */ /* 0x001e240000002100 */
[----:B0-----:R-:W-:-:S05]  /*7190*/  LOP3.LUT R189, R189, 0x7f, RZ, 0xc0, !PT ;  /* 0x0000007fbdbd7812 */ /* 0x001fca00078ec0ff */
[----:B------:R0:W-:Y:S02]  /*71a0*/  STS.U8 [R189+UR8+0xb00], R194 ;  /* 0x000b00c2bd007988 */ /* 0x0001e40008000008 */
[----:B0-----:R-:W-:Y:S02]  /*71b0*/  SHF.R.S32.HI R189, RZ, 0x1f, R0 ;  /* 0x0000001fffbd7819 */ /* 0x001fe40000011400 */
[----:B------:R-:W-:Y:S02]  /*71c0*/  PRMT R194, RZ, 0x7610, R194 ;  /* 0x00007610ffc27816 */ /* 0x000fe400000000c2 */
[----:B---3--:R-:W-:Y:S02]  /*71d0*/  IADD3 R188, P1, R0, R8, RZ ;  /* 0x0000000800bc7210 */ /* 0x008fe40007f3e0ff */
[----:B------:R-:W3:Y:S03]  /*71e0*/  LDL.LU R8, [R1+0x38] ;  /* 0x0000380001087983 */ /* 0x000ee60000300800 */
[----:B------:R-:W-:-:S05]  /*71f0*/  IMAD.X R189, R189, 0x1, R7, P1 ;  /* 0x00000001bdbd7824 */ /* 0x000fca00008e0607 */
[----:B------:R0:W2:Y:S02]  /*7200*/  @!P0 LDG.E.U8 R194, desc[UR10][R188.64] ;  /* 0x0000000abcc28981 */ /* 0x0000a4000c1e1100 */
[----:B0-----:R-:W0:Y:S02]  /*7210*/  S2R R189, SR_TID.X ;  /* 0x0000000000bd7919 */ /* 0x001e240000002100 */
[----:B------:R1:W-:Y:S04]  /*7220*/  STL [R1+0xfc], R7 ;  /* 0x0000fc0701007387 */ /* 0x0003e80000100800 */
[----:B-1----:R-:W2:Y:S01]  /*7230*/  LDL.LU R7, [R1+0x28] ;  /* 0x0000280001077983 */ /* 0x002ea20000300800 */
[----:B0-----:R-:W-:-:S05]  /*7240*/  LOP3.LUT R189, R189, 0x7f, RZ, 0xc0, !PT ;  /* 0x0000007fbdbd7812 */ /* 0x001fca00078ec0ff */
[----:B------:R0:W-:Y:S01]  /*7250*/  STS.U8 [R189+UR8+0xc00], R195 ;  /* 0x000c00c3bd007988 */ /* 0x0001e20008000008 */
[----:B----4-:R-:W-:-:S03]  /*7260*/  IADD3 R188, P1, R0, R5, RZ ;  /* 0x0000000500bc7210 */ /* 0x010fc60007f3e0ff */
[----:B------:R-:W-:Y:S01]  /*7270*/  STL [R1+0x100], R5 ;  /* 0x0001000501007387 */ /* 0x000fe20000100800 */
[----:B0-----:R-:W-:-:S03]  /*7280*/  SHF.R.S32.HI R189, RZ, 0x1f, R0 ;  /* 0x0000001fffbd7819 */ /* 0x001fc60000011400 */
[----:B------:R0:W-:Y:S02]  /*7290*/  STL [R1+0x104], R2 ;  /* 0x0001040201007387 */ /* 0x0001e40000100800 */
[----:B------:R-:W-:Y:S02]  /*72a0*/  IMAD.X R189, R189, 0x1, R2, P1 ;  /* 0x00000001bdbd7824 */ /* 0x000fe400008e0602 */
[----:B0-----:R-:W4:Y:S01]  /*72b0*/  LDL.LU R2, [R1+0x4c] ;  /* 0x00004c0001027983 */ /* 0x001f220000300800 */
[----:B------:R-:W0:Y:S01]  /*72c0*/  S2R R5, SR_TID.X ;  /* 0x0000000000057919 */ /* 0x000e220000002100 */
[----:B------:R-:W-:-:S06]  /*72d0*/  PRMT R195, RZ, 0x7610, R195 ;  /* 0x00007610ffc37816 */ /* 0x000fcc00000000c3 */
[----:B------:R1:W2:Y:S02]  /*72e0*/  @!P0 LDG.E.U8 R195, desc[UR10][R188.64] ;  /* 0x0000000abcc38981 */ /* 0x0002a4000c1e1100 */
[----:B-1----:R-:W-:Y:S02]  /*72f0*/  IADD3 R188, P1, R0, R249, RZ ;  /* 0x000000f900bc7210 */ /* 0x002fe40007f3e0ff */
[----:B------:R-:W-:Y:S01]  /*7300*/  SHF.R.S32.HI R189, RZ, 0x1f, R0 ;  /* 0x0000001fffbd7819 */ /* 0x000fe20000011400 */
[----:B------:R-:W2:Y:S04]  /*7310*/  LDL.LU R249, [R1+0xc] ;  /* 0x00000c0001f97983 */ /* 0x000ea80000300800 */
[----:B------:R-:W-:Y:S01]  /*7320*/  IMAD.X R189, R189, 0x1, R18, P1 ;  /* 0x00000001bdbd7824 */ /* 0x000fe200008e0612 */
[----:B0-----:R-:W-:-:S05]  /*7330*/  LOP3.LUT R5, R5, 0x7f, RZ, 0xc0, !PT ;  /* 0x0000007f05057812 */ /* 0x001fca00078ec0ff */
[----:B------:R0:W-:Y:S02]  /*7340*/  STS.U8 [R5+UR8+0xd00], R196 ;  /* 0x000d00c405007988 */ /* 0x0001e40008000008 */
[----:B0-----:R-:W-:Y:S02]  /*7350*/  PRMT R196, RZ, 0x7610, R196 ;  /* 0x00007610ffc47816 */ /* 0x001fe400000000c4 */
[----:B------:R-:W2:Y:S04]  /*7360*/  LDL.LU R5, [R1+0x18] ;  /* 0x0000180001057983 */ /* 0x000ea80000300800 */
[----:B------:R0:W2:Y:S02]  /*7370*/  @!P0 LDG.E.U8 R196, desc[UR10][R188.64] ;  /* 0x0000000abcc48981 */ /* 0x0000a4000c1e1100 */
[----:B0-----:R-:W0:Y:S02]  /*7380*/  S2R R189, SR_TID.X ;  /* 0x0000000000bd7919 */ /* 0x001e240000002100 */
[----:B------:R1:W-:Y:S04]  /*7390*/  STL [R1+0x108], R18 ;  /* 0x0001081201007387 */ /* 0x0003e80000100800 */
[----:B-1----:R-:W2:Y:S01]  /*73a0*/  LDL.LU R18, [R1+0x8] ;  /* 0x0000080001127983 */ /* 0x002ea20000300800 */
[----:B0-----:R-:W-:-:S05]  /*73b0*/  LOP3.LUT R189, R189, 0x7f, RZ, 0xc0, !PT ;  /* 0x0000007fbdbd7812 */ /* 0x001fca00078ec0ff */
[----:B------:R0:W-:Y:S02]  /*73c0*/  STS.U8 [R189+UR8+0xe00], R197 ;  /* 0x000e00c5bd007988 */ /* 0x0001e40008000008 */
[----:B0-----:R-:W-:Y:S02]  /*73d0*/  SHF.R.S32.HI R189, RZ, 0x1f, R0 ;  /* 0x0000001fffbd7819 */ /* 0x001fe40000011400 */
[----:B------:R-:W-:Y:S02]  /*73e0*/  PRMT R197, RZ, 0x7610, R197 ;  /* 0x00007610ffc57816 */ /* 0x000fe400000000c5 */
[----:B----4-:R-:W-:Y:S01]  /*73f0*/  IADD3 R188, P1, R0, R2, RZ ;  /* 0x0000000200bc7210 */ /* 0x010fe20007f3e0ff */
[----:B------:R0:W-:Y:S04]  /*7400*/  STL [R1+0x10c], R2 ;  /* 0x00010c0201007387 */ /* 0x0001e80000100800 */
[----:B------:R-:W-:-:S05]  /*7410*/  IMAD.X R189, R189, 0x1, R19, P1 ;  /* 0x00000001bdbd7824 */ /* 0x000fca00008e0613 */
[----:B------:R1:W4:Y:S04]  /*7420*/  @!P0 LDG.E.U8 R197, desc[UR10][R188.64] ;  /* 0x0000000abcc58981 */ /* 0x000328000c1e1100 */
[----:B0-----:R-:W2:Y:S04]  /*7430*/  LDL.LU R2, [R1+0x2c] ;  /* 0x00002c0001027983 */ /* 0x001ea80000300800 */
[----:B------:R0:W-:Y:S04]  /*7440*/  STL [R1+0x110], R19 ;  /* 0x0001101301007387 */ /* 0x0001e80000100800 */
[----:B0-----:R-:W4:Y:S04]  /*7450*/  LDL.LU R19, [R1+0x1c] ;  /* 0x00001c0001137983 */ /* 0x001f280000300800 */
[----:B------:R-:W3:Y:S01]  /*7460*/  LDL R189, [R1+0x3c] ;  /* 0x00003c0001bd7983 */ /* 0x000ee20000100800 */
[----:B-1----:R-:W0:Y:S02]  /*7470*/  S2R R188, SR_TID.X ;  /* 0x0000000000bc7919 */ /* 0x002e240000002100 */
[----:B0-----:R-:W-:-:S05]  /*7480*/  LOP3.LUT R188, R188, 0x7f, RZ, 0xc0, !PT ;  /* 0x0000007fbcbc7812 */ /* 0x001fca00078ec0ff */
[----:B------:R0:W-:Y:S02]  /*7490*/  STS.U8 [R188+UR8+0xf00], R198 ;  /* 0x000f00c6bc007988 */ /* 0x0001e40008000008 */
[----:B0-----:R-:W-:Y:S02]  /*74a0*/  PRMT R198, RZ, 0x7610, R198 ;  /* 0x00007610ffc67816 */ /* 0x001fe400000000c6 */
[----:B---3--:R-:W-:Y:S02]  /*74b0*/  IADD3 R188, P1, R0, R189, RZ ;  /* 0x000000bd00bc7210 */ /* 0x008fe40007f3e0ff */
[----:B------:R-:W-:-:S05]  /*74c0*/  SHF.R.S32.HI R189, RZ, 0x1f, R0 ;  /* 0x0000001fffbd7819 */ /* 0x000fca0000011400 */
[----:B------:R-:W-:-:S05]  /*74d0*/  IMAD.X R189, R189, 0x1, R8, P1 ;  /* 0x00000001bdbd7824 */ /* 0x000fca00008e0608 */
[----:B------:R0:W3:Y:S02]  /*74e0*/  @!P0 LDG.E.U8 R198, desc[UR10][R188.64] ;  /* 0x0000000abcc68981 */ /* 0x0000e4000c1e1100 */
[----:B0-----:R-:W0:Y:S01]  /*74f0*/  S2R R189, SR_TID.X ;  /* 0x0000000000bd7919 */ /* 0x001e220000002100 */
[----:B--2---:R-:W-:Y:S02]  /*7500*/  IADD3 R188, P1, R0, R2, RZ ;  /* 0x0000000200bc7210 */ /* 0x004fe40007f3e0ff */
[----:B0-----:R-:W-:-:S05]  /*7510*/  LOP3.LUT R189, R189, 0x7f, RZ, 0xc0, !PT ;  /* 0x0000007fbdbd7812 */ /* 0x001fca00078ec0ff */
[----:B------:R0:W-:Y:S02]  /*7520*/  STS.U8 [R189+UR8+0x1000], R199 ;  /* 0x001000c7bd007988 */ /* 0x0001e40008000008 */
[----:B0-----:R-:W-:Y:S02]  /*7530*/  SHF.R.S32.HI R189, RZ, 0x1f, R0 ;  /* 0x0000001fffbd7819 */ /* 0x001fe40000011400 */
[----:B------:R-:W-:-:S03]  /*7540*/  PRMT R199, RZ, 0x7610, R199 ;  /* 0x00007610ffc77816 */ /* 0x000fc600000000c7 */
[----:B------:R-:W-:-:S05]  /*7550*/  IMAD.X R189, R189, 0x1, R7, P1 ;  /* 0x00000001bdbd7824 */ /* 0x000fca00008e0607 */
[----:B------:R0:W2:Y:S02]  /*7560*/  @!P0 LDG.E.U8 R199, desc[UR10][R188.64] ;  /* 0x0000000abcc78981 */ /* 0x0000a4000c1e1100 */
[----:B0-----:R-:W0:Y:S01]  /*7570*/  S2R R189, SR_TID.X ;  /* 0x0000000000bd7919 */ /* 0x001e220000002100 */
[----:B----4-:R-:W-:Y:S02]  /*7580*/  IADD3 R188, P1, R0, R19, RZ ;  /* 0x0000001300bc7210 */ /* 0x010fe40007f3e0ff */
[----:B0-----:R-:W-:-:S05]  /*7590*/  LOP3.LUT R189, R189, 0x7f, RZ, 0xc0, !PT ;  /* 0x0000007fbdbd7812 */ /* 0x001fca00078ec0ff */
[----:B------:R0:W-:Y:S02]  /*75a0*/  STS.U8 [R189+UR8+0x1100], R200 ;  /* 0x001100c8bd007988 */ /* 0x0001e40008000008 */
[----:B0-----:R-:W-:Y:S02]  /*75b0*/  SHF.R.S32.HI R189, RZ, 0x1f, R0 ;  /* 0x0000001fffbd7819 */ /* 0x001fe40000011400 */
[----:B------:R-:W-:-:S03]  /*75c0*/  PRMT R200, RZ, 0x7610, R200 ;  /* 0x00007610ffc87816 */ /* 0x000fc600000000c8 */
[----:B------:R-:W-:-:S05]  /*75d0*/  IMAD.X R189, R189, 0x1, R5, P1 ;  /* 0x00000001bdbd7824 */ /* 0x000fca00008e0605 */
[----:B------:R0:W4:Y:S02]  /*75e0*/  @!P0 LDG.E.U8 R200, desc[UR10][R188.64] ;  /* 0x0000000abcc88981 */ /* 0x000124000c1e1100 */
[----:B0-----:R-:W0:Y:S01]  /*75f0*/  S2R R189, SR_TID.X ;  /* 0x0000000000bd7919 */ /* 0x001e220000002100 */
[----:B------:R-:W-:Y:S02]  /*7600*/  IADD3 R188, P1, R0, R249, RZ ;  /* 0x000000f900bc7210 */ /* 0x000fe40007f3e0ff */
        /* <DEDUP_REMOVED lines=95> */
[----:B------:R-:W-:Y:S01]  /*7c00*/  IADD3 R188, P1, R0, R185, RZ ;  /* 0x000000b900bc7210 */ /* 0x000fe20007f3e0ff */
[----:B------:R-:W1:Y:S01]  /*7c10*/  S2R R4, SR_TID.X ;  /* 0x0000000000047919 */ /* 0x000e620000002100 */
        /* <DEDUP_REMOVED lines=8> */
[----:B-1----:R-:W-:-:S04]  /*7ca0*/  LOP3.LUT R4, R4, 0x7f, RZ, 0xc0, !PT ;  /* 0x0000007f04047812 */ /* 0x002fc800078ec0ff */
[----:B------:R-:W-:Y:S02]  /*7cb0*/  LOP3.LUT R4, R4, 0x10, RZ, 0x3c, !PT ;  /* 0x0000001004047812 */ /* 0x000fe400078e3cff */
[----:B0-----:R-:W-:-:S05]  /*7cc0*/  LOP3.LUT R189, R189, 0x7f, RZ, 0xc0, !PT ;  /* 0x0000007fbdbd7812 */ /* 0x001fca00078ec0ff */
[----:B------:R0:W-:Y:S02]  /*7cd0*/  STS.U8 [R189+UR8+0x1f00], R190 ;  /* 0x001f00bebd007988 */ /* 0x0001e40008000008 */
[----:B0-----:R-:W-:Y:S02]  /*7ce0*/  SHF.R.S32.HI R189, RZ, 0x1f, R0 ;  /* 0x0000001fffbd7819 */ /* 0x001fe40000011400 */
[----:B------:R-:W-:-:S03]  /*7cf0*/  PRMT R190, RZ, 0x7610, R190 ;  /* 0x00007610ffbe7816 */ /* 0x000fc600000000be */
[----:B------:R-:W-:Y:S01]  /*7d00*/  IMAD.X R189, R189, 0x1, R13, P1 ;  /* 0x00000001bdbd7824 */ /* 0x000fe200008e060d */
[----:B------:R0:W-:Y:S04]  /*7d10*/  STS.U8 [R4+UR8+0x80], R191 ;  /* 0x000080bf04007988 */ /* 0x0001e80008000008 */
[----:B------:R1:W4:Y:S01]  /*7d20*/  @!P0 LDG.E.U8 R190, desc[UR10][R188.64] ;  /* 0x0000000abcbe8981 */ /* 0x000322000c1e1100 */
[----:B0-----:R-:W-:Y:S02]  /*7d30*/  PRMT R191, RZ, 0x7610, R191 ;  /* 0x00007610ffbf7816 */ /* 0x001fe400000000bf */
[----:B-1----:R-:W-:Y:S02]  /*7d40*/  IADD3 R188, P1, R0, R177, RZ ;  /* 0x000000b100bc7210 */ /* 0x002fe40007f3e0ff */
[----:B------:R-:W-:-:S05]  /*7d50*/  SHF.R.S32.HI R189, RZ, 0x1f, R0 ;  /* 0x0000001fffbd7819 */ /* 0x000fca0000011400 */
        /* <DEDUP_REMOVED lines=25> */
[----:B---3--:R0:W-:Y:S04]  /*7ef0*/  STS.U8 [R4+UR8+0x580], R198 ;  /* 0x000580c604007988 */ /* 0x0081e80008000008 */
[----:B------:R1:W3:Y:S01]  /*7f00*/  @!P0 LDG.E.U8 R197, desc[UR10][R188.64] ;  /* 0x0000000abcc58981 */ /* 0x0002e2000c1e1100 */
[----:B0-----:R-:W-:Y:S02]  /*7f10*/  PRMT R198, RZ, 0x7610, R198 ;  /* 0x00007610ffc67816 */ /* 0x001fe400000000c6 */
[----:B-1----:R-:W-:Y:S02]  /*7f20*/  IADD3 R188, P1, R0, R157, RZ ;  /* 0x0000009d00bc7210 */ /* 0x002fe40007f3e0ff */
[----:B------:R-:W-:-:S05]  /*7f30*/  SHF.R.S32.HI R189, RZ, 0x1f, R0 ;  /* 0x0000001fffbd7819 */ /* 0x000fca0000011400 */
[----:B------:R-:W-:Y:S01]  /*7f40*/  IMAD.X R189, R189, 0x1, R170, P1 ;  /* 0x00000001bdbd7824 */ /* 0x000fe200008e06aa */
[----:B--2---:R0:W-:Y:S04]  /*7f50*/  STS.U8 [R4+UR8+0x680], R199 ;  /* 0x000680c704007988 */ /* 0x0041e80008000008 */
[----:B------:R1:W2:Y:S01]  /*7f60*/  @!P0 LDG.E.U8 R198, desc[UR10][R188.64] ;  /* 0x0000000abcc68981 */ /* 0x0002a2000c1e1100 */
[----:B0-----:R-:W-:Y:S02]  /*7f70*/  PRMT R199, RZ, 0x7610, R199 ;  /* 0x00007610ffc77816 */ /* 0x001fe400000000c7 */
[----:B-1----:R-:W-:Y:S02]  /*7f80*/  IADD3 R188, P1, R0, R153, RZ ;  /* 0x0000009900bc7210 */ /* 0x002fe40007f3e0ff */
[----:B------:R-:W-:-:S05]  /*7f90*/  SHF.R.S32.HI R189, RZ, 0x1f, R0 ;  /* 0x0000001fffbd7819 */ /* 0x000fca0000011400 */
[----:B------:R-:W-:Y:S01]  /*7fa0*/  IMAD.X R189, R189, 0x1, R166, P1 ;  /* 0x00000001bdbd7824 */ /* 0x000fe200008e06a6 */
[----:B----4-:R0:W-:Y:S04]  /*7fb0*/  STS.U8 [R4+UR8+0x780], R200 ;  /* 0x000780c804007988 */ /* 0x0101e80008000008 */
        /* <DEDUP_REMOVED lines=10> */
[----:B------:R-:W-:-:S05]  /*8060*/  IMAD.X R189, R189, 0x1, R158, P1 ;  /* 0x00000001bdbd7824 */ /* 0x000fca00008e069e */
[----:B------:R0:W4:Y:S04]  /*8070*/  @!P0 LDG.E.U8 R201, desc[UR10][R188.64] ;  /* 0x0000000abcc98981 */ /* 0x000128000c1e1100 */
[----:B------:R-:W0:Y:S01]  /*8080*/  LDL.LU R188, [R1+0x4] ;  /* 0x0000040001bc7983 */ /* 0x000e220000300800 */
[----:B------:R-:W-:Y:S02]  /*8090*/  IADD3 R22, P1, R22, UR12, RZ ;  /* 0x0000000c16167c10 */ /* 0x000fe4000ff3e0ff */
[----:B------:R-:W-:Y:S01]  /*80a0*/  IADD3 R23, P2, R23, UR12, RZ ;  /* 0x0000000c17177c10 */ /* 0x000fe2000ff5e0ff */
[----:B------:R-:W3:Y:S01]  /*80b0*/  LDL.LU R189, [R1+0x14] ;  /* 0x0000140001bd7983 */ /* 0x000ee20000300800 */
[----:B------:R-:W-:Y:S02]  /*80c0*/  IADD3.X R160, R160, UR13, RZ, P1, !PT ;  /* 0x0000000da0a07c10 */ /* 0x000fe40008ffe4ff */
[----:B------:R-:W-:-:S02]  /*80d0*/  IADD3 R161, P1, R161, UR12, RZ ;  /* 0x0000000ca1a17c10 */ /* 0x000fc4000ff3e0ff */
[----:B------:R-:W-:Y:S02]  /*80e0*/  IADD3.X R162, R162, UR13, RZ, P2, !PT ;  /* 0x0000000da2a27c10 */ /* 0x000fe400097fe4ff */
[----:B------:R-:W-:Y:S02]  /*80f0*/  IADD3 R163, P2, R163, UR12, RZ ;  /* 0x0000000ca3a37c10 */ /* 0x000fe4000ff5e0ff */
[----:B------:R-:W-:Y:S02]  /*8100*/  IADD3.X R174, R174, UR13, RZ, P1, !PT ;  /* 0x0000000daeae7c10 */ /* 0x000fe40008ffe4ff */
[----:B------:R-:W-:Y:S02]  /*8110*/  IADD3 R175, P1, R175, UR12, RZ ;  /* 0x0000000cafaf7c10 */ /* 0x000fe4000ff3e0ff */
        /* <DEDUP_REMOVED lines=9> */
[----:B------:R-:W-:Y:S01]  /*81b0*/  IADD3 R228, P2, R228, UR12, RZ ;  /* 0x0000000ce4e47c10 */ /* 0x000fe2000ff5e0ff */
[----:B------:R1:W-:Y:S01]  /*81c0*/  STS.U8 [R4+UR8+0xe80], R207 ;  /* 0x000e80cf04007988 */ /* 0x0003e20008000008 */
[----:B------:R-:W-:Y:S02]  /*81d0*/  IADD3.X R225, R225, UR13, RZ, P1, !PT ;  /* 0x0000000de1e17c10 */ /* 0x000fe40008ffe4ff */
[----:B------:R-:W-:Y:S01]  /*81e0*/  IADD3 R240, P1, R240, UR12, RZ ;  /* 0x0000000cf0f07c10 */ /* 0x000fe2000ff3e0ff */
[----:B------:R1:W-:Y:S01]  /*81f0*/  STS.U8 [R4+UR8+0xf80], R208 ;  /* 0x000f80d004007988 */ /* 0x0003e20008000008 */
[----:B------:R-:W-:Y:S02]  /*8200*/  IADD3.X R227, R227, UR13, RZ, P2, !PT ;  /* 0x0000000de3e37c10 */ /* 0x000fe400097fe4ff */
[----:B------:R-:W-:Y:S01]  /*8210*/  IADD3 R242, P2, R242, UR12, RZ ;  /* 0x0000000cf2f27c10 */ /* 0x000fe2000ff5e0ff */
[----:B------:R1:W-:Y:S04]  /*8220*/  STS.U8 [R4+UR8+0x1080], R210 ;  /* 0x001080d204007988 */ /* 0x0003e80008000008 */
[----:B-1----:R-:W2:Y:S04]  /*8230*/  LDL.LU R207, [R1+0x5c] ;  /* 0x00005c0001cf7983 */ /* 0x002ea80000300800 */
[----:B------:R-:W4:Y:S01]  /*8240*/  LDL.LU R208, [R1+0x20] ;  /* 0x0000200001d07983 */ /* 0x000f220000300800 */
[----:B------:R-:W-:-:S03]  /*8250*/  IADD3.X R239, R239, UR13, RZ, P1, !PT ;  /* 0x0000000defef7c10 */ /* 0x000fc60008ffe4ff */
[----:B------:R-:W2:Y:S04]  /*8260*/  LDL.LU R210, [R1+0x54] ;  /* 0x0000540001d27983 */ /* 0x000ea80000300800 */
[----:B------:R1:W-:Y:S01]  /*8270*/  STS.U8 [R4+UR8+0x1180], R211 ;  /* 0x001180d304007988 */ /* 0x0003e20008000008 */
[----:B------:R-:W-:-:S03]  /*8280*/  IADD3.X R241, R241, UR13, RZ, P2, !PT ;  /* 0x0000000df1f17c10 */ /* 0x000fc600097fe4ff */
[----:B------:R1:W-:Y:S01]  /*8290*/  STS.U8 [R4+UR8+0x1280], R192 ;  /* 0x001280c004007988 */ /* 0x0003e20008000008 */
[----:B------:R-:W-:-:S03]  /*82a0*/  IADD3 R249, P2, R249, UR12, RZ ;  /* 0x0000000cf9f97c10 */ /* 0x000fc6000ff5e0ff */
[----:B------:R1:W-:Y:S04]  /*82b0*/  STS.U8 [R4+UR8+0x1380], R187 ;  /* 0x001380bb04007988 */ /* 0x0003e80008000008 */
[----:B-1----:R-:W4:Y:S04]  /*82c0*/  LDL.LU R211, [R1+0x10] ;  /* 0x0000100001d37983 */ /* 0x002f280000300800 */
[----:B------:R-:W2:Y:S04]  /*82d0*/  LDL.LU R192, [R1+0x44] ;  /* 0x0000440001c07983 */ /* 0x000ea80000300800 */
[----:B------:R-:W4:Y:S04]  /*82e0*/  LDL.LU R187, [R1+0x3c] ;  /* 0x00003c0001bb7983 */ /* 0x000f280000300800 */
[----:B------:R1:W-:Y:S04]  /*82f0*/  STS.U8 [R4+UR8+0x1480], R193 ;  /* 0x001480c104007988 */ /* 0x0003e80008000008 */
[----:B------:R-:W-:Y:S04]  /*8300*/  STS.U8 [R4+UR8+0xd80], R206 ;  /* 0x000d80ce04007988 */ /* 0x000fe80008000008 */
[----:B------:R1:W-:Y:S04]  /*8310*/  STS.U8 [R4+UR8+0x1580], R190 ;  /* 0x001580be04007988 */ /* 0x0003e80008000008 */
[----:B-1----:R-:W2:Y:S04]  /*8320*/  LDL.LU R193, [R1] ;  /* 0x0000000001c17983 */ /* 0x002ea80000300800 */
[----:B------:R-:W-:Y:S04]  /*8330*/  STS.U8 [R4+UR8+0xc80], R205 ;  /* 0x000c80cd04007988 */ /* 0x000fe80008000008 */
[----:B------:R-:W4:Y:S04]  /*8340*/  LDL.LU R190, [R1+0x34] ;  /* 0x0000340001be7983 */ /* 0x000f280000300800 */
[----:B------:R1:W-:Y:S04]  /*8350*/  STS.U8 [R4+UR8+0x1680], R191 ;  /* 0x001680bf04007988 */ /* 0x0003e80008000008 */
[----:B-1----:R-:W2:Y:S04]  /*8360*/  LDL.LU R191, [R1+0x24] ;  /* 0x0000240001bf7983 */ /* 0x002ea80000300800 */
[----:B------:R-:W4:Y:S04]  /*8370*/  LDL.LU R206, [R1+0x64] ;  /* 0x0000640001ce7983 */ /* 0x000f280000300800 */
[----:B------:R-:W4:Y:S01]  /*8380*/  LDL.LU R205, [R1+0x30] ;  /* 0x0000300001cd7983 */ /* 0x000f220000300800 */
[----:B0-----:R-:W-:-:S05]  /*8390*/  IADD3 R188, P1, R188, UR12, RZ ;  /* 0x0000000cbcbc7c10 */ /* 0x001fca000ff3e0ff */
[----:B------:R-:W-:Y:S04]  /*83a0*/  STL [R1+0x4], R188 ;  /* 0x000004bc01007387 */ /* 0x000fe80000100800 */
[----:B------:R0:W-:Y:S04]  /*83b0*/  STL [R1+0xc], R249 ;  /* 0x00000cf901007387 */ /* 0x0001e80000100800 */
[----:B0-----:R-:W4:Y:S01]  /*83c0*/  LDL.LU R249, [R1+0x114] ;  /* 0x0001140001f97983 */ /* 0x001f220000300800 */
[----:B------:R-:W-:Y:S02]  /*83d0*/  IADD3 R20, P6, R20, UR12, RZ ;  /* 0x0000000c14147c10 */ /* 0x000fe4000ffde0ff */
[----:B------:R-:W-:-:S02]  /*83e0*/  IADD3 R3, P5, R3, UR12, RZ ;  /* 0x0000000c03037c10 */ /* 0x000fc4000ffbe0ff */
[----:B------:R-:W-:Y:S02]  /*83f0*/  IADD3 R153, P4, R153, UR12, RZ ;  /* 0x0000000c99997c10 */ /* 0x000fe4000ff9e0ff */
[----:B------:R-:W-:Y:S02]  /*8400*/  IADD3 R152, P3, R152, UR12, RZ ;  /* 0x0000000c98987c10 */ /* 0x000fe4000ff7e0ff */
[----:B------:R-:W-:Y:S02]  /*8410*/  IADD3.X R156, R156, UR13, RZ, P6, !PT ;  /* 0x0000000d9c9c7c10 */ /* 0x000fe4000b7fe4ff */
[----:B------:R-:W-:Y:S02]  /*8420*/  IADD3.X R154, R154, UR13, RZ, P5, !PT ;  /* 0x0000000d9a9a7c10 */ /* 0x000fe4000affe4ff */
[----:B------:R-:W-:Y:S02]  /*8430*/  IADD3 R157, P6, R157, UR12, RZ ;  /* 0x0000000c9d9d7c10 */ /* 0x000fe4000ffde0ff */
[----:B------:R-:W-:-:S02]  /*8440*/  IADD3.X R166, R166, UR13, RZ, P4, !PT ;  /* 0x0000000da6a67c10 */ /* 0x000fc4000a7fe4ff */
[----:B------:R-:W-:Y:S02]  /*8450*/  IADD3 R155, P5, R155, UR12, RZ ;  /* 0x0000000c9b9b7c10 */ /* 0x000fe4000ffbe0ff */
[----:B------:R-:W-:Y:S02]  /*8460*/  IADD3.X R164, R164, UR13, RZ, P3, !PT ;  /* 0x0000000da4a47c10 */ /* 0x000fe40009ffe4ff */
[----:B------:R-:W-:Y:S02]  /*8470*/  IADD3 R167, P4, R167, UR12, RZ ;  /* 0x0000000ca7a77c10 */ /* 0x000fe4000ff9e0ff */
[----:B------:R-:W-:Y:S02]  /*8480*/  IADD3 R165, P3, R165, UR12, RZ ;  /* 0x0000000ca5a57c10 */ /* 0x000fe4000ff7e0ff */
[----:B------:R-:W-:Y:S02]  /*8490*/  IADD3.X R170, R170, UR13, RZ, P6, !PT ;  /* 0x0000000daaaa7c10 */ /* 0x000fe4000b7fe4ff */
[----:B------:R-:W-:-:S02]  /*84a0*/  IADD3.X R168, R168, UR13, RZ, P5, !PT ;  /* 0x0000000da8a87c10 */ /* 0x000fc4000affe4ff */
[----:B------:R-:W-:Y:S02]  /*84b0*/  IADD3 R171, P6, R171, UR12, RZ ;  /* 0x0000000cabab7c10 */ /* 0x000fe4000ffde0ff */
[----:B------:R-:W-:Y:S02]  /*84c0*/  IADD3.X R180, R180, UR13, RZ, P4, !PT ;  /* 0x0000000db4b47c10 */ /* 0x000fe4000a7fe4ff */
[----:B------:R-:W-:Y:S02]  /*84d0*/  IADD3 R169, P5, R169, UR12, RZ ;  /* 0x0000000ca9a97c10 */ /* 0x000fe4000ffbe0ff */
[----:B------:R-:W-:Y:S02]  /*84e0*/  IADD3.X R178, R178, UR13, RZ, P3, !PT ;  /* 0x0000000db2b27c10 */ /* 0x000fe40009ffe4ff */
[----:B------:R-:W-:Y:S02]  /*84f0*/  IADD3 R181, P4, R181, UR12, RZ ;  /* 0x0000000cb5b57c10 */ /* 0x000fe4000ff9e0ff */
[----:B------:R-:W-:-:S02]  /*8500*/  IADD3 R179, P3, R179, UR12, RZ ;  /* 0x0000000cb3b37c10 */ /* 0x000fc4000ff7e0ff */
[----:B------:R-:W-:Y:S02]  /*8510*/  IADD3.X R184, R184, UR13, RZ, P6, !PT ;  /* 0x0000000db8b87c10 */ /* 0x000fe4000b7fe4ff */
[----:B------:R-:W-:Y:S02]  /*8520*/  IADD3.X R182, R182, UR13, RZ, P5, !PT ;  /* 0x0000000db6b67c10 */ /* 0x000fe4000affe4ff */
[----:B------:R-:W-:Y:S02]  /*8530*/  IADD3 R185, P6, R185, UR12, RZ ;  /* 0x0000000cb9b97c10 */ /* 0x000fe4000ffde0ff */
[----:B------:R-:W-:Y:S02]  /*8540*/  IADD3.X R13, R13, UR13, RZ, P4, !PT ;  /* 0x0000000d0d0d7c10 */ /* 0x000fe4000a7fe4ff */
[----:B------:R-:W-:Y:S02]  /*8550*/  IADD3 R183, P5, R183, UR12, RZ ;  /* 0x0000000cb7b77c10 */ /* 0x000fe4000ffbe0ff */
[----:B------:R-:W-:-:S02]  /*8560*/  IADD3.X R14, R14, UR13, RZ, P3, !PT ;  /* 0x0000000d0e0e7c10 */ /* 0x000fc40009ffe4ff */
        /* <DEDUP_REMOVED lines=17> */
[----:B------:R-:W-:Y:S01]  /*8680*/  IADD3 R244, P3, R244, UR12, RZ ;  /* 0x0000000cf4f47c10 */ /* 0x000fe2000ff7e0ff */
[----:B------:R0:W-:Y:S01]  /*8690*/  STS.U8 [R4+UR8+0xb80], R204 ;  /* 0x000b80cc04007988 */ /* 0x0001e20008000008 */
[----:B------:R-:W-:-:S02]  /*86a0*/  IADD3.X R235, R235, UR13, RZ, P6, !PT ;  /* 0x0000000debeb7c10 */ /* 0x000fc4000b7fe4ff */
[----:B------:R-:W-:Y:S01]  /*86b0*/  IADD3.X R233, R233, UR13, RZ, P5, !PT ;  /* 0x0000000de9e97c10 */ /* 0x000fe2000affe4ff */
[----:B------:R1:W-:Y:S01]  /*86c0*/  STS.U8 [R4+UR8+0xa80], R203 ;  /* 0x000a80cb04007988 */ /* 0x0003e20008000008 */
[----:B------:R-:W-:Y:S02]  /*86d0*/  IADD3 R250, P6, R250, UR12, RZ ;  /* 0x0000000cfafa7c10 */ /* 0x000fe4000ffde0ff */
[----:B------:R-:W-:Y:S01]  /*86e0*/  IADD3.X R245, R245, UR13, RZ, P4, !PT ;  /* 0x0000000df5f57c10 */ /* 0x000fe2000a7fe4ff */
[----:B------:R2:W-:Y:S01]  /*86f0*/  STS.U8 [R4+UR8+0x980], R202 ;  /* 0x000980ca04007988 */ /* 0x0005e20008000008 */
[----:B------:R-:W-:Y:S02]  /*8700*/  IADD3 R248, P5, R248, UR12, RZ ;  /* 0x0000000cf8f87c10 */ /* 0x000fe4000ffbe0ff */
[----:B------:R-:W-:Y:S01]  /*8710*/  IADD3.X R243, R243, UR13, RZ, P3, !PT ;  /* 0x0000000df3f37c10 */ /* 0x000fe20009ffe4ff */
[----:B0-----:R-:W4:Y:S01]  /*8720*/  LDL.LU R204, [R1+0x74] ;  /* 0x0000740001cc7983 */ /* 0x001f220000300800 */
[----:B------:R-:W-:-:S02]  /*8730*/  IADD3 R19, P4, R19, UR12, RZ ;  /* 0x0000000c13137c10 */ /* 0x000fc4000ff9e0ff */
[----:B---3--:R-:W-:Y:S01]  /*8740*/  IADD3 R189, P3, R189, UR12, RZ ;  /* 0x0000000cbdbd7c10 */ /* 0x008fe2000ff7e0ff */
[----:B-1----:R-:W3:Y:S01]  /*8750*/  LDL.LU R203, [R1+0x40] ;  /* 0x0000400001cb7983 */ /* 0x002ee20000300800 */
[----:B------:R-:W-:-:S03]  /*8760*/  IADD3.X R247, R247, UR13, RZ, P5, !PT ;  /* 0x0000000df7f77c10 */ /* 0x000fc6000affe4ff */
[----:B------:R0:W-:Y:S01]  /*8770*/  STS.U8 [R4+UR8+0x1f80], R209 ;  /* 0x001f80d104007988 */ /* 0x0001e20008000008 */
[----:B--2---:R-:W-:-:S03]  /*8780*/  IADD3 R191, P5, R191, UR12, RZ ;  /* 0x0000000cbfbf7c10 */ /* 0x004fc6000ffbe0ff */
[----:B------:R-:W2:Y:S04]  /*8790*/  LDL.LU R202, [R1+0x7c] ;  /* 0x00007c0001ca7983 */ /* 0x000ea80000300800 */
[----:B0-----:R-:W2:Y:S04]  /*87a0*/  LDL.LU R209, [R1+0x84] ;  /* 0x0000840001d17983 */ /* 0x001ea80000300800 */
[----:B------:R-:W2:Y:S04]  /*87b0*/  LDL.LU R188, [R1+0x50] ;  /* 0x0000500001bc7983 */ /* 0x000ea80000300800 */
[----:B------:R0:W-:Y:S04]  /*87c0*/  STL [R1+0x1c], R19 ;  /* 0x00001c1301007387 */ /* 0x0001e80000100800 */
[----:B------:R1:W-:Y:S04]  /*87d0*/  STL [R1+0x14], R189 ;  /* 0x000014bd01007387 */ /* 0x0003e80000100800 */
[----:B0-----:R-:W3:Y:S04]  /*87e0*/  LDL.LU R19, [R1+0x110] ;  /* 0x0001100001137983 */ /* 0x001ee80000300800 */
[----:B-1----:R-:W2:Y:S01]  /*87f0*/  LDL.LU R189, [R1+0x94] ;  /* 0x0000940001bd7983 */ /* 0x002ea20000300800 */
[----:B----4-:R-:W-:-:S02]  /*8800*/  IADD3.X R249, R249, UR13, RZ, P6, !PT ;  /* 0x0000000df9f97c10 */ /* 0x010fc4000b7fe4ff */
[----:B------:R-:W-:-:S05]  /*8810*/  IADD3 R2, P6, R2, UR12, RZ ;  /* 0x0000000c02027c10 */ /* 0x000fca000ffde0ff */
[----:B------:R0:W-:Y:S04]  /*8820*/  STL [R1+0x2c], R2 ;  /* 0x00002c0201007387 */ /* 0x0001e80000100800 */
[----:B------:R-:W-:Y:S04]  /*8830*/  STL [R1+0x24], R191 ;  /* 0x000024bf01007387 */ /* 0x000fe80000100800 */
[----:B0-----:R-:W4:Y:S01]  /*8840*/  LDL.LU R2, [R1+0x10c] ;  /* 0x00010c0001027983 */ /* 0x001f220000300800 */
[----:B------:R-:W-:-:S04]  /*8850*/  IADD3 R21, P0, R21, UR12, RZ ;  /* 0x0000000c15157c10 */ /* 0x000fc8000ff1e0ff */
[----:B------:R-:W-:Y:S02]  /*8860*/  IADD3.X R158, R158, UR13, RZ, P0, !PT ;  /* 0x0000000d9e9e7c10 */ /* 0x000fe400087fe4ff */
        /* <DEDUP_REMOVED lines=10> */
[----:B------:R-:W-:Y:S02]  /*8910*/  IADD3 R252, P0, R252, UR12, RZ ;  /* 0x0000000cfcfc7c10 */ /* 0x000fe4000ff1e0ff */
[----:B------:R-:W-:Y:S02]  /*8920*/  IADD3.X R18, R18, UR13, RZ, P2, !PT ;  /* 0x0000000d12127c10 */ /* 0x000fe400097fe4ff */
[----:B------:R-:W-:Y:S02]  /*8930*/  IADD3.X R251, R251, UR13, RZ, P0, !PT ;  /* 0x0000000dfbfb7c10 */ /* 0x000fe400087fe4ff */
[----:B------:R-:W-:Y:S02]  /*8940*/  IADD3 R190, P0, R190, UR12, RZ ;  /* 0x0000000cbebe7c10 */ /* 0x000fe4000ff1e0ff */
[----:B------:R-:W-:-:S02]  /*8950*/  IADD3.X R193, R193, UR13, RZ, P1, !PT ;  /* 0x0000000dc1c17c10 */ /* 0x000fc40008ffe4ff */
[----:B------:R-:W-:Y:S01]  /*8960*/  IADD3 R187, P1, R187, UR12, RZ ;  /* 0x0000000cbbbb7c10 */ /* 0x000fe2000ff3e0ff */
[----:B------:R-:W-:Y:S01]  /*8970*/  STL [R1+0x34], R190 ;  /* 0x000034be01007387 */ /* 0x000fe20000100800 */
[----:B------:R-:W-:Y:S02]  /*8980*/  IADD3.X R211, R211, UR13, RZ, P3, !PT ;  /* 0x0000000dd3d37c10 */ /* 0x000fe40009ffe4ff */
[----:B------:R-:W-:Y:S01]  /*8990*/  IADD3 R192, P2, R192, UR12, RZ ;  /* 0x0000000cc0c07c10 */ /* 0x000fe2000ff5e0ff */
[----:B------:R0:W-:Y:S01]  /*89a0*/  STL [R1+0x8], R18 ;  /* 0x0000081201007387 */ /* 0x0001e20000100800 */
[----:B------:R-:W-:-:S03]  /*89b0*/  IADD3.X R5, R5, UR13, RZ, P4, !PT ;  /* 0x0000000d05057c10 */ /* 0x000fc6000a7fe4ff */
[----:B------:R-:W-:Y:S04]  /*89c0*/  STL [R1], R193 ;  /* 0x000000c101007387 */ /* 0x000fe80000100800 */
[----:B0-----:R-:W2:Y:S04]  /*89d0*/  LDL.LU R18, [R1+0x108] ;  /* 0x0001080001127983 */ /* 0x001ea80000300800 */
[----:B------:R0:W-:Y:S01]  /*89e0*/  STL [R1+0x3c], R187 ;  /* 0x00003cbb01007387 */ /* 0x0001e20000100800 */
[----:B----4-:R-:W-:-:S03]  /*89f0*/  IADD3 R2, P3, R2, UR12, RZ ;  /* 0x0000000c02027c10 */ /* 0x010fc6000ff7e0ff */
[----:B------:R-:W-:Y:S01]  /*8a00*/  STS.U8 [R4+UR8+0x1780], R194 ;  /* 0x001780c204007988 */ /* 0x000fe20008000008 */
[----:B------:R-:W-:Y:S01]  /*8a10*/  IADD3 R210, P4, R210, UR12, RZ ;  /* 0x0000000cd2d27c10 */ /* 0x000fe2000ff9e0ff */
[----:B------:R-:W-:Y:S01]  /*8a20*/  UMOV UR5, 0xc0000010 ;  /* 0xc000001000057882 */ /* 0x000fe20000000000 */
[----:B------:R-:W-:Y:S01]  /*8a30*/  IADD3.X R7, R7, UR13, RZ, P6, !PT ;  /* 0x0000000d07077c10 */ /* 0x000fe2000b7fe4ff */
[----:B------:R1:W-:Y:S01]  /*8a40*/  STL [R1+0x4c], R2 ;  /* 0x00004c0201007387 */ /* 0x0003e20000100800 */
[----:B------:R-:W-:Y:S01]  /*8a50*/  IADD3.X R208, R208, UR13, RZ, P5, !PT ;  /* 0x0000000dd0d07c10 */ /* 0x000fe2000affe4ff */
[----:B------:R-:W-:Y:S01]  /*8a60*/  UMOV UR7, 0xc0000010 ;  /* 0xc000001000077882 */ /* 0x000fe20000000000 */
[----:B------:R-:W-:Y:S01]  /*8a70*/  IADD3.X R205, R205, UR13, RZ, P0, !PT ;  /* 0x0000000dcdcd7c10 */ /* 0x000fe200087fe4ff */
[----:B------:R-:W-:Y:S01]  /*8a80*/  STL [R1+0x44], R192 ;  /* 0x000044c001007387 */ /* 0x000fe20000100800 */
[----:B------:R-:W-:Y:S01]  /*8a90*/  IADD3.X R8, R8, UR13, RZ, P1, !PT ;  /* 0x0000000d08087c10 */ /* 0x000fe20008ffe4ff */
[----:B0-----:R-:W0:Y:S02]  /*8aa0*/  LDC R187, c[0x0][0x238] ;  /* 0x00008e00ffbb7b82 */ /* 0x001e240000000800 */
[----:B-1----:R-:W4:Y:S04]  /*8ab0*/  LDL.LU R2, [R1+0x104] ;  /* 0x0001040001027983 */ /* 0x002f280000300800 */
[----:B------:R-:W-:Y:S04]  /*8ac0*/  STL [R1+0x10], R211 ;  /* 0x000010d301007387 */ /* 0x000fe80000100800 */
[----:B------:R1:W-:Y:S04]  /*8ad0*/  STL [R1+0x18], R5 ;  /* 0x0000180501007387 */ /* 0x0003e80000100800 */
[----:B-1----:R-:W3:Y:S01]  /*8ae0*/  LDL.LU R5, [R1+0x100] ;  /* 0x0001000001057983 */ /* 0x002ee20000300800 */
[----:B------:R-:W-:-:S02]  /*8af0*/  IADD3 R207, P5, R207, UR12, RZ ;  /* 0x0000000ccfcf7c10 */ /* 0x000fc4000ffbe0ff */
[----:B------:R-:W-:Y:S01]  /*8b00*/  IADD3 R206, P6, R206, UR12, RZ ;  /* 0x0000000ccece7c10 */ /* 0x000fe2000ffde0ff */
[----:B------:R-:W-:Y:S04]  /*8b10*/  STL [R1+0x54], R210 ;  /* 0x000054d201007387 */ /* 0x000fe80000100800 */
[----:B------:R1:W-:Y:S04]  /*8b20*/  STL [R1+0x28], R7 ;  /* 0x0000280701007387 */ /* 0x0003e80000100800 */
[----:B------:R-:W-:Y:S04]  /*8b30*/  STL [R1+0x20], R208 ;  /* 0x000020d001007387 */ /* 0x000fe80000100800 */
[----:B-1----:R-:W4:Y:S04]  /*8b40*/  LDL.LU R7, [R1+0xfc] ;  /* 0x0000fc0001077983 */ /* 0x002f280000300800 */
[----:B------:R-:W-:Y:S01]  /*8b50*/  STL [R1+0x5c], R207 ;  /* 0x00005ccf01007387 */ /* 0x000fe20000100800 */
[----:B---3--:R-:W-:-:S05]  /*8b60*/  IADD3 R5, P0, R5, UR12, RZ ;  /* 0x0000000c05057c10 */ /* 0x008fca000ff1e0ff */
[----:B------:R1:W-:Y:S04]  /*8b70*/  STL [R1+0x6c], R5 ;  /* 0x00006c0501007387 */ /* 0x0003e80000100800 */
[----:B------:R-:W-:Y:S04]  /*8b80*/  STL [R1+0x64], R206 ;  /* 0x000064ce01007387 */ /* 0x000fe80000100800 */
[----:B-1----:R-:W3:Y:S04]  /*8b90*/  LDL.LU R5, [R1+0xf8] ;  /* 0x0000f80001057983 */ /* 0x002ee80000300800 */
[----:B------:R-:W-:Y:S04]  /*8ba0*/  STL [R1+0x30], R205 ;  /* 0x000030cd01007387 */ /* 0x000fe80000100800 */
[----:B------:R1:W-:Y:S04]  /*8bb0*/  STL [R1+0x38], R8 ;  /* 0x0000380801007387 */ /* 0x0003e80000100800 */
[----:B-1----:R-:W4:Y:S01]  /*8bc0*/  LDL.LU R8, [R1+0xf4] ;  /* 0x0000f40001087983 */ /* 0x002f220000300800 */
[----:B------:R-:W-:-:S02]  /*8bd0*/  IADD3 R204, P1, R204, UR12, RZ ;  /* 0x0000000ccccc7c10 */ /* 0x000fc4000ff3e0ff */
[----:B------:R-:W-:Y:S02]  /*8be0*/  IADD3.X R19, R19, UR13, RZ, P3, !PT ;  /* 0x0000000d13137c10 */ /* 0x000fe40009ffe4ff */
[----:B------:R-:W-:Y:S01]  /*8bf0*/  IADD3.X R203, R203, UR13, RZ, P2, !PT ;  /* 0x0000000dcbcb7c10 */ /* 0x000fe200097fe4ff */
[----:B------:R-:W-:Y:S01]  /*8c00*/  STL [R1+0x74], R204 ;  /* 0x000074cc01007387 */ /* 0x000fe20000100800 */
[----:B--2---:R-:W-:Y:S02]  /*8c10*/  IADD3 R202, P2, R202, UR12, RZ ;  /* 0x0000000ccaca7c10 */ /* 0x004fe4000ff5e0ff */
[----:B------:R-:W-:Y:S01]  /*8c20*/  IADD3.X R188, R188, UR13, RZ, P4, !PT ;  /* 0x0000000dbcbc7c10 */ /* 0x000fe2000a7fe4ff */
[----:B------:R1:W-:Y:S01]  /*8c30*/  STL [R1+0x48], R19 ;  /* 0x0000481301007387 */ /* 0x0003e20000100800 */
[----:B------:R-:W-:-:S03]  /*8c40*/  IADD3 R209, P3, R209, UR12, RZ ;  /* 0x0000000cd1d17c10 */ /* 0x000fc6000ff7e0ff */
[----:B------:R-:W-:Y:S01]  /*8c50*/  STL [R1+0x40], R203 ;  /* 0x000040cb01007387 */ /* 0x000fe20000100800 */
[----:B------:R-:W-:-:S03]  /*8c60*/  IADD3.X R18, R18, UR13, RZ, P5, !PT ;  /* 0x0000000d12127c10 */ /* 0x000fc6000affe4ff */
[----:B-1----:R-:W2:Y:S04]  /*8c70*/  LDL.LU R19, [R1+0xf0] ;  /* 0x0000f00001137983 */ /* 0x002ea80000300800 */
[----:B------:R-:W-:Y:S01]  /*8c80*/  STL [R1+0x7c], R202 ;  /* 0x00007cca01007387 */ /* 0x000fe20000100800 */
[----:B----4-:R-:W-:-:S05]  /*8c90*/  IADD3 R8, P4, R8, UR12, RZ ;  /* 0x0000000c08087c10 */ /* 0x010fca000ff9e0ff */
[----:B------:R1:W-:Y:S04]  /*8ca0*/  STL [R1+0x8c], R8 ;  /* 0x00008c0801007387 */ /* 0x0003e80000100800 */
[----:B------:R-:W-:Y:S04]  /*8cb0*/  STL [R1+0x84], R209 ;  /* 0x000084d101007387 */ /* 0x000fe80000100800 */
[----:B-1----:R-:W4:Y:S04]  /*8cc0*/  LDL.LU R8, [R1+0xec] ;  /* 0x0000ec0001087983 */ /* 0x002f280000300800 */
[----:B------:R-:W-:Y:S04]  /*8cd0*/  STL [R1+0x50], R188 ;  /* 0x000050bc01007387 */ /* 0x000fe80000100800 */
[----:B------:R1:W-:Y:S04]  /*8ce0*/  STL [R1+0x58], R18 ;  /* 0x0000581201007387 */ /* 0x0003e80000100800 */
[----:B-1----:R-:W3:Y:S01]  /*8cf0*/  LDL.LU R18, [R1+0xe8] ;  /* 0x0000e80001127983 */ /* 0x002ee20000300800 */
[----:B--2---:R-:W-:-:S02]  /*8d00*/  IADD3.X R19, R19, UR13, RZ, P6, !PT ;  /* 0x0000000d13137c10 */ /* 0x004fc4000b7fe4ff */
[----:B------:R-:W-:Y:S02]  /*8d10*/  IADD3 R189, P5, R189, UR12, RZ ;  /* 0x0000000cbdbd7c10 */ /* 0x000fe4000ffbe0ff */
[----:B------:R-:W-:Y:S01]  /*8d20*/  IADD3.X R2, R2, UR13, RZ, P0, !PT ;  /* 0x0000000d02027c10 */ /* 0x000fe200087fe4ff */
[----:B------:R1:W-:Y:S04]  /*8d30*/  STL [R1+0x60], R19 ;  /* 0x0000601301007387 */ /* 0x0003e80000100800 */
[----:B-1----:R-:W2:Y:S04]  /*8d40*/  LDL.LU R19, [R1+0xe4] ;  /* 0x0000e40001137983 */ /* 0x002ea80000300800 */
[----:B------:R-:W-:Y:S04]  /*8d50*/  STL [R1+0x94], R189 ;  /* 0x000094bd01007387 */ /* 0x000fe80000100800 */
[----:B------:R1:W-:Y:S04]  /*8d60*/  STL [R1+0x68], R2 ;  /* 0x0000680201007387 */ /* 0x0003e80000100800 */
[----:B-1----:R1:W5:Y:S01]  /*8d70*/  LDL.LU R2, [R1+0xe0] ;  /* 0x0000e00001027983 */ /* 0x0023620000300800 */
[----:B------:R-:W-:-:S03]  /*8d80*/  IADD3.X R7, R7, UR13, RZ, P2, !PT ;  /* 0x0000000d07077c10 */ /* 0x000fc600097fe4ff */
[----:B------:R-:W-:Y:S04]  /*8d90*/  STS.U8 [R4+UR8+0x1880], R195 ;  /* 0x001880c304007988 */ /* 0x000fe80008000008 */
[----:B------:R-:W-:Y:S04]  /*8da0*/  STS.U8 [R4+UR8+0x1980], R196 ;  /* 0x001980c404007988 */ /* 0x000fe80008000008 */
[----:B------:R-:W-:Y:S04]  /*8db0*/  STS.U8 [R4+UR8+0x1a80], R197 ;  /* 0x001a80c504007988 */ /* 0x000fe80008000008 */
[----:B------:R-:W-:Y:S04]  /*8dc0*/  STS.U8 [R4+UR8+0x1b80], R198 ;  /* 0x001b80c604007988 */ /* 0x000fe80008000008 */
[----:B------:R-:W-:Y:S04]  /*8dd0*/  STS.U8 [R4+UR8+0x1c80], R199 ;  /* 0x001c80c704007988 */ /* 0x000fe80008000008 */
[----:B------:R-:W-:Y:S04]  /*8de0*/  STS.U8 [R4+UR8+0x1d80], R200 ;  /* 0x001d80c804007988 */ /* 0x000fe80008000008 */
[----:B------:R-:W-:Y:S01]  /*8df0*/  STS.U8 [R4+UR8+0x1e80], R201 ;  /* 0x001e80c904007988 */ /* 0x000fe20008000008 */
[----:B------:R0:W-:Y:S06]  /*8e00*/  MEMBAR.ALL.CTA ;  /* 0x0000000000007992 */ /* 0x0001ec0000008000 */
[----:B0-----:R-:W0:Y:S02]  /*8e10*/  FENCE.VIEW.ASYNC.S ;  /* 0x00000000000073c6 */ /* 0x001e240000000000 */
[----:B0-----:R-:W-:Y:S06]  /*8e20*/  BAR.SYNC.DEFER_BLOCKING 0x0 ;  /* 0x0000000000007b1d */ /* 0x001fec0000010000 */
[----:B------:R-:W-:-:S06]  /*8e30*/  WARPGROUP.ARRIVE ;  /* 0x00000000000079c5 */ /* 0x000fcc0000000000 */
[----:B------:R-:W-:Y:S01]  /*8e40*/  QGMMA.64x256x32.F32.E5M2.E5M2 R24, gdesc[UR4], R24, gsb0 ;  /* 0x03e00000041879f3 */ /* 0x000fe20008003818 */
[----:B---3--:R-:W-:-:S05]  /*8e50*/  IADD3.X R18, R18, UR13, RZ, P1, !PT ;  /* 0x0000000d12127c10 */ /* 0x008fca0008ffe4ff */
[----:B------:R0:W-:Y:S04]  /*8e60*/  STL [R1+0x70], R18 ;  /* 0x0000701201007387 */ /* 0x0001e80000100800 */
[----:B0-----:R-:W3:Y:S04]  /*8e70*/  LDL.LU R18, [R1+0xdc] ;  /* 0x0000dc0001127983 */ /* 0x001ee80000300800 */
[----:B------:R0:W-:Y:S04]  /*8e80*/  STL [R1+0x78], R7 ;  /* 0x0000780701007387 */ /* 0x0001e80000100800 */
[----:B0-----:R-:W3:Y:S01]  /*8e90*/  LDL.LU R7, [R1+0xd8] ;  /* 0x0000d80001077983 */ /* 0x001ee20000300800 */
[----:B--2---:R-:W-:-:S02]  /*8ea0*/  IADD3.X R19, R19, UR13, RZ, P3, !PT ;  /* 0x0000000d13137c10 */ /* 0x004fc40009ffe4ff */
[----:B------:R-:W-:-:S03]  /*8eb0*/  IADD3.X R5, R5, UR13, RZ, P4, !PT ;  /* 0x0000000d05057c10 */ /* 0x000fc6000a7fe4ff */
[----:B------:R0:W-:Y:S04]  /*8ec0*/  STL [R1+0x80], R19 ;  /* 0x0000801301007387 */ /* 0x0001e80000100800 */
[----:B0-----:R1:W5:Y:S04]  /*8ed0*/  LDL.LU R19, [R1+0xd4] ;  /* 0x0000d40001137983 */ /* 0x0013680000300800 */
[----:B------:R0:W-:Y:S02]  /*8ee0*/  STL [R1+0x88], R5 ;  /* 0x0000880501007387 */ /* 0x0001e40000100800 */
[----:B0-----:R-:W0:Y:S01]  /*8ef0*/  S2R R5, SR_TID.X ;  /* 0x0000000000057919 */ /* 0x001e220000002100 */
[----:B------:R-:W-:-:S05]  /*8f00*/  VIADD R6, R6, 0xffffffff ;  /* 0xffffffff06067836 */ /* 0x000fca0000000000 */
[----:B------:R-:W-:Y:S01]  /*8f10*/  ISETP.NE.U32.AND P0, PT, R6, RZ, PT ;  /* 0x000000ff0600720c */ /* 0x000fe20003f05070 */
[----:B------:R-:W-:Y:S01]  /*8f20*/  IMAD.SHL.U32 R187, R187, 0x20, RZ ;  /* 0x00000020bbbb7824 */ /* 0x000fe200078e00ff */
[----:B------:R-:W-:-:S04]  /*8f30*/  UIADD3 UR9, UR9, -0x20, URZ ;  /* 0xffffffe009097890 */ /* 0x000fc8000fffe03f */
[----:B----4-:R-:W-:Y:S01]  /*8f40*/  IADD3 R8, P6, R187, R8, RZ ;  /* 0x00000008bb087210 */ /* 0x010fe20007fde0ff */
[----:B------:R-:W-:Y:S02]  /*8f50*/  WARPGROUP.DEPBAR.LE gsb0, 0x0 ;  /* 0x00008000000079c5 */ /* 0x000fe40000010000 */
[----:B0-----:R-:W-:Y:S02]  /*8f60*/  LOP3.LUT R5, R5, 0x1f, RZ, 0xc0, !PT ;  /* 0x0000001f05057812 */ /* 0x001fe400078ec0ff */
[----:B---3--:R-:W-:-:S05]  /*8f70*/  IADD3.X R18, R18, UR13, RZ, P5, !PT ;  /* 0x0000000d12127c10 */ /* 0x008fca000affe4ff */
[----:B------:R0:W-:Y:S02]  /*8f80*/  STL [R1+0x90], R18 ;  /* 0x0000901201007387 */ /* 0x0001e40000100800 */
[----:B0-----:R-:W0:Y:S01]  /*8f90*/  S2R R18, SR_TID.X ;  /* 0x0000000000127919 */ /* 0x001e220000002100 */
[----:B------:R-:W-:Y:S02]  /*8fa0*/  LEA.HI.X.SX32 R7, R187, R7, 0x1, P6 ;  /* 0x00000007bb077211 */ /* 0x000fe400030f0eff */
[----:B0-----:R-:W-:-:S04]  /*8fb0*/  SHF.R.U32.HI R18, RZ, 0x6, R18 ;  /* 0x00000006ff127819 */ /* 0x001fc80000011612 */
[----:B------:R-:W-:Y:S01]  /*8fc0*/  SGXT.U32 R18, R18, 0x1 ;  /* 0x000000011212781a */ /* 0x000fe20000000000 */
[----:B-1----:R-:W-:Y:S06]  /*8fd0*/  @P0 BRA `(.L_x_1) ;  /* 0xffffffc800100947 */ /* 0x002fec000383ffff */
.L_x_0:
[----:B------:R-:W0:Y:S01]  /*8fe0*/  S2R R4, SR_TID.X ;  /* 0x0000000000047919 */ /* 0x000e220000002100 */
[----:B------:R-:W-:Y:S01]  /*8ff0*/  F2FP.SATFINITE.E5M2.F32.PACK_AB_MERGE_C R24, R25, R24, RZ ;  /* 0x000000181918723e */ /* 0x000fe200048060ff */
[----:B------:R-:W-:Y:S01]  /*9000*/  ULDC UR4, c[0x0][0x244] ;  /* 0x0000910000047ab9 */ /* 0x000fe20000000800 */
[----:B------:R-:W-:Y:S01]  /*9010*/  F2FP.SATFINITE.E5M2.F32.PACK_AB_MERGE_C R28, R29, R28, RZ ;  /* 0x0000001c1d1c723e */ /* 0x000fe200048060ff */
[----:B------:R-:W1:Y:S01]  /*9020*/  S2R R187, SR_TID.X ;  /* 0x0000000000bb7919 */ /* 0x000e620000002100 */
[----:B------:R-:W-:Y:S01]  /*9030*/  F2FP.SATFINITE.E5M2.F32.PACK_AB_MERGE_C R32, R33, R32, RZ ;  /* 0x000000202120723e */ /* 0x000fe200048060ff */
[----:B------:R-:W-:Y:S01]  /*9040*/  ULDC.64 UR6, c[0x0][0x228] ;  /* 0x00008a0000067ab9 */ /* 0x000fe20000000a00 */
[----:B------:R-:W-:Y:S01]  /*9050*/  F2FP.SATFINITE.E5M2.F32.PACK_AB_MERGE_C R42, R43, R42, RZ ;  /* 0x0000002a2b2a723e */ /* 0x000fe200048060ff */
[----:B------:R-:W2:Y:S01]  /*9060*/  S2R R189, SR_TID.X ;  /* 0x0000000000bd7919 */ /* 0x000ea20000002100 */
[----:B------:R-:W-:Y:S01]  /*9070*/  F2FP.SATFINITE.E5M2.F32.PACK_AB_MERGE_C R46, R47, R46, RZ ;  /* 0x0000002e2f2e723e */ /* 0x000fe200048060ff */
[----:B------:R-:W-:Y:S01]  /*9080*/  ULDC UR9, c[0x0][0x22c] ;  /* 0x00008b0000097ab9 */ /* 0x000fe20000000800 */
[----:B------:R-:W-:Y:S01]  /*9090*/  F2FP.SATFINITE.E5M2.F32.PACK_AB_MERGE_C R50, R51, R50, RZ ;  /* 0x000000323332723e */ /* 0x000fe200048060ff */
[----:B------:R-:W3:Y:S01]  /*90a0*/  LDL.LU R171, [R1+0x9c] ;  /* 0x00009c0001ab7983 */ /* 0x000ee20000300800 */
[----:B------:R-:W-:-:S02]  /*90b0*/  F2FP.SATFINITE.E5M2.F32.PACK_AB_MERGE_C R26, R27, R26, RZ ;  /* 0x0000001a1b1a723e */ /* 0x000fc400048060ff */
[----:B------:R-:W-:Y:S02]  /*90c0*/  F2FP.SATFINITE.E5M2.F32.PACK_AB_MERGE_C R30, R31, R30, RZ ;  /* 0x0000001e1f1e723e */ /* 0x000fe400048060ff */
[----:B------:R-:W-:Y:S02]  /*90d0*/  F2FP.SATFINITE.E5M2.F32.PACK_AB_MERGE_C R34, R35, R34, RZ ;  /* 0x000000222322723e */ /* 0x000fe400048060ff */
[----:B------:R-:W-:Y:S02]  /*90e0*/  F2FP.SATFINITE.E5M2.F32.PACK_AB_MERGE_C R40, R41, R40, RZ ;  /* 0x000000282928723e */ /* 0x000fe400048060ff */
[----:B------:R-:W-:Y:S02]  /*90f0*/  F2FP.SATFINITE.E5M2.F32.PACK_AB_MERGE_C R44, R45, R44, RZ ;  /* 0x0000002c2d2c723e */ /* 0x000fe400048060ff */
[----:B------:R-:W-:Y:S02]  /*9100*/  F2FP.SATFINITE.E5M2.F32.PACK_AB_MERGE_C R48, R49, R48, RZ ;  /* 0x000000303130723e */ /* 0x000fe400048060ff */
[----:B------:R-:W-:-:S02]  /*9110*/  LOP3.LUT R10, R24, 0xffff, RZ, 0xc0, !PT ;  /* 0x0000ffff180a7812 */ /* 0x000fc400078ec0ff */
[----:B------:R-:W-:Y:S02]  /*9120*/  LOP3.LUT R15, R28, 0xffff, RZ, 0xc0, !PT ;  /* 0x0000ffff1c0f7812 */ /* 0x000fe400078ec0ff */
[----:B------:R-:W-:Y:S02]  /*9130*/  LOP3.LUT R154, R32, 0xffff, RZ, 0xc0, !PT ;  /* 0x0000ffff209a7812 */ /* 0x000fe400078ec0ff */
[----:B------:R-:W-:Y:S01]  /*9140*/  LOP3.LUT R21, R42, 0xffff, RZ, 0xc0, !PT ;  /* 0x0000ffff2a157812 */ /* 0x000fe200078ec0ff */
[----:B0-----:R-:W-:Y:S01]  /*9150*/  IMAD.SHL.U32 R3, R4, 0x80, RZ ;  /* 0x0000008004037824 */ /* 0x001fe200078e00ff */
[----:B------:R-:W-:Y:S01]  /*9160*/  LOP3.LUT R46, R46, 0xffff, RZ, 0xc0, !PT ;  /* 0x0000ffff2e2e7812 */ /* 0x000fe200078ec0ff */
[----:B-----5:R-:W-:Y:S01]  /*9170*/  IMAD.SHL.U32 R2, R4, 0x10, RZ ;  /* 0x0000001004027824 */ /* 0x020fe200078e00ff */
[----:B------:R-:W-:Y:S02]  /*9180*/  LOP3.LUT R50, R50, 0xffff, RZ, 0xc0, !PT ;  /* 0x0000ffff32327812 */ /* 0x000fe400078ec0ff */
[----:B------:R-:W-:Y:S01]  /*9190*/  LOP3.LUT R5, R3, 0x400, RZ, 0xc0, !PT ;  /* 0x0000040003057812 */ /* 0x000fe200078ec0ff */
[----:B------:R-:W-:Y:S01]  /*91a0*/  IMAD.SHL.U32 R3, R4, 0x8, RZ ;  /* 0x0000000804037824 */ /* 0x000fe200078e00ff */
[----:B------:R-:W-:-:S02]  /*91b0*/  LOP3.LUT R2, R2, 0x70, RZ, 0xc0, !PT ;  /* 0x0000007002027812 */ /* 0x000fc400078ec0ff */
[----:B------:R-:W-:Y:S02]  /*91c0*/  F2FP.SATFINITE.E5M2.F32.PACK_AB_MERGE_C R72, R73, R72, RZ ;  /* 0x000000484948723e */ /* 0x000fe400048060ff */
[----:B------:R-:W-:Y:S02]  /*91d0*/  IADD3 R2, R5, UR8, R2 ;  /* 0x0000000805027c10 */ /* 0x000fe4000fffe002 */
[----:B------:R-:W-:Y:S02]  /*91e0*/  LOP3.LUT R3, R3, 0x380, RZ, 0xc0, !PT ;  /* 0x0000038003037812 */ /* 0x000fe400078ec0ff */
[----:B------:R-:W-:Y:S02]  /*91f0*/  F2FP.SATFINITE.E5M2.F32.PACK_AB_MERGE_C R76, R77, R76, RZ ;  /* 0x0000004c4d4c723e */ /* 0x000fe400048060ff */
[----:B------:R-:W-:Y:S02]  /*9200*/  F2FP.SATFINITE.E5M2.F32.PACK_AB_MERGE_C R80, R81, R80, RZ ;  /* 0x000000505150723e */ /* 0x000fe400048060ff */
[----:B------:R-:W-:-:S02]  /*9210*/  LOP3.LUT R13, R26, 0xffff, RZ, 0xc0, !PT ;  /* 0x0000ffff1a0d7812 */ /* 0x000fc400078ec0ff */
[----:B------:R-:W-:Y:S02]  /*9220*/  LOP3.LUT R152, R30, 0xffff, RZ, 0xc0, !PT ;  /* 0x0000ffff1e987812 */ /* 0x000fe400078ec0ff */
[----:B------:R-:W-:Y:S02]  /*9230*/  LOP3.LUT R156, R34, 0xffff, RZ, 0xc0, !PT ;  /* 0x0000ffff229c7812 */ /* 0x000fe400078ec0ff */
[----:B------:R-:W-:Y:S02]  /*9240*/  LOP3.LUT R17, R40, 0xffff, RZ, 0xc0, !PT ;  /* 0x0000ffff28117812 */ /* 0x000fe400078ec0ff */
[----:B------:R-:W-:Y:S02]  /*9250*/  LOP3.LUT R158, R44, 0xffff, RZ, 0xc0, !PT ;  /* 0x0000ffff2c9e7812 */ /* 0x000fe400078ec0ff */
[----:B------:R-:W-:Y:S02]  /*9260*/  LOP3.LUT R48, R48, 0xffff, RZ, 0xc0, !PT ;  /* 0x0000ffff30307812 */ /* 0x000fe400078ec0ff */
[----:B------:R-:W-:Y:S01]  /*9270*/  F2FP.SATFINITE.E5M2.F32.PACK_AB_MERGE_C R0, R39, R38, RZ ;  /* 0x000000262700723e */ /* 0x000fe200048060ff */
[----:B------:R-:W-:Y:S01]  /*9280*/  IMAD.IADD R38, R3, 0x1, R2 ;  /* 0x0000000103267824 */ /* 0x000fe200078e0202 */
[----:B------:R-:W-:-:S02]  /*9290*/  F2FP.SATFINITE.E5M2.F32.PACK_AB_MERGE_C R56, R57, R56, RZ ;  /* 0x000000383938723e */ /* 0x000fc400048060ff */
[----:B------:R-:W-:Y:S02]  /*92a0*/  F2FP.SATFINITE.E5M2.F32.PACK_AB_MERGE_C R58, R59, R58, RZ ;  /* 0x0000003a3b3a723e */ /* 0x000fe400048060ff */
[----:B------:R-:W-:Y:S02]  /*92b0*/  F2FP.SATFINITE.E5M2.F32.PACK_AB_MERGE_C R60, R61, R60, RZ ;  /* 0x0000003c3d3c723e */ /* 0x000fe400048060ff */
[----:B------:R-:W-:Y:S02]  /*92c0*/  F2FP.SATFINITE.E5M2.F32.PACK_AB_MERGE_C R62, R63, R62, RZ ;  /* 0x0000003e3f3e723e */ /* 0x000fe400048060ff */
[----:B------:R-:W-:Y:S02]  /*92d0*/  F2FP.SATFINITE.E5M2.F32.PACK_AB_MERGE_C R64, R65, R64, RZ ;  /* 0x000000404140723e */ /* 0x000fe400048060ff */
[----:B------:R-:W-:Y:S02]  /*92e0*/  F2FP.SATFINITE.E5M2.F32.PACK_AB_MERGE_C R66, R67, R66, RZ ;  /* 0x000000424342723e */ /* 0x000fe400048060ff */
[----:B------:R-:W-:-:S02]  /*92f0*/  PRMT R3, R154, 0x3340, R1 ;  /* 0x000033409a037816 */ /* 0x000fc40000000001 */
[----:B------:R-:W-:Y:S02]  /*9300*/  PRMT R9, R50, 0x3340, R1 ;  /* 0x0000334032097816 */ /* 0x000fe40000000001 */
[----:B------:R-:W-:Y:S02]  /*9310*/  PRMT R2, R10, 0x3340, R15 ;  /* 0x000033400a027816 */ /* 0x000fe4000000000f */
[----:B------:R-:W-:Y:S02]  /*9320*/  PRMT R14, R21, 0x3340, R46 ;  /* 0x00003340150e7816 */ /* 0x000fe4000000002e */
[--C-:B------:R-:W-:Y:S02]  /*9330*/  PRMT R6, R156, 0x3340, R1.reuse ;  /* 0x000033409c067816 */ /* 0x100fe40000000001 */
[----:B------:R-:W-:Y:S02]  /*9340*/  PRMT R7, R48, 0x3340, R1 ;  /* 0x0000334030077816 */ /* 0x000fe40000000001 */
[----:B------:R-:W-:-:S02]  /*9350*/  PRMT R5, R13, 0x3340, R152 ;  /* 0x000033400d057816 */ /* 0x000fc40000000098 */
[----:B------:R-:W-:Y:S02]  /*9360*/  PRMT R12, R17, 0x3340, R158 ;  /* 0x00003340110c7816 */ /* 0x000fe4000000009e */
[----:B------:R-:W-:Y:S02]  /*9370*/  LOP3.LUT R72, R72, 0xffff, RZ, 0xc0, !PT ;  /* 0x0000ffff48487812 */ /* 0x000fe400078ec0ff */
[----:B------:R-:W-:Y:S02]  /*9380*/  LOP3.LUT R27, R76, 0xffff, RZ, 0xc0, !PT ;  /* 0x0000ffff4c1b7812 */ /* 0x000fe400078ec0ff */
[----:B------:R-:W-:Y:S02]  /*9390*/  LOP3.LUT R80, R80, 0xffff, RZ, 0xc0, !PT ;  /* 0x0000ffff50507812 */ /* 0x000fe400078ec0ff */
[----:B------:R-:W-:Y:S02]  /*93a0*/  F2FP.SATFINITE.E5M2.F32.PACK_AB_MERGE_C R104, R105, R104, RZ ;  /* 0x000000686968723e */ /* 0x000fe400048060ff */
[----:B------:R-:W-:-:S02]  /*93b0*/  F2FP.SATFINITE.E5M2.F32.PACK_AB_MERGE_C R108, R109, R108, RZ ;  /* 0x0000006c6d6c723e */ /* 0x000fc400048060ff */
[----:B------:R-:W-:Y:S02]  /*93c0*/  F2FP.SATFINITE.E5M2.F32.PACK_AB_MERGE_C R112, R113, R112, RZ ;  /* 0x000000707170723e */ /* 0x000fe400048060ff */
[----:B------:R-:W-:Y:S02]  /*93d0*/  LOP3.LUT R56, R56, 0xffff, RZ, 0xc0, !PT ;  /* 0x0000ffff38387812 */ /* 0x000fe400078ec0ff */
[----:B------:R-:W-:Y:S02]  /*93e0*/  LOP3.LUT R58, R58, 0xffff, RZ, 0xc0, !PT ;  /* 0x0000ffff3a3a7812 */ /* 0x000fe400078ec0ff */
[----:B------:R-:W-:Y:S02]  /*93f0*/  LOP3.LUT R23, R60, 0xffff, RZ, 0xc0, !PT ;  /* 0x0000ffff3c177812 */ /* 0x000fe400078ec0ff */
[----:B------:R-:W-:Y:S02]  /*9400*/  LOP3.LUT R25, R62, 0xffff, RZ, 0xc0, !PT ;  /* 0x0000ffff3e197812 */ /* 0x000fe400078ec0ff */
[----:B------:R-:W-:-:S02]  /*9410*/  LOP3.LUT R64, R64, 0xffff, RZ, 0xc0, !PT ;  /* 0x0000ffff40407812 */ /* 0x000fc400078ec0ff */
[----:B------:R-:W-:Y:S02]  /*9420*/  LOP3.LUT R66, R66, 0xffff, RZ, 0xc0, !PT ;  /* 0x0000ffff42427812 */ /* 0x000fe400078ec0ff */
[----:B------:R-:W-:Y:S02]  /*9430*/  F2FP.SATFINITE.E5M2.F32.PACK_AB_MERGE_C R88, R89, R88, RZ ;  /* 0x000000585958723e */ /* 0x000fe400048060ff */
[----:B------:R-:W-:Y:S02]  /*9440*/  F2FP.SATFINITE.E5M2.F32.PACK_AB_MERGE_C R90, R91, R90, RZ ;  /* 0x0000005a5b5a723e */ /* 0x000fe400048060ff */
[----:B------:R-:W-:Y:S02]  /*9450*/  F2FP.SATFINITE.E5M2.F32.PACK_AB_MERGE_C R92, R93, R92, RZ ;  /* 0x0000005c5d5c723e */ /* 0x000fe400048060ff */
[----:B------:R-:W-:Y:S02]  /*9460*/  F2FP.SATFINITE.E5M2.F32.PACK_AB_MERGE_C R94, R95, R94, RZ ;  /* 0x0000005e5f5e723e */ /* 0x000fe400048060ff */
[----:B------:R-:W-:-:S02]  /*9470*/  F2FP.SATFINITE.E5M2.F32.PACK_AB_MERGE_C R96, R97, R96, RZ ;  /* 0x000000606160723e */ /* 0x000fc400048060ff */
[----:B------:R-:W-:Y:S02]  /*9480*/  F2FP.SATFINITE.E5M2.F32.PACK_AB_MERGE_C R98, R99, R98, RZ ;  /* 0x000000626362723e */ /* 0x000fe400048060ff */
[----:B------:R-:W-:Y:S02]  /*9490*/  PRMT R2, R2, 0x5410, R3 ;  /* 0x0000541002027816 */ /* 0x000fe40000000003 */
[----:B------:R-:W-:Y:S02]  /*94a0*/  PRMT R14, R14, 0x5410, R9 ;  /* 0x000054100e0e7816 */ /* 0x000fe40000000009 */
[----:B------:R-:W-:Y:S02]  /*94b0*/  PRMT R3, R5, 0x5410, R6 ;  /* 0x0000541005037816 */ /* 0x000fe40000000006 */
[----:B------:R-:W-:Y:S02]  /*94c0*/  PRMT R12, R12, 0x5410, R7 ;  /* 0x000054100c0c7816 */ /* 0x000fe40000000007 */
[----:B------:R-:W-:-:S02]  /*94d0*/  PRMT R9, R80, 0x3340, R1 ;  /* 0x0000334050097816 */ /* 0x000fc40000000001 */
[----:B------:R-:W-:Y:S02]  /*94e0*/  PRMT R20, R72, 0x3340, R27 ;  /* 0x0000334048147816 */ /* 0x000fe4000000001b */
[--C-:B------:R-:W-:Y:S02]  /*94f0*/  PRMT R5, R64, 0x3340, R1.reuse ;  /* 0x0000334040057816 */ /* 0x100fe40000000001 */
[----:B------:R-:W-:Y:S02]  /*9500*/  PRMT R7, R66, 0x3340, R1 ;  /* 0x0000334042077816 */ /* 0x000fe40000000001 */
[----:B------:R-:W-:Y:S02]  /*9510*/  PRMT R16, R56, 0x3340, R23 ;  /* 0x0000334038107816 */ /* 0x000fe40000000017 */
[----:B------:R-:W-:Y:S02]  /*9520*/  PRMT R8, R58, 0x3340, R25 ;  /* 0x000033403a087816 */ /* 0x000fe40000000019 */
[----:B------:R-:W-:-:S02]  /*9530*/  LOP3.LUT R104, R104, 0xffff, RZ, 0xc0, !PT ;  /* 0x0000ffff68687812 */ /* 0x000fc400078ec0ff */
[----:B------:R-:W-:Y:S02]  /*9540*/  LOP3.LUT R35, R108, 0xffff, RZ, 0xc0, !PT ;  /* 0x0000ffff6c237812 */ /* 0x000fe400078ec0ff */
[----:B------:R-:W-:Y:S02]  /*9550*/  LOP3.LUT R112, R112, 0xffff, RZ, 0xc0, !PT ;  /* 0x0000ffff70707812 */ /* 0x000fe400078ec0ff */
[----:B------:R-:W-:Y:S02]  /*9560*/  F2FP.SATFINITE.E5M2.F32.PACK_AB_MERGE_C R136, R137, R136, RZ ;  /* 0x000000888988723e */ /* 0x000fe400048060ff */
[----:B------:R-:W-:Y:S02]  /*9570*/  F2FP.SATFINITE.E5M2.F32.PACK_AB_MERGE_C R138, R139, R138, RZ ;  /* 0x0000008a8b8a723e */ /* 0x000fe400048060ff */
[----:B------:R-:W-:Y:S02]  /*9580*/  F2FP.SATFINITE.E5M2.F32.PACK_AB_MERGE_C R140, R141, R140, RZ ;  /* 0x0000008c8d8c723e */ /* 0x000fe400048060ff */
[----:B------:R-:W-:-:S02]  /*9590*/  F2FP.SATFINITE.E5M2.F32.PACK_AB_MERGE_C R142, R143, R142, RZ ;  /* 0x0000008e8f8e723e */ /* 0x000fc400048060ff */
[----:B------:R-:W-:Y:S02]  /*95a0*/  F2FP.SATFINITE.E5M2.F32.PACK_AB_MERGE_C R144, R145, R144, RZ ;  /* 0x000000909190723e */ /* 0x000fe400048060ff */
[----:B------:R-:W-:Y:S02]  /*95b0*/  F2FP.SATFINITE.E5M2.F32.PACK_AB_MERGE_C R146, R147, R146, RZ ;  /* 0x000000929392723e */ /* 0x000fe400048060ff */
[----:B------:R-:W-:Y:S02]  /*95c0*/  LOP3.LUT R88, R88, 0xffff, RZ, 0xc0, !PT ;  /* 0x0000ffff58587812 */ /* 0x000fe400078ec0ff */
[----:B------:R-:W-:Y:S02]  /*95d0*/  LOP3.LUT R90, R90, 0xffff, RZ, 0xc0, !PT ;  /* 0x0000ffff5a5a7812 */ /* 0x000fe400078ec0ff */
[----:B------:R-:W-:Y:S02]  /*95e0*/  LOP3.LUT R31, R92, 0xffff, RZ, 0xc0, !PT ;  /* 0x0000ffff5c1f7812 */ /* 0x000fe400078ec0ff */
        /* <DEDUP_REMOVED lines=9> */
[----:B------:R-:W-:Y:S02]  /*9680*/  PRMT R20, R20, 0x5410, R9 ;  /* 0x0000541014147816 */ /* 0x000fe40000000009 */
[----:B------:R-:W-:Y:S02]  /*9690*/  F2FP.SATFINITE.E5M2.F32.PACK_AB_MERGE_C R74, R75, R74, RZ ;  /* 0x0000004a4b4a723e */ /* 0x000fe400048060ff */
[----:B------:R-:W-:Y:S02]  /*96a0*/  F2FP.SATFINITE.E5M2.F32.PACK_AB_MERGE_C R78, R79, R78, RZ ;  /* 0x0000004e4f4e723e */ /* 0x000fe400048060ff */
[----:B------:R-:W-:-:S02]  /*96b0*/  F2FP.SATFINITE.E5M2.F32.PACK_AB_MERGE_C R82, R83, R82, RZ ;  /* 0x000000525352723e */ /* 0x000fc400048060ff */
[----:B------:R-:W-:Y:S02]  /*96c0*/  PRMT R16, R16, 0x5410, R5 ;  /* 0x0000541010107816 */ /* 0x000fe40000000005 */
[----:B------:R-:W-:Y:S02]  /*96d0*/  PRMT R8, R8, 0x5410, R7 ;  /* 0x0000541008087816 */ /* 0x000fe40000000007 */
[----:B------:R-:W-:Y:S02]  /*96e0*/  PRMT R9, R112, 0x3340, R1 ;  /* 0x0000334070097816 */ /* 0x000fe40000000001 */
[----:B------:R-:W-:Y:S02]  /*96f0*/  PRMT R28, R104, 0x3340, R35 ;  /* 0x00003340681c7816 */ /* 0x000fe40000000023 */
[--C-:B------:R-:W-:Y:S02]  /*9700*/  PRMT R5, R96, 0x3340, R1.reuse ;  /* 0x0000334060057816 */ /* 0x100fe40000000001 */
[----:B------:R-:W-:-:S02]  /*9710*/  PRMT R7, R98, 0x3340, R1 ;  /* 0x0000334062077816 */ /* 0x000fc40000000001 */
[----:B------:R-:W-:Y:S02]  /*9720*/  PRMT R24, R88, 0x3340, R31 ;  /* 0x0000334058187816 */ /* 0x000fe4000000001f */
[----:B------:R-:W-:Y:S02]  /*9730*/  PRMT R26, R90, 0x3340, R33 ;  /* 0x000033405a1a7816 */ /* 0x000fe40000000021 */
[----:B------:R-:W-:Y:S02]  /*9740*/  LOP3.LUT R136, R136, 0xffff, RZ, 0xc0, !PT ;  /* 0x0000ffff88887812 */ /* 0x000fe400078ec0ff */
[----:B------:R-:W-:Y:S02]  /*9750*/  LOP3.LUT R138, R138, 0xffff, RZ, 0xc0, !PT ;  /* 0x0000ffff8a8a7812 */ /* 0x000fe400078ec0ff */
[----:B------:R-:W-:Y:S02]  /*9760*/  LOP3.LUT R45, R140, 0xffff, RZ, 0xc0, !PT ;  /* 0x0000ffff8c2d7812 */ /* 0x000fe400078ec0ff */
[----:B------:R-:W-:-:S02]  /*9770*/  LOP3.LUT R47, R142, 0xffff, RZ, 0xc0, !PT ;  /* 0x0000ffff8e2f7812 */ /* 0x000fc400078ec0ff */
[----:B------:R-:W-:Y:S02]  /*9780*/  LOP3.LUT R144, R144, 0xffff, RZ, 0xc0, !PT ;  /* 0x0000ffff90907812 */ /* 0x000fe400078ec0ff */
[----:B------:R-:W-:Y:S02]  /*9790*/  LOP3.LUT R146, R146, 0xffff, RZ, 0xc0, !PT ;  /* 0x0000ffff92927812 */ /* 0x000fe400078ec0ff */
        /* <DEDUP_REMOVED lines=9> */
[----:B------:R-:W-:-:S02]  /*9830*/  PRMT R28, R28, 0x5410, R9 ;  /* 0x000054101c1c7816 */ /* 0x000fc40000000009 */
[----:B------:R-:W-:Y:S02]  /*9840*/  F2FP.SATFINITE.E5M2.F32.PACK_AB_MERGE_C R106, R107, R106, RZ ;  /* 0x0000006a6b6a723e */ /* 0x000fe400048060ff */
[----:B------:R-:W-:Y:S02]  /*9850*/  F2FP.SATFINITE.E5M2.F32.PACK_AB_MERGE_C R110, R111, R110, RZ ;  /* 0x0000006e6f6e723e */ /* 0x000fe400048060ff */
[----:B------:R-:W-:Y:S02]  /*9860*/  F2FP.SATFINITE.E5M2.F32.PACK_AB_MERGE_C R114, R115, R114, RZ ;  /* 0x000000727372723e */ /* 0x000fe400048060ff */
[----:B------:R-:W-:Y:S02]  /*9870*/  PRMT R24, R24, 0x5410, R5 ;  /* 0x0000541018187816 */ /* 0x000fe40000000005 */
[----:B------:R-:W-:Y:S02]  /*9880*/  PRMT R26, R26, 0x5410, R7 ;  /* 0x000054101a1a7816 */ /* 0x000fe40000000007 */
        /* <DEDUP_REMOVED lines=8> */
[----:B------:R-:W-:Y:S02]  /*9910*/  F2FP.SATFINITE.E5M2.F32.PACK_AB_MERGE_C R36, R37, R36, RZ ;  /* 0x000000242524723e */ /* 0x000fe400048060ff */
[----:B------:R-:W-:Y:S02]  /*9920*/  PRMT R11, R82, 0x3340, R1 ;  /* 0x00003340520b7816 */ /* 0x000fe40000000001 */
[----:B------:R-:W-:Y:S02]  /*9930*/  PRMT R22, R74, 0x3340, R29 ;  /* 0x000033404a167816 */ /* 0x000fe4000000001d */
[----:B------:R-:W-:Y:S02]  /*9940*/  LOP3.LUT R106, R106, 0xffff, RZ, 0xc0, !PT ;  /* 0x0000ffff6a6a7812 */ /* 0x000fe400078ec0ff */
[----:B------:R-:W-:-:S02]  /*9950*/  LOP3.LUT R37, R110, 0xffff, RZ, 0xc0, !PT ;  /* 0x0000ffff6e257812 */ /* 0x000fc400078ec0ff */
[----:B------:R-:W-:Y:S02]  /*9960*/  LOP3.LUT R114, R114, 0xffff, RZ, 0xc0, !PT ;  /* 0x0000ffff72727812 */ /* 0x000fe400078ec0ff */
[----:B------:R-:W-:Y:S02]  /*9970*/  PRMT R40, R40, 0x5410, R9 ;  /* 0x0000541028287816 */ /* 0x000fe40000000009 */
[----:B------:R-:W-:Y:S02]  /*9980*/  PRMT R39, R39, 0x5410, R6 ;  /* 0x0000541027277816 */ /* 0x000fe40000000006 */
[----:B------:R-:W-:Y:S02]  /*9990*/  PRMT R32, R32, 0x5410, R5 ;  /* 0x0000541020207816 */ /* 0x000fe40000000005 */
[----:B------:R-:W-:Y:S02]  /*99a0*/  PRMT R34, R34, 0x5410, R7 ;  /* 0x0000541022227816 */ /* 0x000fe40000000007 */
[----:B------:R-:W-:-:S02]  /*99b0*/  SHF.R.U32.HI R6, RZ, 0x8, R13 ;  /* 0x00000008ff067819 */ /* 0x000fc4000001160d */
[----:B------:R-:W-:Y:S02]  /*99c0*/  SHF.R.U32.HI R9, RZ, 0x8, R152 ;  /* 0x00000008ff097819 */ /* 0x000fe40000011698 */
[----:B------:R-:W-:Y:S02]  /*99d0*/  SHF.R.U32.HI R5, RZ, 0x8, R10 ;  /* 0x00000008ff057819 */ /* 0x000fe4000001160a */
[----:B------:R-:W-:Y:S02]  /*99e0*/  SHF.R.U32.HI R7, RZ, 0x8, R15 ;  /* 0x00000008ff077819 */ /* 0x000fe4000001160f */
[----:B------:R-:W-:Y:S02]  /*99f0*/  PRMT R22, R22, 0x5410, R11 ;  /* 0x0000541016167816 */ /* 0x000fe4000000000b */
[----:B------:R-:W-:Y:S02]  /*9a00*/  SHF.R.U32.HI R10, RZ, 0x8, R154 ;  /* 0x00000008ff0a7819 */ /* 0x000fe4000001169a */
[----:B------:R-:W-:-:S02]  /*9a10*/  PRMT R11, R114, 0x3340, R1 ;  /* 0x00003340720b7816 */ /* 0x000fc40000000001 */
[----:B------:R-:W-:Y:S02]  /*9a20*/  PRMT R30, R106, 0x3340, R37 ;  /* 0x000033406a1e7816 */ /* 0x000fe40000000025 */
[----:B------:R-:W-:Y:S02]  /*9a30*/  LOP3.LUT R9, R9, 0xffff, RZ, 0xc0, !PT ;  /* 0x0000ffff09097812 */ /* 0x000fe400078ec0ff */
[----:B------:R-:W-:Y:S02]  /*9a40*/  LOP3.LUT R6, R6, 0xffff, RZ, 0xc0, !PT ;  /* 0x0000ffff06067812 */ /* 0x000fe400078ec0ff */
[----:B------:R-:W-:Y:S02]  /*9a50*/  LOP3.LUT R7, R7, 0xffff, RZ, 0xc0, !PT ;  /* 0x0000ffff07077812 */ /* 0x000fe400078ec0ff */
[----:B------:R-:W-:Y:S02]  /*9a60*/  LOP3.LUT R42, R5, 0xffff, RZ, 0xc0, !PT ;  /* 0x0000ffff052a7812 */ /* 0x000fe400078ec0ff */
[----:B------:R-:W-:-:S02]  /*9a70*/  LOP3.LUT R10, R10, 0xffff, RZ, 0xc0, !PT ;  /* 0x0000ffff0a0a7812 */ /* 0x000fc400078ec0ff */
[----:B------:R-:W-:Y:S02]  /*9a80*/  PRMT R30, R30, 0x5410, R11 ;  /* 0x000054101e1e7816 */ /* 0x000fe4000000000b */
[----:B------:R-:W-:Y:S02]  /*9a90*/  SHF.R.U32.HI R11, RZ, 0x8, R156 ;  /* 0x00000008ff0b7819 */ /* 0x000fe4000001169c */
[----:B------:R-:W-:Y:S02]  /*9aa0*/  PRMT R15, R6, 0x3340, R9 ;  /* 0x00003340060f7816 */ /* 0x000fe40000000009 */
[----:B------:R-:W-:Y:S02]  /*9ab0*/  PRMT R42, R42, 0x3340, R7 ;  /* 0x000033402a2a7816 */ /* 0x000fe40000000007 */
[----:B------:R-:W-:Y:S02]  /*9ac0*/  SHF.R.U32.HI R5, RZ, 0x8, R17 ;  /* 0x00000008ff057819 */ /* 0x000fe40000011611 */
[----:B------:R-:W-:-:S02]  /*9ad0*/  SHF.R.U32.HI R6, RZ, 0x8, R21 ;  /* 0x00000008ff067819 */ /* 0x000fc40000011615 */
[----:B------:R-:W-:Y:S02]  /*9ae0*/  SHF.R.U32.HI R9, RZ, 0x8, R46 ;  /* 0x00000008ff097819 */ /* 0x000fe4000001162e */
[----:B------:R-:W-:Y:S02]  /*9af0*/  PRMT R13, R10, 0x3340, R1 ;  /* 0x000033400a0d7816 */ /* 0x000fe40000000001 */
[----:B------:R-:W-:Y:S02]  /*9b00*/  SHF.R.U32.HI R7, RZ, 0x8, R158 ;  /* 0x00000008ff077819 */ /* 0x000fe4000001169e */
[----:B------:R-:W-:Y:S02]  /*9b10*/  SHF.R.U32.HI R10, RZ, 0x8, R48 ;  /* 0x00000008ff0a7819 */ /* 0x000fe40000011630 */
[----:B------:R-:W-:Y:S02]  /*9b20*/  LOP3.LUT R11, R11, 0xffff, RZ, 0xc0, !PT ;  /* 0x0000ffff0b0b7812 */ /* 0x000fe400078ec0ff */
[----:B------:R-:W-:-:S02]  /*9b30*/  LOP3.LUT R46, R5, 0xffff, RZ, 0xc0, !PT ;  /* 0x0000ffff052e7812 */ /* 0x000fc400078ec0ff */
[----:B------:R-:W-:Y:S02]  /*9b40*/  LOP3.LUT R9, R9, 0xffff, RZ, 0xc0, !PT ;  /* 0x0000ffff09097812 */ /* 0x000fe400078ec0ff */
[----:B------:R-:W-:Y:S02]  /*9b50*/  LOP3.LUT R6, R6, 0xffff, RZ, 0xc0, !PT ;  /* 0x0000ffff06067812 */ /* 0x000fe400078ec0ff */
[----:B------:R-:W-:Y:S02]  /*9b60*/  LOP3.LUT R7, R7, 0xffff, RZ, 0xc0, !PT ;  /* 0x0000ffff07077812 */ /* 0x000fe400078ec0ff */
[----:B------:R-:W-:Y:S02]  /*9b70*/  SHF.R.U32.HI R5, RZ, 0x8, R56 ;  /* 0x00000008ff057819 */ /* 0x000fe40000011638 */
[----:B------:R-:W-:Y:S02]  /*9b80*/  LOP3.LUT R10, R10, 0xffff, RZ, 0xc0, !PT ;  /* 0x0000ffff0a0a7812 */ /* 0x000fe400078ec0ff */
[----:B------:R-:W-:-:S02]  /*9b90*/  PRMT R44, R11, 0x3340, R18 ;  /* 0x000033400b2c7816 */ /* 0x000fc40000000012 */
[----:B------:R-:W-:Y:S02]  /*9ba0*/  SHF.R.U32.HI R11, RZ, 0x8, R50 ;  /* 0x00000008ff0b7819 */ /* 0x000fe40000011632 */
[----:B------:R-:W-:Y:S02]  /*9bb0*/  PRMT R21, R6, 0x3340, R9 ;  /* 0x0000334006157816 */ /* 0x000fe40000000009 */
[----:B------:R-:W-:Y:S02]  /*9bc0*/  PRMT R46, R46, 0x3340, R7 ;  /* 0x000033402e2e7816 */ /* 0x000fe40000000007 */
[----:B------:R-:W-:Y:S02]  /*9bd0*/  SHF.R.U32.HI R6, RZ, 0x8, R58 ;  /* 0x00000008ff067819 */ /* 0x000fe4000001163a */
[----:B------:R-:W-:Y:S02]  /*9be0*/  SHF.R.U32.HI R9, RZ, 0x8, R25 ;  /* 0x00000008ff097819 */ /* 0x000fe40000011619 */
[----:B------:R-:W-:-:S02]  /*9bf0*/  LOP3.LUT R50, R5, 0xffff, RZ, 0xc0, !PT ;  /* 0x0000ffff05327812 */ /* 0x000fc400078ec0ff */
[----:B------:R-:W-:Y:S02]  /*9c00*/  PRMT R17, R10, 0x3340, R1 ;  /* 0x000033400a117816 */ /* 0x000fe40000000001 */
[----:B------:R-:W-:Y:S02]  /*9c10*/  SHF.R.U32.HI R7, RZ, 0x8, R23 ;  /* 0x00000008ff077819 */ /* 0x000fe40000011617 */
        /* <DEDUP_REMOVED lines=8> */
[----:B------:R-:W-:Y:S02]  /*9ca0*/  PRMT R25, R6, 0x3340, R9 ;  /* 0x0000334006197816 */ /* 0x000fe40000000009 */
[----:B------:R-:W-:-:S02]  /*9cb0*/  LOP3.LUT R11, R11, 0xffff, RZ, 0xc0, !PT ;  /* 0x0000ffff0b0b7812 */ /* 0x000fc400078ec0ff */
[----:B------:R-:W-:Y:S02]  /*9cc0*/  PRMT R50, R50, 0x3340, R7 ;  /* 0x0000334032327816 */ /* 0x000fe40000000007 */
[----:B------:R-:W-:Y:S02]  /*9cd0*/  SHF.R.U32.HI R6, RZ, 0x8, R74 ;  /* 0x00000008ff067819 */ /* 0x000fe4000001164a */
[----:B------:R-:W-:Y:S02]  /*9ce0*/  SHF.R.U32.HI R9, RZ, 0x8, R29 ;  /* 0x00000008ff097819 */ /* 0x000fe4000001161d */
[----:B------:R-:W-:Y:S02]  /*9cf0*/  PRMT R23, R10, 0x3340, R1 ;  /* 0x000033400a177816 */ /* 0x000fe40000000001 */
[----:B------:R-:W-:Y:S02]  /*9d00*/  SHF.R.U32.HI R7, RZ, 0x8, R27 ;  /* 0x00000008ff077819 */ /* 0x000fe4000001161b */
[----:B------:R-:W-:-:S02]  /*9d10*/  LOP3.LUT R62, R5, 0xffff, RZ, 0xc0, !PT ;  /* 0x0000ffff053e7812 */ /* 0x000fc400078ec0ff */
[----:B------:R-:W-:Y:S02]  /*9d20*/  SHF.R.U32.HI R10, RZ, 0x8, R80 ;  /* 0x00000008ff0a7819 */ /* 0x000fe40000011650 */
[----:B------:R-:W-:Y:S02]  /*9d30*/  SHF.R.U32.HI R5, RZ, 0x8, R104 ;  /* 0x00000008ff057819 */ /* 0x000fe40000011668 */
[----:B------:R-:W-:Y:S02]  /*9d40*/  PRMT R48, R11, 0x3340, R18 ;  /* 0x000033400b307816 */ /* 0x000fe40000000012 */
[----:B------:R-:W-:Y:S02]  /*9d50*/  LOP3.LUT R9, R9, 0xffff, RZ, 0xc0, !PT ;  /* 0x0000ffff09097812 */ /* 0x000fe400078ec0ff */
[----:B------:R-:W-:Y:S02]  /*9d60*/  LOP3.LUT R6, R6, 0xffff, RZ, 0xc0, !PT ;  /* 0x0000ffff06067812 */ /* 0x000fe400078ec0ff */
[----:B------:R-:W-:-:S02]  /*9d70*/  SHF.R.U32.HI R11, RZ, 0x8, R66 ;  /* 0x00000008ff0b7819 */ /* 0x000fc40000011642 */
[----:B------:R-:W-:Y:S02]  /*9d80*/  LOP3.LUT R7, R7, 0xffff, RZ, 0xc0, !PT ;  /* 0x0000ffff07077812 */ /* 0x000fe400078ec0ff */
[----:B------:R-:W-:Y:S02]  /*9d90*/  LOP3.LUT R10, R10, 0xffff, RZ, 0xc0, !PT ;  /* 0x0000ffff0a0a7812 */ /* 0x000fe400078ec0ff */
[----:B------:R-:W-:Y:S02]  /*9da0*/  LOP3.LUT R66, R5, 0xffff, RZ, 0xc0, !PT ;  /* 0x0000ffff05427812 */ /* 0x000fe400078ec0ff */
[----:B------:R-:W-:Y:S02]  /*9db0*/  SHF.R.U32.HI R5, RZ, 0x8, R120 ;  /* 0x00000008ff057819 */ /* 0x000fe40000011678 */
[----:B------:R-:W-:Y:S02]  /*9dc0*/  PRMT R29, R6, 0x3340, R9 ;  /* 0x00003340061d7816 */ /* 0x000fe40000000009 */
[----:B------:R-:W-:-:S02]  /*9dd0*/  PRMT R58, R58, 0x3340, R7 ;  /* 0x000033403a3a7816 */ /* 0x000fc40000000007 */
[----:B------:R-:W-:Y:S02]  /*9de0*/  SHF.R.U32.HI R6, RZ, 0x8, R90 ;  /* 0x00000008ff067819 */ /* 0x000fe4000001165a */
[----:B------:R-:W-:Y:S02]  /*9df0*/  SHF.R.U32.HI R9, RZ, 0x8, R33 ;  /* 0x00000008ff097819 */ /* 0x000fe40000011621 */
[----:B------:R-:W-:Y:S02]  /*9e00*/  PRMT R27, R10, 0x3340, R1 ;  /* 0x000033400a1b7816 */ /* 0x000fe40000000001 */
[----:B------:R-:W-:Y:S02]  /*9e10*/  SHF.R.U32.HI R7, RZ, 0x8, R31 ;  /* 0x00000008ff077819 */ /* 0x000fe4000001161f */
[----:B------:R-:W-:Y:S02]  /*9e20*/  SHF.R.U32.HI R10, RZ, 0x8, R96 ;  /* 0x00000008ff0a7819 */ /* 0x000fe40000011660 */
[----:B------:R-:W-:-:S02]  /*9e30*/  LOP3.LUT R74, R5, 0xffff, RZ, 0xc0, !PT ;  /* 0x0000ffff054a7812 */ /* 0x000fc400078ec0ff */
[----:B------:R-:W-:Y:S02]  /*9e40*/  LOP3.LUT R11, R11, 0xffff, RZ, 0xc0, !PT ;  /* 0x0000ffff0b0b7812 */ /* 0x000fe400078ec0ff */
[----:B------:R-:W-:Y:S02]  /*9e50*/  SHF.R.U32.HI R5, RZ, 0x8, R136 ;  /* 0x00000008ff057819 */ /* 0x000fe40000011688 */
[----:B------:R-:W-:Y:S02]  /*9e60*/  LOP3.LUT R9, R9, 0xffff, RZ, 0xc0, !PT ;  /* 0x0000ffff09097812 */ /* 0x000fe400078ec0ff */
[----:B------:R-:W-:Y:S02]  /*9e70*/  LOP3.LUT R6, R6, 0xffff, RZ, 0xc0, !PT ;  /* 0x0000ffff06067812 */ /* 0x000fe400078ec0ff */
[----:B------:R-:W-:Y:S02]  /*9e80*/  LOP3.LUT R7, R7, 0xffff, RZ, 0xc0, !PT ;  /* 0x0000ffff07077812 */ /* 0x000fe400078ec0ff */
[----:B------:R-:W-:-:S02]  /*9e90*/  LOP3.LUT R10, R10, 0xffff, RZ, 0xc0, !PT ;  /* 0x0000ffff0a0a7812 */ /* 0x000fc400078ec0ff */
[----:B------:R-:W-:Y:S02]  /*9ea0*/  PRMT R56, R11, 0x3340, R18 ;  /* 0x000033400b387816 */ /* 0x000fe40000000012 */
[----:B------:R-:W-:Y:S02]  /*9eb0*/  LOP3.LUT R78, R5, 0xffff, RZ, 0xc0, !PT ;  /* 0x0000ffff054e7812 */ /* 0x000fe400078ec0ff */
[----:B------:R-:W-:Y:S02]  /*9ec0*/  PRMT R33, R6, 0x3340, R9 ;  /* 0x0000334006217816 */ /* 0x000fe40000000009 */
[----:B------:R-:W-:Y:S02]  /*9ed0*/  PRMT R42, R42, 0x5410, R13 ;  /* 0x000054102a2a7816 */ /* 0x000fe4000000000d */
[----:B------:R-:W-:Y:S02]  /*9ee0*/  PRMT R15, R15, 0x5410, R44 ;  /* 0x000054100f0f7816 */ /* 0x000fe4000000002c */
[----:B------:R-:W-:-:S02]  /*9ef0*/  LOP3.LUT R5, R36, 0xffff, RZ, 0xc0, !PT ;  /* 0x0000ffff24057812 */ /* 0x000fc400078ec0ff */
[----:B------:R-:W-:Y:S02]  /*9f00*/  LOP3.LUT R0, R0, 0xffff, RZ, 0xc0, !PT ;  /* 0x0000ffff00007812 */ /* 0x000fe400078ec0ff */
[----:B------:R-:W-:Y:S02]  /*9f10*/  PRMT R62, R62, 0x3340, R7 ;  /* 0x000033403e3e7816 */ /* 0x000fe40000000007 */
[----:B------:R-:W-:Y:S02]  /*9f20*/  SHF.R.U32.HI R6, RZ, 0x8, R106 ;  /* 0x00000008ff067819 */ /* 0x000fe4000001166a */
[----:B------:R-:W-:Y:S02]  /*9f30*/  SHF.R.U32.HI R9, RZ, 0x8, R37 ;  /* 0x00000008ff097819 */ /* 0x000fe40000011625 */
[----:B------:R-:W-:Y:S02]  /*9f40*/  PRMT R31, R10, 0x3340, R1 ;  /* 0x000033400a1f7816 */ /* 0x000fe40000000001 */
[----:B------:R-:W-:-:S02]  /*9f50*/  SHF.R.U32.HI R7, RZ, 0x8, R35 ;  /* 0x00000008ff077819 */ /* 0x000fc40000011623 */
[----:B------:R-:W-:Y:S02]  /*9f60*/  SHF.R.U32.HI R10, RZ, 0x8, R112 ;  /* 0x00000008ff0a7819 */ /* 0x000fe40000011670 */
[----:B------:R-:W-:Y:S02]  /*9f70*/  PRMT R172, R25, 0x5410, R56 ;  /* 0x0000541019ac7816 */ /* 0x000fe40000000038 */
[----:B------:R-:W-:Y:S02]  /*9f80*/  PRMT R174, R58, 0x5410, R27 ;  /* 0x000054103aae7816 */ /* 0x000fe4000000001b */
[--C-:B------:R-:W-:Y:S02]  /*9f90*/  PRMT R56, R2, 0x4210, R5.reuse ;  /* 0x0000421002387816 */ /* 0x100fe40000000005 */
[----:B------:R-:W-:Y:S02]  /*9fa0*/  PRMT R57, R42, 0x5210, R5 ;  /* 0x000052102a397816 */ /* 0x000fe40000000005 */
[----:B------:R-:W-:-:S02]  /*9fb0*/  PRMT R58, R3, 0x4210, R0 ;  /* 0x00004210033a7816 */ /* 0x000fc40000000000 */
[----:B------:R-:W-:Y:S01]  /*9fc0*/  PRMT R59, R15, 0x5210, R0 ;  /* 0x000052100f3b7816 */ /* 0x000fe20000000000 */
[----:B------:R-:W-:Y:S01]  /*9fd0*/  BAR.SYNC.DEFER_BLOCKING 0x0 ;  /* 0x0000000000007b1d */ /* 0x000fe20000010000 */
[----:B------:R-:W-:Y:S02]  /*9fe0*/  LOP3.LUT R9, R9, 0xffff, RZ, 0xc0, !PT ;  /* 0x0000ffff09097812 */ /* 0x000fe400078ec0ff */
[----:B------:R-:W-:Y:S02]  /*9ff0*/  LOP3.LUT R6, R6, 0xffff, RZ, 0xc0, !PT ;  /* 0x0000ffff06067812 */ /* 0x000fe400078ec0ff */
[----:B------:R-:W-:Y:S02]  /*a000*/  LOP3.LUT R7, R7, 0xffff, RZ, 0xc0, !PT ;  /* 0x0000ffff07077812 */ /* 0x000fe400078ec0ff */
[----:B------:R-:W-:Y:S02]  /*a010*/  LOP3.LUT R10, R10, 0xffff, RZ, 0xc0, !PT ;  /* 0x0000ffff0a0a7812 */ /* 0x000fe400078ec0ff */
[----:B------:R-:W-:-:S02]  /*a020*/  PRMT R37, R6, 0x3340, R9 ;  /* 0x0000334006257816 */ /* 0x000fc40000000009 */
[----:B------:R-:W-:Y:S02]  /*a030*/  PRMT R66, R66, 0x3340, R7 ;  /* 0x0000334042427816 */ /* 0x000fe40000000007 */
[----:B------:R-:W-:Y:S02]  /*a040*/  SHF.R.U32.HI R6, RZ, 0x8, R122 ;  /* 0x00000008ff067819 */ /* 0x000fe4000001167a */
[----:B------:R-:W-:Y:S02]  /*a050*/  SHF.R.U32.HI R9, RZ, 0x8, R43 ;  /* 0x00000008ff097819 */ /* 0x000fe4000001162b */
[----:B------:R-:W-:Y:S02]  /*a060*/  PRMT R35, R10, 0x3340, R1 ;  /* 0x000033400a237816 */ /* 0x000fe40000000001 */
[----:B------:R-:W-:Y:S02]  /*a070*/  SHF.R.U32.HI R7, RZ, 0x8, R41 ;  /* 0x00000008ff077819 */ /* 0x000fe40000011629 */
[----:B------:R-:W-:-:S02]  /*a080*/  SHF.R.U32.HI R10, RZ, 0x8, R128 ;  /* 0x00000008ff0a7819 */ /* 0x000fc40000011680 */
[----:B------:R-:W-:Y:S01]  /*a090*/  LOP3.LUT R9, R9, 0xffff, RZ, 0xc0, !PT ;  /* 0x0000ffff09097812 */ /* 0x000fe200078ec0ff */
[----:B------:R0:W-:Y:S01]  /*a0a0*/  STSM.16.M88.4 [R38], R56 ;  /* 0x0000003826007844 */ /* 0x0001e20000000200 */
[----:B------:R-:W-:Y:S02]  /*a0b0*/  LOP3.LUT R6, R6, 0xffff, RZ, 0xc0, !PT ;  /* 0x0000ffff06067812 */ /* 0x000fe400078ec0ff */
[----:B------:R-:W-:Y:S02]  /*a0c0*/  LOP3.LUT R7, R7, 0xffff, RZ, 0xc0, !PT ;  /* 0x0000ffff07077812 */ /* 0x000fe400078ec0ff */
[----:B------:R-:W-:Y:S02]  /*a0d0*/  LOP3.LUT R10, R10, 0xffff, RZ, 0xc0, !PT ;  /* 0x0000ffff0a0a7812 */ /* 0x000fe400078ec0ff */
        /* <DEDUP_REMOVED lines=9> */
[----:B------:R-:W-:Y:S02]  /*a170*/  F2FP.SATFINITE.E5M2.F32.PACK_AB_MERGE_C R52, R53, R52, RZ ;  /* 0x000000343534723e */ /* 0x000fe400048060ff */
[----:B------:R-:W-:Y:S02]  /*a180*/  LOP3.LUT R7, R7, 0xffff, RZ, 0xc0, !PT ;  /* 0x0000ffff07077812 */ /* 0x000fe400078ec0ff */
[----:B------:R-:W-:Y:S02]  /*a190*/  LOP3.LUT R10, R10, 0xffff, RZ, 0xc0, !PT ;  /* 0x0000ffff0a0a7812 */ /* 0x000fe400078ec0ff */
[----:B------:R-:W-:Y:S02]  /*a1a0*/  LOP3.LUT R3, R4, 0x7f, RZ, 0xc0, !PT ;  /* 0x0000007f04037812 */ /* 0x000fe400078ec0ff */
[----:B------:R-:W-:-:S02]  /*a1b0*/  PRMT R9, R6, 0x3340, R9 ;  /* 0x0000334006097816 */ /* 0x000fc40000000009 */
[----:B------:R-:W-:Y:S02]  /*a1c0*/  PRMT R7, R78, 0x3340, R7 ;  /* 0x000033404e077816 */ /* 0x000fe40000000007 */
[----:B------:R-:W-:Y:S02]  /*a1d0*/  PRMT R6, R46, 0x5410, R17 ;  /* 0x000054102e067816 */ /* 0x000fe40000000011 */
[----:B------:R-:W-:Y:S02]  /*a1e0*/  LOP3.LUT R13, R52, 0xffff, RZ, 0xc0, !PT ;  /* 0x0000ffff340d7812 */ /* 0x000fe400078ec0ff */
[----:B------:R-:W-:Y:S02]  /*a1f0*/  PRMT R78, R10, 0x3340, R1 ;  /* 0x000033400a4e7816 */ /* 0x000fe40000000001 */
[----:B------:R-:W-:Y:S01]  /*a200*/  LEA R3, R3, UR8, 0x4 ;  /* 0x0000000803037c11 */ /* 0x000fe2000f8e20ff */
[----:B------:R-:W-:Y:S01]  /*a210*/  ULDC UR8, c[0x0][0x22c] ;  /* 0x00008b0000087ab9 */ /* 0x000fe20000000800 */
[----:B------:R-:W-:-:S02]  /*a220*/  PRMT R12, R12, 0x4210, R13 ;  /* 0x000042100c0c7816 */ /* 0x000fc4000000000d */
[----:B------:R-:W-:Y:S02]  /*a230*/  PRMT R188, R7, 0x5410, R78 ;  /* 0x0000541007bc7816 */ /* 0x000fe4000000004e */
[----:B------:R-:W-:Y:S02]  /*a240*/  LEA.HI R2, R4, R19, RZ, 0x1a ;  /* 0x0000001304027211 */ /* 0x000fe400078fd0ff */
[----:B------:R-:W-:Y:S01]  /*a250*/  PRMT R13, R6, 0x5210, R13 ;  /* 0x00005210060d7816 */ /* 0x000fe2000000000d */
[----:B------:R-:W-:Y:S01]  /*a260*/  BAR.SYNC.DEFER_BLOCKING 0x0 ;  /* 0x0000000000007b1d */ /* 0x000fe20000010000 */
[----:B------:R-:W-:Y:S02]  /*a270*/  SHF.R.U32.HI R11, RZ, 0x8, R82 ;  /* 0x00000008ff0b7819 */ /* 0x000fe40000011652 */
[----:B------:R-:W-:Y:S02]  /*a280*/  F2FP.SATFINITE.E5M2.F32.PACK_AB_MERGE_C R54, R55, R54, RZ ;  /* 0x000000363736723e */ /* 0x000fe400048060ff */
[----:B------:R-:W-:-:S02]  /*a290*/  LOP3.LUT R11, R11, 0xffff, RZ, 0xc0, !PT ;  /* 0x0000ffff0b0b7812 */ /* 0x000fc400078ec0ff */
[----:B------:R-:W-:Y:S02]  /*a2a0*/  PRMT R10, R21, 0x5410, R48 ;  /* 0x00005410150a7816 */ /* 0x000fe40000000030 */
[----:B------:R-:W-:Y:S02]  /*a2b0*/  PRMT R60, R11, 0x3340, R18 ;  /* 0x000033400b3c7816 */ /* 0x000fe40000000012 */
[----:B------:R-:W-:Y:S02]  /*a2c0*/  SHF.R.U32.HI R11, RZ, 0x8, R98 ;  /* 0x00000008ff0b7819 */ /* 0x000fe40000011662 */
[----:B--2---:R-:W-:Y:S02]  /*a2d0*/  LEA.HI R189, R189, 0x1e, RZ, 0x1a ;  /* 0x0000001ebdbd7811 */ /* 0x004fe400078fd0ff */
[----:B-1----:R-:W-:Y:S02]  /*a2e0*/  LEA.HI R187, R187, 0xe, RZ, 0x1a ;  /* 0x0000000ebbbb7811 */ /* 0x002fe400078fd0ff */
[----:B------:R-:W-:Y:S01]  /*a2f0*/  F2FP.SATFINITE.E5M2.F32.PACK_AB_MERGE_C R70, R71, R70, RZ ;  /* 0x000000464746723e */ /* 0x000fe200048060ff */
[----:B------:R-:W-:Y:S01]  /*a300*/  IMAD.IADD R44, R19, 0x1, R189 ;  /* 0x00000001132c7824 */ /* 0x000fe200078e02bd */
[----:B------:R-:W-:Y:S01]  /*a310*/  F2FP.SATFINITE.E5M2.F32.PACK_AB_MERGE_C R68, R69, R68, RZ ;  /* 0x000000444544723e */ /* 0x000fe200048060ff */
[----:B------:R-:W-:Y:S01]  /*a320*/  IMAD.IADD R53, R19, 0x1, R187 ;  /* 0x0000000113357824 */ /* 0x000fe200078e02bb */
[----:B------:R-:W-:-:S02]  /*a330*/  F2FP.SATFINITE.E5M2.F32.PACK_AB_MERGE_C R84, R85, R84, RZ ;  /* 0x000000545554723e */ /* 0x000fc400048060ff */
[----:B------:R-:W-:Y:S01]  /*a340*/  F2FP.SATFINITE.E5M2.F32.PACK_AB_MERGE_C R86, R87, R86, RZ ;  /* 0x000000565756723e */ /* 0x000fe200048060ff */
[----:B------:R-:W1:Y:S01]  /*a350*/  LDS.128 R4, [R3] ;  /* 0x0000000003047984 */ /* 0x000e620000000c00 */
[----:B------:R-:W-:Y:S02]  /*a360*/  LOP3.LUT R15, R54, 0xffff, RZ, 0xc0, !PT ;  /* 0x0000ffff360f7812 */ /* 0x000fe400078ec0ff */
[----:B------:R-:W-:Y:S02]  /*a370*/  LOP3.LUT R11, R11, 0xffff, RZ, 0xc0, !PT ;  /* 0x0000ffff0b0b7812 */ /* 0x000fe400078ec0ff */
[--C-:B------:R-:W-:Y:S02]  /*a380*/  PRMT R14, R14, 0x4210, R15.reuse ;  /* 0x000042100e0e7816 */ /* 0x100fe4000000000f */
[----:B------:R-:W-:Y:S02]  /*a390*/  PRMT R64, R11, 0x3340, R18 ;  /* 0x000033400b407816 */ /* 0x000fe40000000012 */
[----:B------:R-:W-:Y:S01]  /*a3a0*/  PRMT R15, R10, 0x5210, R15 ;  /* 0x000052100a0f7816 */ /* 0x000fe2000000000f */
[----:B------:R-:W-:Y:S01]  /*a3b0*/  BAR.SYNC.DEFER_BLOCKING 0x0 ;  /* 0x0000000000007b1d */ /* 0x000fe20000010000 */
[----:B------:R-:W-:-:S02]  /*a3c0*/  SHF.R.U32.HI R11, RZ, 0x8, R114 ;  /* 0x00000008ff0b7819 */ /* 0x000fc40000011672 */
[----:B------:R-:W-:Y:S02]  /*a3d0*/  F2FP.SATFINITE.E5M2.F32.PACK_AB_MERGE_C R100, R101, R100, RZ ;  /* 0x000000646564723e */ /* 0x000fe400048060ff */
[----:B------:R-:W-:Y:S02]  /*a3e0*/  LOP3.LUT R72, R11, 0xffff, RZ, 0xc0, !PT ;  /* 0x0000ffff0b487812 */ /* 0x000fe400078ec0ff */
[----:B------:R-:W-:Y:S02]  /*a3f0*/  SHF.R.U32.HI R11, RZ, 0x8, R130 ;  /* 0x00000008ff0b7819 */ /* 0x000fe40000011682 */
[----:B------:R-:W-:Y:S02]  /*a400*/  PRMT R72, R72, 0x3340, R1 ;  /* 0x0000334048487816 */ /* 0x000fe40000000001 */
[----:B------:R-:W-:Y:S02]  /*a410*/  LOP3.LUT R76, R11, 0xffff, RZ, 0xc0, !PT ;  /* 0x0000ffff0b4c7812 */ /* 0x000fe400078ec0ff */
[----:B------:R-:W-:-:S02]  /*a420*/  SHF.R.U32.HI R11, RZ, 0x8, R146 ;  /* 0x00000008ff0b7819 */ /* 0x000fc40000011692 */
[--C-:B------:R-:W-:Y:S02]  /*a430*/  PRMT R76, R76, 0x3340, R1.reuse ;  /* 0x000033404c4c7816 */ /* 0x100fe40000000001 */
[----:B------:R-:W-:Y:S02]  /*a440*/  LOP3.LUT R80, R11, 0xffff, RZ, 0xc0, !PT ;  /* 0x0000ffff0b507812 */ /* 0x000fe400078ec0ff */
[----:B------:R-:W-:Y:S02]  /*a450*/  F2FP.SATFINITE.E5M2.F32.PACK_AB_MERGE_C R102, R103, R102, RZ ;  /* 0x000000666766723e */ /* 0x000fe400048060ff */
[----:B------:R-:W-:Y:S02]  /*a460*/  PRMT R80, R80, 0x3340, R1 ;  /* 0x0000334050507816 */ /* 0x000fe40000000001 */
[----:B------:R-:W-:Y:S01]  /*a470*/  F2FP.SATFINITE.E5M2.F32.PACK_AB_MERGE_C R116, R117, R116, RZ ;  /* 0x000000747574723e */ /* 0x000fe200048060ff */
[----:B------:R-:W-:Y:S01]  /*a480*/  STSM.16.M88.4 [R38], R12 ;  /* 0x0000000c26007844 */ /* 0x000fe20000000200 */
[----:B------:R-:W-:-:S02]  /*a490*/  F2FP.SATFINITE.E5M2.F32.PACK_AB_MERGE_C R118, R119, R118, RZ ;  /* 0x000000767776723e */ /* 0x000fc400048060ff */
[----:B------:R-:W-:Y:S01]  /*a4a0*/  F2FP.SATFINITE.E5M2.F32.PACK_AB_MERGE_C R132, R133, R132, RZ ;  /* 0x000000848584723e */ /* 0x000fe200048060ff */
[----:B------:R-:W-:Y:S01]  /*a4b0*/  BAR.SYNC.DEFER_BLOCKING 0x0 ;  /* 0x0000000000007b1d */ /* 0x000fe20000010000 */
[----:B------:R-:W-:Y:S02]  /*a4c0*/  F2FP.SATFINITE.E5M2.F32.PACK_AB_MERGE_C R134, R135, R134, RZ ;  /* 0x000000868786723e */ /* 0x000fe400048060ff */
[----:B------:R-:W-:Y:S02]  /*a4d0*/  F2FP.SATFINITE.E5M2.F32.PACK_AB_MERGE_C R148, R149, R148, RZ ;  /* 0x000000949594723e */ /* 0x000fe400048060ff */
[----:B------:R-:W-:Y:S02]  /*a4e0*/  F2FP.SATFINITE.E5M2.F32.PACK_AB_MERGE_C R150, R151, R150, RZ ;  /* 0x000000969796723e */ /* 0x000fe400048060ff */
[----:B------:R-:W-:Y:S02]  /*a4f0*/  PRMT R170, R50, 0x5410, R23 ;  /* 0x0000541032aa7816 */ /* 0x000fe40000000017 */
[----:B------:R-:W-:-:S02]  /*a500*/  PRMT R176, R29, 0x5410, R60 ;  /* 0x000054101db07816 */ /* 0x000fc4000000003c */
[----:B------:R-:W-:Y:S02]  /*a510*/  PRMT R178, R62, 0x5410, R31 ;  /* 0x000054103eb27816 */ /* 0x000fe4000000001f */
[----:B------:R-:W-:Y:S02]  /*a520*/  PRMT R180, R33, 0x5410, R64 ;  /* 0x0000541021b47816 */ /* 0x000fe40000000040 */
[----:B------:R-:W-:Y:S02]  /*a530*/  PRMT R182, R66, 0x5410, R35 ;  /* 0x0000541042b67816 */ /* 0x000fe40000000023 */
[----:B------:R-:W-:Y:S02]  /*a540*/  PRMT R36, R37, 0x5410, R72 ;  /* 0x0000541025247816 */ /* 0x000fe40000000048 */
[----:B------:R-:W-:Y:S02]  /*a550*/  PRMT R184, R74, 0x5410, R41 ;  /* 0x000054104ab87816 */ /* 0x000fe40000000029 */
[----:B------:R-:W-:-:S02]  /*a560*/  PRMT R186, R43, 0x5410, R76 ;  /* 0x000054102bba7816 */ /* 0x000fc4000000004c */
[----:B------:R-:W-:Y:S02]  /*a570*/  PRMT R169, R9, 0x5410, R80 ;  /* 0x0000541009a97816 */ /* 0x000fe40000000050 */
[C---:B------:R-:W-:Y:S02]  /*a580*/  LOP3.LUT R41, R19.reuse, R18, RZ, 0xfc, !PT ;  /* 0x0000001213297212 */ /* 0x040fe400078efcff */
[C-C-:B------:R-:W-:Y:S02]  /*a590*/  LOP3.LUT R42, R19.reuse, 0x2, R18.reuse, 0xfe, !PT ;  /* 0x00000002132a7812 */ /* 0x140fe400078efe12 */
[C-C-:B------:R-:W-:Y:S02]  /*a5a0*/  LOP3.LUT R152, R19.reuse, 0x4, R18.reuse, 0xfe, !PT ;  /* 0x0000000413987812 */ /* 0x140fe400078efe12 */
[C-C-:B------:R-:W-:Y:S02]  /*a5b0*/  LOP3.LUT R151, R19.reuse, 0x6, R18.reuse, 0xfe, !PT ;  /* 0x0000000613977812 */ /* 0x140fe400078efe12 */
[----:B------:R-:W-:-:S02]  /*a5c0*/  LOP3.LUT R147, R19, 0x8, R18, 0xfe, !PT ;  /* 0x0000000813937812 */ /* 0x000fc400078efe12 */
[C-C-:B------:R-:W-:Y:S02]  /*a5d0*/  LOP3.LUT R144, R19.reuse, 0xa, R18.reuse, 0xfe, !PT ;  /* 0x0000000a13907812 */ /* 0x140fe400078efe12 */
[C-C-:B------:R-:W-:Y:S02]  /*a5e0*/  LOP3.LUT R55, R19.reuse, 0xc, R18.reuse, 0xfe, !PT ;  /* 0x0000000c13377812 */ /* 0x140fe400078efe12 */
        /* <DEDUP_REMOVED lines=92> */
[C-C-:B0-----:R-:W-:Y:S02]  /*abb0*/  LOP3.LUT R56, R19.reuse, 0xe2, R18.reuse, 0xfe, !PT ;  /* 0x000000e213387812 */ /* 0x141fe400078efe12 */
        /* <DEDUP_REMOVED lines=11> */
[----:B------:R-:W-:Y:S02]  /*ac70*/  LOP3.LUT R0, R19, 0xfc, R18, 0xfe, !PT ;  /* 0x000000fc13007812 */ /* 0x000fe400078efe12 */
[----:B------:R-:W-:-:S04]  /*ac80*/  LOP3.LUT R19, R70, 0xffff, RZ, 0xc0, !PT ;  /* 0x0000ffff46137812 */ /* 0x000fc800078ec0ff */
[--C-:B------:R-:W-:Y:S02]  /*ac90*/  PRMT R18, R8, 0x4210, R19.reuse ;  /* 0x0000421008127816 */ /* 0x100fe40000000013 */
[----:B------:R-:W0:Y:S01]  /*aca0*/  LDS.128 R8, [R3] ;  /* 0x0000000003087984 */ /* 0x000e220000000c00 */
[----:B------:R-:W-:Y:S02]  /*acb0*/  LOP3.LUT R17, R68, 0xffff, RZ, 0xc0, !PT ;  /* 0x0000ffff44117812 */ /* 0x000fe400078ec0ff */
[----:B------:R-:W-:Y:S02]  /*acc0*/  PRMT R19, R172, 0x5210, R19 ;  /* 0x00005210ac137816 */ /* 0x000fe40000000013 */
[--C-:B------:R-:W-:Y:S02]  /*acd0*/  PRMT R16, R16, 0x4210, R17.reuse ;  /* 0x0000421010107816 */ /* 0x100fe40000000011 */
[----:B------:R-:W-:Y:S01]  /*ace0*/  PRMT R17, R170, 0x5210, R17 ;  /* 0x00005210aa117816 */ /* 0x000fe20000000011 */
[----:B------:R-:W-:Y:S06]  /*acf0*/  BAR.SYNC.DEFER_BLOCKING 0x0 ;  /* 0x0000000000007b1d */ /* 0x000fec0000010000 */
[----:B------:R-:W-:Y:S02]  /*ad00*/  STSM.16.M88.4 [R38], R16 ;  /* 0x0000001026007844 */ /* 0x000fe40000000200 */
[----:B------:R-:W-:Y:S01]  /*ad10*/  BAR.SYNC.DEFER_BLOCKING 0x0 ;  /* 0x0000000000007b1d */ /* 0x000fe20000010000 */
[----:B------:R-:W-:-:S02]  /*ad20*/  LOP3.LUT R21, R84, 0xffff, RZ, 0xc0, !PT ;  /* 0x0000ffff54157812 */ /* 0x000fc400078ec0ff */
[----:B------:R-:W-:Y:S02]  /*ad30*/  LOP3.LUT R23, R86, 0xffff, RZ, 0xc0, !PT ;  /* 0x0000ffff56177812 */ /* 0x000fe400078ec0ff */
[----:B------:R-:W-:Y:S01]  /*ad40*/  PRMT R20, R20, 0x4210, R21 ;  /* 0x0000421014147816 */ /* 0x000fe20000000015 */
[----:B------:R-:W2:Y:S01]  /*ad50*/  LDS.128 R12, [R3] ;  /* 0x00000000030c7984 */ /* 0x000ea20000000c00 */
[----:B------:R-:W-:Y:S02]  /*ad60*/  PRMT R22, R22, 0x4210, R23 ;  /* 0x0000421016167816 */ /* 0x000fe40000000017 */
[----:B------:R-:W-:Y:S02]  /*ad70*/  PRMT R21, R174, 0x5210, R21 ;  /* 0x00005210ae157816 */ /* 0x000fe40000000015 */
[----:B------:R-:W-:Y:S01]  /*ad80*/  PRMT R23, R176, 0x5210, R23 ;  /* 0x00005210b0177816 */ /* 0x000fe20000000017 */
[----:B------:R-:W-:Y:S06]  /*ad90*/  BAR.SYNC.DEFER_BLOCKING 0x0 ;  /* 0x0000000000007b1d */ /* 0x000fec0000010000 */
[----:B------:R-:W-:Y:S02]  /*ada0*/  STSM.16.M88.4 [R38], R20 ;  /* 0x0000001426007844 */ /* 0x000fe40000000200 */
[----:B------:R-:W-:Y:S01]  /*adb0*/  BAR.SYNC.DEFER_BLOCKING 0x0 ;  /* 0x0000000000007b1d */ /* 0x000fe20000010000 */
[----:B------:R-:W-:-:S02]  /*adc0*/  LOP3.LUT R25, R100, 0xffff, RZ, 0xc0, !PT ;  /* 0x0000ffff64197812 */ /* 0x000fc400078ec0ff */
[----:B------:R-:W-:Y:S02]  /*add0*/  LOP3.LUT R27, R102, 0xffff, RZ, 0xc0, !PT ;  /* 0x0000ffff661b7812 */ /* 0x000fe400078ec0ff */
[----:B------:R-:W-:Y:S01]  /*ade0*/  PRMT R24, R24, 0x4210, R25 ;  /* 0x0000421018187816 */ /* 0x000fe20000000019 */
[----:B------:R-:W4:Y:S01]  /*adf0*/  LDS.128 R16, [R3] ;  /* 0x0000000003107984 */ /* 0x000f220000000c00 */
        /* <DEDUP_REMOVED lines=14> */
[----:B------:R3:W-:Y:S02]  /*aee0*/  STSM.16.M88.4 [R38], R28 ;  /* 0x0000001c26007844 */ /* 0x0007e40000000200 */
        /* <DEDUP_REMOVED lines=8> */
[----:B------:R-:W-:Y:S01]  /*af70*/  BAR.SYNC.DEFER_BLOCKING 0x0 ;  /* 0x0000000000007b1d */ /* 0x000fe20000010000 */
[----:B---3--:R-:W-:-:S05]  /*af80*/  LOP3.LUT R29, R148, 0xffff, RZ, 0xc0, !PT ;  /* 0x0000ffff941d7812 */ /* 0x008fca00078ec0ff */
[----:B------:R3:W-:Y:S02]  /*af90*/  STSM.16.M88.4 [R38], R32 ;  /* 0x0000002026007844 */ /* 0x0007e40000000200 */
[--C-:B---3--:R-:W-:Y:S02]  /*afa0*/  PRMT R32, R40, 0x4210, R29.reuse ;  /* 0x0000421028207816 */ /* 0x108fe4000000001d */
[----:B------:R-:W-:Y:S01]  /*afb0*/  PRMT R33, R188, 0x5210, R29 ;  /* 0x00005210bc217816 */ /* 0x000fe2000000001d */
[----:B------:R-:W-:Y:S01]  /*afc0*/  BAR.SYNC.DEFER_BLOCKING 0x0 ;  /* 0x0000000000007b1d */ /* 0x000fe20000010000 */
[----:B------:R-:W-:-:S05]  /*afd0*/  LOP3.LUT R150, R150, 0xffff, RZ, 0xc0, !PT ;  /* 0x0000ffff96967812 */ /* 0x000fca00078ec0ff */
[----:B------:R-:W3:Y:S01]  /*afe0*/  LDS.128 R28, [R3] ;  /* 0x00000000031c7984 */ /* 0x000ee20000000c00 */
[--C-:B------:R-:W-:Y:S02]  /*aff0*/  PRMT R34, R39, 0x4210, R150.reuse ;  /* 0x0000421027227816 */ /* 0x100fe40000000096 */
[----:B------:R-:W-:Y:S01]  /*b000*/  PRMT R35, R169, 0x5210, R150 ;  /* 0x00005210a9237816 */ /* 0x000fe20000000096 */
[----:B------:R-:W-:Y:S01]  /*b010*/  BAR.SYNC.DEFER_BLOCKING 0x0 ;  /* 0x0000000000007b1d */ /* 0x000fe20000010000 */
[C---:B------:R-:W-:Y:S01]  /*b020*/  IMAD R37, R171.reuse, UR4, RZ ;  /* 0x00000004ab257c24 */ /* 0x040fe2000f8e02ff */
[----:B------:R-:W-:-:S04]  /*b030*/  ISETP.GE.AND P0, PT, R171, UR6, PT ;  /* 0x00000006ab007c0c */ /* 0x000fc8000bf06270 */
[----:B------:R-:W-:Y:S01]  /*b040*/  ULDC.64 UR4, c[0x0][0x220] ;  /* 0x0000880000047ab9 */ /* 0x000fe20000000a00 */
[----:B-1----:R-:W-:Y:S01]  /*b050*/  PRMT R169, R4, 0x7770, RZ ;  /* 0x0000777004a97816 */ /* 0x002fe200000000ff */
[----:B------:R-:W-:Y:S01]  /*b060*/  ULDC UR6, c[0x0][0x22c] ;  /* 0x00008b0000067ab9 */ /* 0x000fe20000000800 */
[----:B------:R-:W-:Y:S01]  /*b070*/  IADD3 R36, P2, R37, UR4, RZ ;  /* 0x0000000425247c10 */ /* 0x000fe2000ff5e0ff */
[----:B------:R-:W-:Y:S01]  /*b080*/  ULDC UR4, c[0x0][0x248] ;  /* 0x0000920000047ab9 */ /* 0x000fe20000000800 */
[C---:B------:R-:W-:Y:S01]  /*b090*/  ISETP.LT.AND P1, PT, R41.reuse, UR7, !P0 ;  /* 0x0000000729007c0c */ /* 0x040fe2000c721270 */
[----:B------:R-:W-:Y:S01]  /*b0a0*/  IMAD R52, R41, UR4, RZ ;  /* 0x0000000429347c24 */ /* 0x000fe2000f8e02ff */
[----:B------:R1:W-:Y:S01]  /*b0b0*/  STSM.16.M88.4 [R38], R32 ;  /* 0x0000002026007844 */ /* 0x0003e20000000200 */
[----:B------:R-:W-:Y:S01]  /*b0c0*/  LEA.HI.X.SX32 R37, R37, UR5, 0x1, P2 ;  /* 0x0000000525257c11 */ /* 0x000fe200090f0eff */
[----:B------:R-:W-:Y:S01]  /*b0d0*/  ULDC UR5, c[0x0][0x248] ;  /* 0x0000920000057ab9 */ /* 0x000fe20000000800 */
[----:B------:R-:W-:Y:S01]  /*b0e0*/  BAR.SYNC.DEFER_BLOCKING 0x0 ;  /* 0x0000000000007b1d */ /* 0x000fe20000010000 */
[----:B------:R-:W-:Y:S01]  /*b0f0*/  IADD3 R40, P2, R52, R36, RZ ;  /* 0x0000002434287210 */ /* 0x000fe20007f5e0ff */
[----:B------:R-:W-:-:S03]  /*b100*/  IMAD R43, R42, UR5, RZ ;  /* 0x000000052a2b7c24 */ /* 0x000fc6000f8e02ff */
[-C--:B------:R-:W-:Y:S01]  /*b110*/  LEA.HI.X.SX32 R41, R52, R37.reuse, 0x1, P2 ;  /* 0x0000002534297211 */ /* 0x080fe200010f0eff */
[----:B------:R-:W-:Y:S01]  /*b120*/  ULDC UR7, c[0x0][0x22c] ;  /* 0x00008b0000077ab9 */ /* 0x000fe20000000800 */
[----:B------:R-:W-:Y:S01]  /*b130*/  ISETP.LT.AND P4, PT, R42, UR6, !P0 ;  /* 0x000000062a007c0c */ /* 0x000fe2000c781270 */
[----:B------:R-:W-:Y:S01]  /*b140*/  ULDC UR4, c[0x0][0x248] ;  /* 0x0000920000047ab9 */ /* 0x000fe20000000800 */
[-C--:B------:R-:W-:Y:S01]  /*b150*/  IADD3 R42, P3, R43, R36.reuse, RZ ;  /* 0x000000242b2a7210 */ /* 0x080fe20007f7e0ff */
[----:B------:R-:W-:Y:S01]  /*b160*/  ULDC UR5, c[0x0][0x248] ;  /* 0x0000920000057ab9 */ /* 0x000fe20000000800 */
[----:B------:R-:W-:Y:S01]  /*b170*/  ULDC UR6, c[0x0][0x248] ;  /* 0x0000920000067ab9 */ /* 0x000fe20000000800 */
[C---:B------:R-:W-:Y:S01]  /*b180*/  ISETP.LT.AND P2, PT, R151.reuse, UR8, !P0 ;  /* 0x0000000897007c0c */ /* 0x040fe2000c741270 */
[----:B------:R-:W-:Y:S01]  /*b190*/  IMAD R151, R151, UR5, RZ ;  /* 0x0000000597977c24 */ /* 0x000fe2000f8e02ff */
[-C--:B------:R-:W-:Y:S01]  /*b1a0*/  LEA.HI.X.SX32 R43, R43, R37.reuse, 0x1, P3 ;  /* 0x000000252b2b7211 */ /* 0x080fe200018f0eff */
[----:B------:R-:W-:Y:S01]  /*b1b0*/  ULDC UR8, c[0x0][0x22c] ;  /* 0x00008b0000087ab9 */ /* 0x000fe20000000800 */
[C---:B------:R-:W-:Y:S01]  /*b1c0*/  ISETP.LT.AND P3, PT, R147.reuse, UR9, !P0 ;  /* 0x0000000993007c0c */ /* 0x040fe2000c761270 */
[----:B------:R-:W-:Y:S01]  /*b1d0*/  IMAD R147, R147, UR6, RZ ;  /* 0x0000000693937c24 */ /* 0x000fe2000f8e02ff */
[----:B------:R0:W-:Y:S01]  /*b1e0*/  @P1 STG.E.U8 desc[UR10][R40.64], R169 ;  /* 0x000000a928001986 */ /* 0x0001e2000c10110a */
[C---:B------:R-:W-:Y:S01]  /*b1f0*/  ISETP.LT.AND P1, PT, R152.reuse, UR7, !P0 ;  /* 0x0000000798007c0c */ /* 0x040fe2000c721270 */
[----:B------:R-:W-:Y:S01]  /*b200*/  IMAD R152, R152, UR4, RZ ;  /* 0x0000000498987c24 */ /* 0x000fe2000f8e02ff */
[----:B------:R-:W-:Y:S01]  /*b210*/  PRMT R39, R5, 0x7770, RZ ;  /* 0x0000777005277816 */ /* 0x000fe200000000ff */
[----:B------:R-:W-:Y:S01]  /*b220*/  ULDC UR7, c[0x0][0x22c] ;  /* 0x00008b0000077ab9 */ /* 0x000fe20000000800 */
[-C--:B-1----:R-:W-:Y:S01]  /*b230*/  IADD3 R34, P6, R151, R36.reuse, RZ ;  /* 0x0000002497227210 */ /* 0x082fe20007fde0ff */
[----:B------:R-:W-:Y:S01]  /*b240*/  ULDC UR4, c[0x0][0x248] ;  /* 0x0000920000047ab9 */ /* 0x000fe20000000800 */
[CC--:B------:R-:W-:Y:S01]  /*b250*/  IADD3 R32, P5, R152.reuse, R36.reuse, RZ ;  /* 0x0000002498207210 */ /* 0x0c0fe20007fbe0ff */
[----:B------:R1:W-:Y:S01]  /*b260*/  @P4 STG.E.U8 desc[UR10][R42.64], R39 ;  /* 0x000000272a004986 */ /* 0x0003e2000c10110a */
[----:B------:R-:W-:Y:S01]  /*b270*/  ULDC UR6, c[0x0][0x22c] ;  /* 0x00008b0000067ab9 */ /* 0x000fe20000000800 */
[----:B------:R-:W-:Y:S01]  /*b280*/  ULDC UR5, c[0x0][0x248] ;  /* 0x0000920000057ab9 */ /* 0x000fe20000000800 */
[----:B------:R-:W-:Y:S01]  /*b290*/  LEA.HI.X.SX32 R33, R152, R37, 0x1, P5 ;  /* 0x0000002598217211 */ /* 0x000fe200028f0eff */
[----:B------:R-:W-:Y:S01]  /*b2a0*/  ULDC UR9, c[0x0][0x22c] ;  /* 0x00008b0000097ab9 */ /* 0x000fe20000000800 */
[----:B------:R-:W-:-:S02]  /*b2b0*/  IADD3 R38, P5, R147, R36, RZ ;  /* 0x0000002493267210 */ /* 0x000fc40007fbe0ff */
[C---:B------:R-:W-:Y:S01]  /*b2c0*/  ISETP.LT.AND P4, PT, R144.reuse, UR7, !P0 ;  /* 0x0000000790007c0c */ /* 0x040fe2000c781270 */
[----:B------:R-:W-:Y:S01]  /*b2d0*/  IMAD R144, R144, UR4, RZ ;  /* 0x0000000490907c24 */ /* 0x000fe2000f8e02ff */
[----:B0-----:R-:W-:Y:S01]  /*b2e0*/  PRMT R169, R6, 0x7770, RZ ;  /* 0x0000777006a97816 */ /* 0x001fe200000000ff */
[----:B------:R-:W-:Y:S01]  /*b2f0*/  ULDC UR4, c[0x0][0x248] ;  /* 0x0000920000047ab9 */ /* 0x000fe20000000800 */
[-C--:B------:R-:W-:Y:S01]  /*b300*/  LEA.HI.X.SX32 R35, R151, R37.reuse, 0x1, P6 ;  /* 0x0000002597237211 */ /* 0x080fe200030f0eff */
[----:B------:R-:W-:Y:S01]  /*b310*/  ULDC UR7, c[0x0][0x22c] ;  /* 0x00008b0000077ab9 */ /* 0x000fe20000000800 */
[----:B-1----:R-:W-:Y:S01]  /*b320*/  LEA.HI.X.SX32 R39, R147, R37, 0x1, P5 ;  /* 0x0000002593277211 */ /* 0x002fe200028f0eff */
[----:B------:R-:W0:Y:S01]  /*b330*/  LDC R42, c[0x0][0x248] ;  /* 0x00009200ff2a7b82 */ /* 0x000e220000000800 */
[----:B------:R-:W-:Y:S02]  /*b340*/  PRMT R151, R7, 0x7770, RZ ;  /* 0x0000777007977816 */ /* 0x000fe400000000ff */
[----:B------:R-:W-:-:S02]  /*b350*/  PRMT R147, R4, 0x7771, RZ ;  /* 0x0000777104937816 */ /* 0x000fc400000000ff */
[C---:B------:R-:W-:Y:S01]  /*b360*/  ISETP.LT.AND P5, PT, R55.reuse, UR6, !P0 ;  /* 0x0000000637007c0c */ /* 0x040fe2000c7a1270 */
[----:B------:R-:W-:Y:S01]  /*b370*/  IMAD R55, R55, UR4, RZ ;  /* 0x0000000437377c24 */ /* 0x000fe2000f8e02ff */
[----:B------:R1:W-:Y:S01]  /*b380*/  @P1 STG.E.U8 desc[UR10][R32.64], R169 ;  /* 0x000000a920001986 */ /* 0x0003e2000c10110a */
[----:B------:R-:W-:Y:S01]  /*b390*/  IADD3 R40, P1, R144, R36, RZ ;  /* 0x0000002490287210 */ /* 0x000fe20007f3e0ff */
[----:B------:R-:W-:Y:S01]  /*b3a0*/  ULDC UR4, c[0x0][0x248] ;  /* 0x0000920000047ab9 */ /* 0x000fe20000000800 */
[----:B------:R-:W-:Y:S01]  /*b3b0*/  PRMT R43, R5, 0x7771, RZ ;  /* 0x00007771052b7816 */ /* 0x000fe200000000ff */
[----:B------:R-:W-:Y:S01]  /*b3c0*/  @P2 STG.E.U8 desc[UR10][R34.64], R151 ;  /* 0x0000009722002986 */ /* 0x000fe2000c10110a */
[----:B------:R-:W-:-:S03]  /*b3d0*/  ULDC UR6, c[0x0][0x248] ;  /* 0x0000920000067ab9 */ /* 0x000fc60000000800 */
[----:B------:R2:W-:Y:S01]  /*b3e0*/  @P3 STG.E.U8 desc[UR10][R38.64], R147 ;  /* 0x0000009326003986 */ /* 0x0005e2000c10110a */
[CC--:B-1----:R-:W-:Y:S02]  /*b3f0*/  IADD3 R32, P3, R55.reuse, R36.reuse, RZ ;  /* 0x0000002437207210 */ /* 0x0c2fe40007f7e0ff */
[-C--:B------:R-:W-:Y:S02]  /*b400*/  LEA.HI.X.SX32 R41, R144, R37.reuse, 0x1, P1 ;  /* 0x0000002590297211 */ /* 0x080fe400008f0eff */
[----:B------:R-:W-:Y:S02]  /*b410*/  LEA.HI.X.SX32 R33, R55, R37, 0x1, P3 ;  /* 0x0000002537217211 */ /* 0x000fe400018f0eff */
[C---:B------:R-:W-:Y:S01]  /*b420*/  ISETP.LT.AND P2, PT, R51.reuse, UR8, !P0 ;  /* 0x0000000833007c0c */ /* 0x040fe2000c741270 */
[----:B------:R-:W-:Y:S01]  /*b430*/  IMAD R51, R51, UR4, RZ ;  /* 0x0000000433337c24 */ /* 0x000fe2000f8e02ff */
[----:B------:R-:W-:Y:S02]  /*b440*/  PRMT R55, R6, 0x7771, RZ ;  /* 0x0000777106377816 */ /* 0x000fe400000000ff */
[C---:B------:R-:W-:Y:S01]  /*b450*/  ISETP.LT.AND P1, PT, R53.reuse, UR7, !P0 ;  /* 0x0000000735007c0c */ /* 0x040fe2000c721270 */
[----:B------:R-:W-:Y:S01]  /*b460*/  IMAD R53, R53, UR5, RZ ;  /* 0x0000000535357c24 */ /* 0x000fe2000f8e02ff */
[----:B------:R1:W-:Y:S01]  /*b470*/  @P4 STG.E.U8 desc[UR10][R40.64], R43 ;  /* 0x0000002b28004986 */ /* 0x0003e2000c10110a */
[----:B------:R-:W-:Y:S01]  /*b480*/  ULDC UR4, c[0x0][0x22c] ;  /* 0x00008b0000047ab9 */ /* 0x000fe20000000800 */
[----:B------:R-:W-:Y:S01]  /*b490*/  ULDC UR7, c[0x0][0x22c] ;  /* 0x00008b0000077ab9 */ /* 0x000fe20000000800 */
[----:B------:R-:W-:Y:S01]  /*b4a0*/  ULDC UR8, c[0x0][0x22c] ;  /* 0x00008b0000087ab9 */ /* 0x000fe20000000800 */
[----:B------:R4:W-:Y:S01]  /*b4b0*/  @P5 STG.E.U8 desc[UR10][R32.64], R55 ;  /* 0x0000003720005986 */ /* 0x0009e2000c10110a */
[-C--:B--2---:R-:W-:Y:S01]  /*b4c0*/  IADD3 R38, P5, R51, R36.reuse, RZ ;  /* 0x0000002433267210 */ /* 0x084fe20007fbe0ff */
[----:B------:R-:W-:Y:S01]  /*b4d0*/  ULDC UR5, c[0x0][0x248] ;  /* 0x0000920000057ab9 */ /* 0x000fe20000000800 */
[----:B------:R-:W-:-:S02]  /*b4e0*/  IADD3 R34, P3, R53, R36, RZ ;  /* 0x0000002435227210 */ /* 0x000fc40007f7e0ff */
[-C--:B------:R-:W-:Y:S02]  /*b4f0*/  LEA.HI.X.SX32 R39, R51, R37.reuse, 0x1, P5 ;  /* 0x0000002533277211 */ /* 0x080fe400028f0eff */
[C---:B------:R-:W-:Y:S01]  /*b500*/  ISETP.LT.AND P4, PT, R50.reuse, UR9, !P0 ;  /* 0x0000000932007c0c */ /* 0x040fe2000c781270 */
[----:B------:R-:W-:Y:S01]  /*b510*/  IMAD R50, R50, UR6, RZ ;  /* 0x0000000632327c24 */ /* 0x000fe2000f8e02ff */
[----:B------:R-:W-:Y:S01]  /*b520*/  LEA.HI.X.SX32 R35, R53, R37, 0x1, P3 ;  /* 0x0000002535237211 */ /* 0x000fe200018f0eff */
[----:B------:R-:W-:Y:S01]  /*b530*/  ULDC UR6, c[0x0][0x248] ;  /* 0x0000920000067ab9 */ /* 0x000fe20000000800 */
[----:B------:R-:W-:Y:S01]  /*b540*/  PRMT R51, R7, 0x7771, RZ ;  /* 0x0000777107337816 */ /* 0x000fe200000000ff */
[----:B------:R-:W-:Y:S01]  /*b550*/  ULDC UR9, c[0x0][0x22c] ;  /* 0x00008b0000097ab9 */ /* 0x000fe20000000800 */
[----:B------:R-:W-:Y:S01]  /*b560*/  ISETP.LT.AND P3, PT, R168, UR4, !P0 ;  /* 0x00000004a8007c0c */ /* 0x000fe2000c761270 */
[----:B------:R-:W-:Y:S01]  /*b570*/  ULDC UR4, c[0x0][0x248] ;  /* 0x0000920000047ab9 */ /* 0x000fe20000000800 */
[----:B-1----:R-:W-:Y:S01]  /*b580*/  IADD3 R40, P6, R50, R36, RZ ;  /* 0x0000002432287210 */ /* 0x002fe20007fde0ff */
[----:B------:R1:W-:Y:S01]  /*b590*/  @P1 STG.E.U8 desc[UR10][R34.64], R51 ;  /* 0x0000003322001986 */ /* 0x0003e2000c10110a */
[----:B------:R-:W-:-:S02]  /*b5a0*/  PRMT R43, R4, 0x7772, RZ ;  /* 0x00007772042b7816 */ /* 0x000fc400000000ff */
[C---:B------:R-:W-:Y:S01]  /*b5b0*/  ISETP.LT.AND P1, PT, R49.reuse, UR7, !P0 ;  /* 0x0000000731007c0c */ /* 0x040fe2000c721270 */
[----:B------:R-:W-:Y:S01]  /*b5c0*/  IMAD R49, R49, UR4, RZ ;  /* 0x0000000431317c24 */ /* 0x000fe2000f8e02ff */
[-C--:B------:R-:W-:Y:S01]  /*b5d0*/  LEA.HI.X.SX32 R41, R50, R37.reuse, 0x1, P6 ;  /* 0x0000002532297211 */ /* 0x080fe200030f0eff */
[----:B------:R-:W-:Y:S01]  /*b5e0*/  @P2 STG.E.U8 desc[UR10][R38.64], R43 ;  /* 0x0000002b26002986 */ /* 0x000fe2000c10110a */
[----:B----4-:R-:W-:Y:S01]  /*b5f0*/  PRMT R33, R5, 0x7772, RZ ;  /* 0x0000777205217816 */ /* 0x010fe200000000ff */
[----:B------:R-:W-:Y:S01]  /*b600*/  ULDC UR7, c[0x0][0x22c] ;  /* 0x00008b0000077ab9 */ /* 0x000fe20000000800 */
[-C--:B------:R-:W-:Y:S01]  /*b610*/  IADD3 R32, P2, R49, R36.reuse, RZ ;  /* 0x0000002431207210 */ /* 0x080fe20007f5e0ff */
[----:B------:R-:W-:Y:S01]  /*b620*/  ULDC UR4, c[0x0][0x248] ;  /* 0x0000920000047ab9 */ /* 0x000fe20000000800 */
[C---:B------:R-:W-:Y:S01]  /*b630*/  ISETP.LT.AND P5, PT, R46.reuse, UR8, !P0 ;  /* 0x000000082e007c0c */ /* 0x040fe2000c7a1270 */
[----:B------:R-:W-:Y:S01]  /*b640*/  IMAD R46, R46, UR5, RZ ;  /* 0x000000052e2e7c24 */ /* 0x000fe2000f8e02ff */
[----:B------:R2:W-:Y:S01]  /*b650*/  @P4 STG.E.U8 desc[UR10][R40.64], R33 ;  /* 0x0000002128004986 */ /* 0x0005e2000c10110a */
[C---:B------:R-:W-:Y:S01]  /*b660*/  ISETP.LT.AND P4, PT, R47.reuse, UR7, !P0 ;  /* 0x000000072f007c0c */ /* 0x040fe2000c781270 */
[----:B------:R-:W-:Y:S01]  /*b670*/  IMAD R47, R47, UR6, RZ ;  /* 0x000000062f2f7c24 */ /* 0x000fe2000f8e02ff */
[----:B-1----:R-:W-:Y:S01]  /*b680*/  PRMT R51, R6, 0x7772, RZ ;  /* 0x0000777206337816 */ /* 0x002fe200000000ff */
[----:B------:R-:W-:Y:S01]  /*b690*/  ULDC UR5, c[0x0][0x22c] ;  /* 0x00008b0000057ab9 */ /* 0x000fe20000000800 */
[----:B------:R-:W-:Y:S01]  /*b6a0*/  IADD3 R34, P6, R46, R36, RZ ;  /* 0x000000242e227210 */ /* 0x000fe20007fde0ff */
[----:B------:R-:W-:Y:S01]  /*b6b0*/  ULDC UR6, c[0x0][0x22c] ;  /* 0x00008b0000067ab9 */ /* 0x000fe20000000800 */
[----:B--2---:R-:W-:-:S02]  /*b6c0*/  LEA.HI.X.SX32 R33, R49, R37, 0x1, P2 ;  /* 0x0000002531217211 */ /* 0x004fc400010f0eff */
[C---:B------:R-:W-:Y:S01]  /*b6d0*/  ISETP.LT.AND P2, PT, R48.reuse, UR9, !P0 ;  /* 0x0000000930007c0c */ /* 0x040fe2000c741270 */
[----:B------:R-:W-:Y:S01]  /*b6e0*/  IMAD R48, R48, UR4, RZ ;  /* 0x0000000430307c24 */ /* 0x000fe2000f8e02ff */
[-C--:B------:R-:W-:Y:S01]  /*b6f0*/  LEA.HI.X.SX32 R35, R46, R37.reuse, 0x1, P6 ;  /* 0x000000252e237211 */ /* 0x080fe200030f0eff */
[----:B------:R1:W-:Y:S01]  /*b700*/  @P1 STG.E.U8 desc[UR10][R32.64], R51 ;  /* 0x0000003320001986 */ /* 0x0003e2000c10110a */
[-C--:B------:R-:W-:Y:S01]  /*b710*/  IADD3 R38, P1, R47, R36.reuse, RZ ;  /* 0x000000242f267210 */ /* 0x080fe20007f3e0ff */
[----:B------:R-:W-:Y:S01]  /*b720*/  ULDC UR4, c[0x0][0x22c] ;  /* 0x00008b0000047ab9 */ /* 0x000fe20000000800 */
[----:B------:R-:W-:Y:S02]  /*b730*/  PRMT R49, R7, 0x7772, RZ ;  /* 0x0000777207317816 */ /* 0x000fe400000000ff */
[----:B------:R-:W-:Y:S02]  /*b740*/  IADD3 R40, P6, R48, R36, RZ ;  /* 0x0000002430287210 */ /* 0x000fe40007fde0ff */
[-C--:B------:R-:W-:Y:S01]  /*b750*/  LEA.HI.X.SX32 R39, R47, R37.reuse, 0x1, P1 ;  /* 0x000000252f277211 */ /* 0x080fe200008f0eff */
[----:B------:R-:W-:Y:S01]  /*b760*/  @P5 STG.E.U8 desc[UR10][R34.64], R49 ;  /* 0x0000003122005986 */ /* 0x000fe2000c10110a */
[----:B------:R-:W-:Y:S01]  /*b770*/  ISETP.LT.AND P1, PT, R167, UR4, !P0 ;  /* 0x00000004a7007c0c */ /* 0x000fe2000c721270 */
[----:B------:R-:W-:Y:S01]  /*b780*/  ULDC UR4, c[0x0][0x248] ;  /* 0x0000920000047ab9 */ /* 0x000fe20000000800 */
[----:B------:R-:W-:Y:S01]  /*b790*/  PRMT R47, R4, 0x7773, RZ ;  /* 0x00007773042f7816 */ /* 0x000fe200000000ff */
[----:B-1----:R-:W1:Y:S01]  /*b7a0*/  LDC R33, c[0x0][0x248] ;  /* 0x00009200ff217b82 */ /* 0x002e620000000800 */
[----:B------:R-:W-:-:S02]  /*b7b0*/  LEA.HI.X.SX32 R41, R48, R37, 0x1, P6 ;  /* 0x0000002530297211 */ /* 0x000fc400030f0eff */
[----:B------:R-:W-:Y:S02]  /*b7c0*/  PRMT R43, R5, 0x7773, RZ ;  /* 0x00007773052b7816 */ /* 0x000fe400000000ff */
[C---:B------:R-:W-:Y:S01]  /*b7d0*/  ISETP.LT.AND P5, PT, R45.reuse, UR5, !P0 ;  /* 0x000000052d007c0c */ /* 0x040fe2000c7a1270 */
[----:B------:R-:W-:Y:S01]  /*b7e0*/  IMAD R45, R45, UR4, RZ ;  /* 0x000000042d2d7c24 */ /* 0x000fe2000f8e02ff */
[----:B------:R2:W-:Y:S01]  /*b7f0*/  @P4 STG.E.U8 desc[UR10][R38.64], R47 ;  /* 0x0000002f26004986 */ /* 0x0005e2000c10110a */
[----:B------:R-:W4:Y:S01]  /*b800*/  LDC R51, c[0x0][0x248] ;  /* 0x00009200ff337b82 */ /* 0x000f220000000800 */
[----:B------:R-:W-:Y:S01]  /*b810*/  ULDC UR5, c[0x0][0x22c] ;  /* 0x00008b0000057ab9 */ /* 0x000fe20000000800 */
[----:B------:R-:W-:Y:S01]  /*b820*/  ULDC UR4, c[0x0][0x248] ;  /* 0x0000920000047ab9 */ /* 0x000fe20000000800 */
[----:B------:R3:W-:Y:S01]  /*b830*/  @P2 STG.E.U8 desc[UR10][R40.64], R43 ;  /* 0x0000002b28002986 */ /* 0x0007e2000c10110a */
[----:B------:R-:W-:-:S04]  /*b840*/  IADD3 R4, P2, R45, R36, RZ ;  /* 0x000000242d047210 */ /* 0x000fc80007f5e0ff */
[-C--:B------:R-:W-:Y:S02]  /*b850*/  LEA.HI.X.SX32 R5, R45, R37.reuse, 0x1, P2 ;  /* 0x000000252d057211 */ /* 0x080fe400010f0eff */
[----:B------:R-:W0:Y:S01]  /*b860*/  LDC R45, c[0x0][0x248] ;  /* 0x00009200ff2d7b82 */ /* 0x000e220000000800 */
[C---:B------:R-:W-:Y:S01]  /*b870*/  ISETP.LT.AND P6, PT, R44.reuse, UR5, !P0 ;  /* 0x000000052c007c0c */ /* 0x040fe2000c7c1270 */
[----:B------:R-:W-:Y:S01]  /*b880*/  IMAD R44, R44, UR4, RZ ;  /* 0x000000042c2c7c24 */ /* 0x000fe2000f8e02ff */
[----:B--2---:R-:W-:Y:S01]  /*b890*/  PRMT R39, R6, 0x7773, RZ ;  /* 0x0000777306277816 */ /* 0x004fe200000000ff */
[----:B------:R-:W-:Y:S01]  /*b8a0*/  ULDC UR4, c[0x0][0x22c] ;  /* 0x00008b0000047ab9 */ /* 0x000fe20000000800 */
[----:B------:R-:W-:Y:S01]  /*b8b0*/  PRMT R35, R7, 0x7773, RZ ;  /* 0x0000777307237816 */ /* 0x000fe200000000ff */
[----:B-1----:R-:W-:Y:S01]  /*b8c0*/  IMAD R52, R33, 0x20, R52 ;  /* 0x0000002021347824 */ /* 0x002fe200078e0234 */
[C---:B------:R-:W-:Y:S01]  /*b8d0*/  IADD3 R6, P4, R44.reuse, R36, RZ ;  /* 0x000000242c067210 */ /* 0x040fe20007f9e0ff */
[----:B------:R-:W1:Y:S01]  /*b8e0*/  LDC R38, c[0x0][0x248] ;  /* 0x00009200ff267b82 */ /* 0x000e620000000800 */
[----:B------:R4:W-:Y:S07]  /*b8f0*/  @P5 STG.E.U8 desc[UR10][R4.64], R39 ;  /* 0x0000002704005986 */ /* 0x0009ee000c10110a */
[----:B---3--:R-:W2:Y:S01]  /*b900*/  LDC R40, c[0x0][0x248] ;  /* 0x00009200ff287b82 */ /* 0x008ea20000000800 */
[----:B------:R-:W-:Y:S01]  /*b910*/  LEA.HI.X.SX32 R7, R44, R37, 0x1, P4 ;  /* 0x000000252c077211 */ /* 0x000fe200020f0eff */
[----:B------:R-:W-:Y:S01]  /*b920*/  ULDC UR5, c[0x0][0x22c] ;  /* 0x00008b0000057ab9 */ /* 0x000fe20000000800 */
[----:B----4-:R-:W-:-:S03]  /*b930*/  IMAD R5, R51, 0x2, R52 ;  /* 0x0000000233057824 */ /* 0x010fc600078e0234 */
[----:B------:R3:W-:Y:S01]  /*b940*/  @P6 STG.E.U8 desc[UR10][R6.64], R35 ;  /* 0x0000002306006986 */ /* 0x0007e2000c10110a */
[-C--:B------:R-:W-:Y:S01]  /*b950*/  IADD3 R32, P6, R52, R36.reuse, RZ ;  /* 0x0000002434207210 */ /* 0x080fe20007fde0ff */
[----:B------:R-:W4:Y:S01]  /*b960*/  LDC R47, c[0x0][0x248] ;  /* 0x00009200ff2f7b82 */ /* 0x000f220000000800 */
[----:B0-----:R-:W-:Y:S02]  /*b970*/  IMAD R34, R42, 0x2, R5 ;  /* 0x000000022a227824 */ /* 0x001fe400078e0205 */
[-C--:B------:R-:W-:Y:S02]  /*b980*/  LEA.HI.X.SX32 R33, R52, R37.reuse, 0x1, P6 ;  /* 0x0000002534217211 */ /* 0x080fe400030f0eff */
[----:B------:R-:W-:Y:S02]  /*b990*/  IADD3 R4, P6, R5, R36, RZ ;  /* 0x0000002405047210 */ /* 0x000fe40007fde0ff */
[----:B------:R-:W-:Y:S01]  /*b9a0*/  ISETP.LT.AND P2, PT, R166, UR6, !P0 ;  /* 0x00000006a6007c0c */ /* 0x000fe2000c741270 */
[----:B------:R-:W0:Y:S01]  /*b9b0*/  LDC R42, c[0x0][0x248] ;  /* 0x00009200ff2a7b82 */ /* 0x000e220000000800 */
[----:B---3--:R-:W-:Y:S01]  /*b9c0*/  IMAD R35, R45, 0x2, R34 ;  /* 0x000000022d237824 */ /* 0x008fe200078e0222 */
[----:B------:R-:W-:Y:S01]  /*b9d0*/  LEA.HI.X.SX32 R5, R5, R37, 0x1, P6 ;  /* 0x0000002505057211 */ /* 0x000fe200030f0eff */
[----:B------:R-:W-:-:S05]  /*b9e0*/  ULDC UR6, c[0x0][0x22c] ;  /* 0x00008b0000067ab9 */ /* 0x000fca0000000800 */
[----:B------:R-:W3:Y:S01]  /*b9f0*/  LDC R45, c[0x0][0x248] ;  /* 0x00009200ff2d7b82 */ /* 0x000ee20000000800 */
[----:B------:R-:W-:Y:S02]  /*ba00*/  PRMT R43, R8, 0x7770, RZ ;  /* 0x00007770082b7816 */ /* 0x000fe400000000ff */
[CC--:B------:R-:W-:Y:S02]  /*ba10*/  IADD3 R6, P6, R34.reuse, R36.reuse, RZ ;  /* 0x0000002422067210 */ /* 0x0c0fe40007fde0ff */
[----:B------:R-:W-:Y:S01]  /*ba20*/  ISETP.LT.AND P5, PT, R165, UR4, !P0 ;  /* 0x00000004a5007c0c */ /* 0x000fe2000c7a1270 */
[----:B------:R1:W-:Y:S01]  /*ba30*/  @P3 STG.E.U8 desc[UR10][R32.64], R43 ;  /* 0x0000002b20003986 */ /* 0x0003e2000c10110a */
[----:B------:R-:W-:Y:S01]  /*ba40*/  LEA.HI.X.SX32 R7, R34, R37, 0x1, P6 ;  /* 0x0000002522077211 */ /* 0x000fe200030f0eff */
[----:B------:R-:W-:Y:S01]  /*ba50*/  ULDC UR4, c[0x0][0x22c] ;  /* 0x00008b0000047ab9 */ /* 0x000fe20000000800 */
[----:B------:R-:W-:Y:S02]  /*ba60*/  IADD3 R34, P6, R35, R36, RZ ;  /* 0x0000002423227210 */ /* 0x000fe40007fde0ff */
[----:B------:R-:W-:-:S02]  /*ba70*/  PRMT R41, R9, 0x7770, RZ ;  /* 0x0000777009297816 */ /* 0x000fc400000000ff */
[----:B------:R-:W-:Y:S01]  /*ba80*/  ISETP.LT.AND P4, PT, R164, UR4, !P0 ;  /* 0x00000004a4007c0c */ /* 0x000fe2000c781270 */
[----:B------:R-:W-:Y:S01]  /*ba90*/  ULDC UR4, c[0x0][0x22c] ;  /* 0x00008b0000047ab9 */ /* 0x000fe20000000800 */
[----:B------:R-:W-:Y:S01]  /*baa0*/  PRMT R39, R10, 0x7770, RZ ;  /* 0x000077700a277816 */ /* 0x000fe200000000ff */
[----:B-1----:R-:W-:Y:S01]  /*bab0*/  IMAD R33, R38, 0x2, R35 ;  /* 0x0000000226217824 */ /* 0x002fe200078e0223 */
[----:B------:R-:W-:Y:S02]  /*bac0*/  LEA.HI.X.SX32 R35, R35, R37, 0x1, P6 ;  /* 0x0000002523237211 */ /* 0x000fe400030f0eff */
[----:B------:R-:W-:Y:S01]  /*bad0*/  PRMT R43, R11, 0x7770, RZ ;  /* 0x000077700b2b7816 */ /* 0x000fe200000000ff */
[----:B--2---:R-:W-:Y:S01]  /*bae0*/  IMAD R38, R40, 0x2, R33 ;  /* 0x0000000228267824 */ /* 0x004fe200078e0221 */
[----:B------:R-:W-:Y:S01]  /*baf0*/  ISETP.LT.AND P3, PT, R163, UR4, !P0 ;  /* 0x00000004a3007c0c */ /* 0x000fe2000c761270 */
[----:B------:R1:W-:Y:S01]  /*bb00*/  @P1 STG.E.U8 desc[UR10][R4.64], R41 ;  /* 0x0000002904001986 */ /* 0x0003e2000c10110a */
[----:B------:R-:W-:Y:S01]  /*bb10*/  ULDC UR4, c[0x0][0x22c] ;  /* 0x00008b0000047ab9 */ /* 0x000fe20000000800 */
[----:B------:R-:W2:Y:S02]  /*bb20*/  LDC R40, c[0x0][0x248] ;  /* 0x00009200ff287b82 */ /* 0x000ea40000000800 */
[----:B------:R-:W-:Y:S01]  /*bb30*/  @P2 STG.E.U8 desc[UR10][R6.64], R39 ;  /* 0x0000002706002986 */ /* 0x000fe2000c10110a */
[----:B------:R-:W-:Y:S01]  /*bb40*/  ISETP.LT.AND P1, PT, R162, UR4, !P0 ;  /* 0x00000004a2007c0c */ /* 0x000fe2000c721270 */
[----:B------:R-:W-:-:S02]  /*bb50*/  ULDC UR4, c[0x0][0x22c] ;  /* 0x00008b0000047ab9 */ /* 0x000fc40000000800 */
[----:B------:R4:W-:Y:S01]  /*bb60*/  @P5 STG.E.U8 desc[UR10][R34.64], R43 ;  /* 0x0000002b22005986 */ /* 0x0009e2000c10110a */
[-C--:B------:R-:W-:Y:S02]  /*bb70*/  IADD3 R32, P5, R38, R36.reuse, RZ ;  /* 0x0000002426207210 */ /* 0x080fe40007fbe0ff */
[C---:B-1----:R-:W-:Y:S02]  /*bb80*/  IADD3 R4, P2, R33.reuse, R36, RZ ;  /* 0x0000002421047210 */ /* 0x042fe40007f5e0ff */
[----:B------:R-:W-:Y:S02]  /*bb90*/  PRMT R41, R8, 0x7771, RZ ;  /* 0x0000777108297816 */ /* 0x000fe400000000ff */
[-C--:B------:R-:W-:Y:S01]  /*bba0*/  LEA.HI.X.SX32 R5, R33, R37.reuse, 0x1, P2 ;  /* 0x0000002521057211 */ /* 0x080fe200010f0eff */
[----:B----4-:R-:W1:Y:S01]  /*bbb0*/  LDC R43, c[0x0][0x248] ;  /* 0x00009200ff2b7b82 */ /* 0x010e620000000800 */
[----:B------:R-:W-:Y:S01]  /*bbc0*/  ISETP.LT.AND P6, PT, R161, UR4, !P0 ;  /* 0x00000004a1007c0c */ /* 0x000fe2000c7c1270 */
[----:B------:R-:W-:Y:S01]  /*bbd0*/  ULDC UR4, c[0x0][0x22c] ;  /* 0x00008b0000047ab9 */ /* 0x000fe20000000800 */
[----:B------:R-:W-:Y:S01]  /*bbe0*/  LEA.HI.X.SX32 R33, R38, R37, 0x1, P5 ;  /* 0x0000002526217211 */ /* 0x000fe200028f0eff */
[----:B---3--:R-:W-:Y:S01]  /*bbf0*/  IMAD R38, R45, 0x2, R38 ;  /* 0x000000022d267824 */ /* 0x008fe200078e0226 */
[----:B------:R-:W-:Y:S01]  /*bc00*/  PRMT R39, R9, 0x7771, RZ ;  /* 0x0000777109277816 */ /* 0x000fe200000000ff */
[----:B------:R-:W-:-:S02]  /*bc10*/  VIADD R7, R2, 0x2e ;  /* 0x0000002e02077836 */ /* 0x000fc40000000000 */
[----:B------:R-:W3:Y:S01]  /*bc20*/  LDC R34, c[0x0][0x248] ;  /* 0x00009200ff227b82 */ /* 0x000ee20000000800 */
[----:B------:R-:W-:Y:S01]  /*bc30*/  ISETP.LT.AND P2, PT, R160, UR4, !P0 ;  /* 0x00000004a0007c0c */ /* 0x000fe2000c741270 */
[----:B------:R4:W-:Y:S01]  /*bc40*/  @P4 STG.E.U8 desc[UR10][R4.64], R41 ;  /* 0x0000002904004986 */ /* 0x0009e2000c10110a */
[----:B------:R-:W-:Y:S01]  /*bc50*/  ULDC UR4, c[0x0][0x248] ;  /* 0x0000920000047ab9 */ /* 0x000fe20000000800 */
[C---:B------:R-:W-:Y:S01]  /*bc60*/  ISETP.LT.AND P5, PT, R7.reuse, UR5, !P0 ;  /* 0x0000000507007c0c */ /* 0x040fe2000c7a1270 */
[----:B------:R-:W-:Y:S01]  /*bc70*/  ULDC UR5, c[0x0][0x22c] ;  /* 0x00008b0000057ab9 */ /* 0x000fe20000000800 */
[----:B------:R0:W-:Y:S02]  /*bc80*/  @P3 STG.E.U8 desc[UR10][R32.64], R39 ;  /* 0x0000002720003986 */ /* 0x0001e4000c10110a */
[----:B------:R-:W2:Y:S01]  /*bc90*/  LDC R45, c[0x0][0x248] ;  /* 0x00009200ff2d7b82 */ /* 0x000ea20000000800 */
[----:B------:R-:W-:Y:S01]  /*bca0*/  IADD3 R6, P3, R38, R36, RZ ;  /* 0x0000002426067210 */ /* 0x000fe20007f7e0ff */
[----:B----4-:R-:W-:-:S03]  /*bcb0*/  IMAD R5, R7, UR4, RZ ;  /* 0x0000000407057c24 */ /* 0x010fc6000f8e02ff */
[-C--:B------:R-:W-:Y:S01]  /*bcc0*/  LEA.HI.X.SX32 R7, R38, R37.reuse, 0x1, P3 ;  /* 0x0000002526077211 */ /* 0x080fe200018f0eff */
[----:B------:R-:W-:Y:S01]  /*bcd0*/  ULDC UR4, c[0x0][0x22c] ;  /* 0x00008b0000047ab9 */ /* 0x000fe20000000800 */
[-C--:B------:R-:W-:Y:S02]  /*bce0*/  IADD3 R4, P3, R5, R36.reuse, RZ ;  /* 0x0000002405047210 */ /* 0x080fe40007f7e0ff */
[----:B0-----:R-:W-:Y:S01]  /*bcf0*/  PRMT R39, R10, 0x7771, RZ ;  /* 0x000077710a277816 */ /* 0x001fe200000000ff */
[----:B------:R-:W-:Y:S01]  /*bd00*/  IMAD R38, R47, 0x4, R38 ;  /* 0x000000042f267824 */ /* 0x000fe200078e0226 */
[----:B------:R-:W-:Y:S02]  /*bd10*/  LEA.HI.X.SX32 R5, R5, R37, 0x1, P3 ;  /* 0x0000002505057211 */ /* 0x000fe400018f0eff */
[----:B------:R-:W-:Y:S01]  /*bd20*/  PRMT R35, R11, 0x7771, RZ ;  /* 0x000077710b237816 */ /* 0x000fe200000000ff */
[----:B------:R1:W-:Y:S04]  /*bd30*/  @P1 STG.E.U8 desc[UR10][R6.64], R39 ;  /* 0x0000002706001986 */ /* 0x0003e8000c10110a */
[----:B------:R2:W-:Y:S01]  /*bd40*/  @P5 STG.E.U8 desc[UR10][R4.64], R35 ;  /* 0x0000002304005986 */ /* 0x0005e2000c10110a */
[----:B------:R-:W-:Y:S01]  /*bd50*/  IADD3 R32, P5, R38, R36, RZ ;  /* 0x0000002426207210 */ /* 0x000fe20007fbe0ff */
[----:B-1----:R-:W-:-:S03]  /*bd60*/  IMAD R7, R43, 0x2, R38 ;  /* 0x000000022b077824 */ /* 0x002fc600078e0226 */
[----:B------:R-:W-:Y:S02]  /*bd70*/  LEA.HI.X.SX32 R33, R38, R37, 0x1, P5 ;  /* 0x0000002526217211 */ /* 0x000fe400028f0eff */
[----:B------:R-:W-:Y:S01]  /*bd80*/  PRMT R43, R8, 0x7772, RZ ;  /* 0x00007772082b7816 */ /* 0x000fe200000000ff */
[----:B---3--:R-:W-:Y:S01]  /*bd90*/  IMAD R34, R34, 0x2, R7 ;  /* 0x0000000222227824 */ /* 0x008fe200078e0207 */
[----:B------:R-:W-:-:S03]  /*bda0*/  IADD3 R6, P5, R7, R36, RZ ;  /* 0x0000002407067210 */ /* 0x000fc60007fbe0ff */
[----:B--2---:R-:W-:Y:S01]  /*bdb0*/  IMAD R35, R45, 0x2, R34 ;  /* 0x000000022d237824 */ /* 0x004fe200078e0222 */
[----:B------:R0:W-:Y:S01]  /*bdc0*/  @P6 STG.E.U8 desc[UR10][R32.64], R43 ;  /* 0x0000002b20006986 */ /* 0x0001e2000c10110a */
[----:B------:R-:W1:Y:S01]  /*bdd0*/  LDC R45, c[0x0][0x248] ;  /* 0x00009200ff2d7b82 */ /* 0x000e620000000800 */
[----:B------:R-:W-:Y:S01]  /*bde0*/  ISETP.LT.AND P4, PT, R159, UR6, !P0 ;  /* 0x000000069f007c0c */ /* 0x000fe2000c781270 */
[----:B------:R-:W-:Y:S01]  /*bdf0*/  ULDC UR6, c[0x0][0x22c] ;  /* 0x00008b0000067ab9 */ /* 0x000fe20000000800 */
[----:B------:R-:W-:Y:S02]  /*be00*/  IADD3 R4, P6, R34, R36, RZ ;  /* 0x0000002422047210 */ /* 0x000fe40007fde0ff */
[----:B------:R-:W-:Y:S01]  /*be10*/  ISETP.LT.AND P1, PT, R158, UR4, !P0 ;  /* 0x000000049e007c0c */ /* 0x000fe2000c721270 */
[----:B------:R-:W-:Y:S01]  /*be20*/  ULDC UR4, c[0x0][0x22c] ;  /* 0x00008b0000047ab9 */ /* 0x000fe20000000800 */
[----:B------:R-:W-:Y:S02]  /*be30*/  LEA.HI.X.SX32 R7, R7, R37, 0x1, P5 ;  /* 0x0000002507077211 */ /* 0x000fe400028f0eff */
[----:B------:R-:W-:-:S02]  /*be40*/  PRMT R41, R9, 0x7772, RZ ;  /* 0x0000777209297816 */ /* 0x000fc400000000ff */
[-C--:B------:R-:W-:Y:S01]  /*be50*/  LEA.HI.X.SX32 R5, R34, R37.reuse, 0x1, P6 ;  /* 0x0000002522057211 */ /* 0x080fe200030f0eff */
[----:B0-----:R-:W0:Y:S01]  /*be60*/  LDC R43, c[0x0][0x248] ;  /* 0x00009200ff2b7b82 */ /* 0x001e220000000800 */
[C---:B------:R-:W-:Y:S01]  /*be70*/  IADD3 R34, P6, R35.reuse, R36, RZ ;  /* 0x0000002423227210 */ /* 0x040fe20007fde0ff */
[----:B------:R2:W-:Y:S01]  /*be80*/  @P2 STG.E.U8 desc[UR10][R6.64], R41 ;  /* 0x0000002906002986 */ /* 0x0005e2000c10110a */
[----:B------:R-:W-:Y:S01]  /*be90*/  PRMT R39, R10, 0x7772, RZ ;  /* 0x000077720a277816 */ /* 0x000fe200000000ff */
[----:B------:R-:W-:Y:S01]  /*bea0*/  IMAD R33, R40, 0x2, R35 ;  /* 0x0000000228217824 */ /* 0x000fe200078e0223 */
[----:B------:R-:W-:Y:S02]  /*beb0*/  LEA.HI.X.SX32 R35, R35, R37, 0x1, P6 ;  /* 0x0000002523237211 */ /* 0x000fe400030f0eff */
[----:B------:R-:W-:Y:S01]  /*bec0*/  ISETP.LT.AND P3, PT, R157, UR4, !P0 ;  /* 0x000000049d007c0c */ /* 0x000fe2000c761270 */
[----:B------:R-:W-:Y:S01]  /*bed0*/  IMAD R38, R42, 0x2, R33 ;  /* 0x000000022a267824 */ /* 0x000fe200078e0221 */
[----:B------:R-:W-:Y:S01]  /*bee0*/  ULDC UR4, c[0x0][0x22c] ;  /* 0x00008b0000047ab9 */ /* 0x000fe20000000800 */
[----:B------:R-:W-:Y:S01]  /*bef0*/  @P4 STG.E.U8 desc[UR10][R4.64], R39 ;  /* 0x0000002704004986 */ /* 0x000fe2000c10110a */
[----:B--2---:R-:W-:Y:S01]  /*bf00*/  PRMT R41, R11, 0x7772, RZ ;  /* 0x000077720b297816 */ /* 0x004fe200000000ff */
[----:B------:R-:W2:Y:S01]  /*bf10*/  LDC R40, c[0x0][0x248] ;  /* 0x00009200ff287b82 */ /* 0x000ea20000000800 */
[----:B------:R-:W-:Y:S01]  /*bf20*/  ISETP.LT.AND P5, PT, R156, UR4, !P0 ;  /* 0x000000049c007c0c */ /* 0x000fe2000c7a1270 */
[----:B------:R-:W-:-:S02]  /*bf30*/  ULDC UR4, c[0x0][0x22c] ;  /* 0x00008b0000047ab9 */ /* 0x000fc40000000800 */
[----:B------:R3:W-:Y:S01]  /*bf40*/  @P1 STG.E.U8 desc[UR10][R34.64], R41 ;  /* 0x0000002922001986 */ /* 0x0007e2000c10110a */
[-C--:B------:R-:W-:Y:S02]  /*bf50*/  IADD3 R6, P6, R33, R36.reuse, RZ ;  /* 0x0000002421067210 */ /* 0x080fe40007fde0ff */
[----:B------:R-:W-:Y:S02]  /*bf60*/  IADD3 R32, P1, R38, R36, RZ ;  /* 0x0000002426207210 */ /* 0x000fe40007f3e0ff */
[----:B------:R-:W-:Y:S01]  /*bf70*/  ISETP.LT.AND P2, PT, R155, UR4, !P0 ;  /* 0x000000049b007c0c */ /* 0x000fe2000c741270 */
[----:B------:R-:W-:Y:S01]  /*bf80*/  ULDC UR4, c[0x0][0x22c] ;  /* 0x00008b0000047ab9 */ /* 0x000fe20000000800 */
[----:B------:R-:W-:Y:S01]  /*bf90*/  LEA.HI.X.SX32 R7, R33, R37, 0x1, P6 ;  /* 0x0000002521077211 */ /* 0x000fe200030f0eff */
[----:B---3--:R-:W3:Y:S01]  /*bfa0*/  LDC R35, c[0x0][0x248] ;  /* 0x00009200ff237b82 */ /* 0x008ee20000000800 */
[----:B------:R-:W-:Y:S01]  /*bfb0*/  ISETP.LT.AND P4, PT, R154, UR4, !P0 ;  /* 0x000000049a007c0c */ /* 0x000fe2000c781270 */
[----:B------:R-:W-:Y:S01]  /*bfc0*/  ULDC UR4, c[0x0][0x22c] ;  /* 0x00008b0000047ab9 */ /* 0x000fe20000000800 */
[----:B------:R-:W-:-:S02]  /*bfd0*/  PRMT R39, R8, 0x7773, RZ ;  /* 0x0000777308277816 */ /* 0x000fc400000000ff */
[----:B------:R-:W-:-:S03]  /*bfe0*/  LEA.HI.X.SX32 R33, R38, R37, 0x1, P1 ;  /* 0x0000002526217211 */ /* 0x000fc600008f0eff */
[----:B------:R-:W4:Y:S01]  /*bff0*/  LDC R34, c[0x0][0x248] ;  /* 0x00009200ff227b82 */ /* 0x000f220000000800 */
[----:B-1----:R-:W-:Y:S01]  /*c000*/  IMAD R38, R45, 0x2, R38 ;  /* 0x000000022d267824 */ /* 0x002fe200078e0226 */
[----:B------:R-:W-:Y:S01]  /*c010*/  ISETP.LT.AND P1, PT, R153, UR4, !P0 ;  /* 0x0000000499007c0c */ /* 0x000fe2000c721270 */
[----:B------:R-:W-:Y:S01]  /*c020*/  VIADD R5, R2, 0x3e ;  /* 0x0000003e02057836 */ /* 0x000fe20000000000 */
[----:B------:R-:W-:Y:S01]  /*c030*/  ULDC UR4, c[0x0][0x248] ;  /* 0x0000920000047ab9 */ /* 0x000fe20000000800 */
[----:B------:R1:W-:Y:S03]  /*c040*/  @P3 STG.E.U8 desc[UR10][R6.64], R39 ;  /* 0x0000002706003986 */ /* 0x0003e6000c10110a */
[----:B------:R-:W2:Y:S01]  /*c050*/  LDC R41, c[0x0][0x248] ;  /* 0x00009200ff297b82 */ /* 0x000ea20000000800 */
[----:B------:R-:W-:Y:S02]  /*c060*/  PRMT R9, R9, 0x7773, RZ ;  /* 0x0000777309097816 */ /* 0x000fe400000000ff */
[----:B------:R-:W-:-:S02]  /*c070*/  IADD3 R4, P3, R38, R36, RZ ;  /* 0x0000002426047210 */ /* 0x000fc40007f7e0ff */
[C---:B------:R-:W-:Y:S01]  /*c080*/  ISETP.LT.AND P6, PT, R5.reuse, UR5, !P0 ;  /* 0x0000000505007c0c */ /* 0x040fe2000c7c1270 */
[----:B-1----:R-:W-:Y:S01]  /*c090*/  IMAD R7, R5, UR4, RZ ;  /* 0x0000000405077c24 */ /* 0x002fe2000f8e02ff */
[-C--:B------:R-:W-:Y:S01]  /*c0a0*/  LEA.HI.X.SX32 R5, R38, R37.reuse, 0x1, P3 ;  /* 0x0000002526057211 */ /* 0x080fe200018f0eff */
[----:B------:R1:W-:Y:S01]  /*c0b0*/  @P5 STG.E.U8 desc[UR10][R32.64], R9 ;  /* 0x0000000920005986 */ /* 0x0003e2000c10110a */
[----:B------:R-:W-:Y:S01]  /*c0c0*/  PRMT R11, R11, 0x7773, RZ ;  /* 0x000077730b0b7816 */ /* 0x000fe200000000ff */
[----:B------:R-:W-:Y:S01]  /*c0d0*/  ULDC UR4, c[0x0][0x22c] ;  /* 0x00008b0000047ab9 */ /* 0x000fe20000000800 */
[----:B------:R-:W-:Y:S01]  /*c0e0*/  IADD3 R6, P3, R7, R36, RZ ;  /* 0x0000002407067210 */ /* 0x000fe20007f7e0ff */
[----:B0-----:R-:W-:Y:S01]  /*c0f0*/  IMAD R38, R43, 0x4, R38 ;  /* 0x000000042b267824 */ /* 0x001fe200078e0226 */
[----:B------:R-:W-:Y:S01]  /*c100*/  PRMT R39, R12, 0x7770, RZ ;  /* 0x000077700c277816 */ /* 0x000fe200000000ff */
[----:B------:R-:W-:Y:S01]  /*c110*/  ULDC UR5, c[0x0][0x22c] ;  /* 0x00008b0000057ab9 */ /* 0x000fe20000000800 */
[----:B------:R-:W-:Y:S01]  /*c120*/  LEA.HI.X.SX32 R7, R7, R37, 0x1, P3 ;  /* 0x0000002507077211 */ /* 0x000fe200018f0eff */
[----:B------:R-:W0:Y:S01]  /*c130*/  LDC R43, c[0x0][0x248] ;  /* 0x00009200ff2b7b82 */ /* 0x000e220000000800 */
[----:B-1----:R-:W-:-:S07]  /*c140*/  PRMT R33, R10, 0x7773, RZ ;  /* 0x000077730a217816 */ /* 0x002fce00000000ff */
[----:B------:R-:W1:Y:S01]  /*c150*/  LDC R32, c[0x0][0x248] ;  /* 0x00009200ff207b82 */ /* 0x000e620000000800 */
[----:B------:R3:W-:Y:S04]  /*c160*/  @P2 STG.E.U8 desc[UR10][R4.64], R33 ;  /* 0x0000002104002986 */ /* 0x0007e8000c10110a */
[----:B------:R2:W-:Y:S01]  /*c170*/  @P6 STG.E.U8 desc[UR10][R6.64], R11 ;  /* 0x0000000b06006986 */ /* 0x0005e2000c10110a */
[----:B------:R-:W-:Y:S01]  /*c180*/  IADD3 R8, P6, R38, R36, RZ ;  /* 0x0000002426087210 */ /* 0x000fe20007fde0ff */
[----:B---3--:R-:W-:-:S03]  /*c190*/  IMAD R5, R35, 0x2, R38 ;  /* 0x0000000223057824 */ /* 0x008fc600078e0226 */
[-C--:B------:R-:W-:Y:S02]  /*c1a0*/  LEA.HI.X.SX32 R9, R38, R37.reuse, 0x1, P6 ;  /* 0x0000002526097211 */ /* 0x080fe400030f0eff */
[----:B------:R-:W-:Y:S01]  /*c1b0*/  ISETP.LT.AND P5, PT, R149, UR6, !P0 ;  /* 0x0000000695007c0c */ /* 0x000fe2000c7a1270 */
[----:B----4-:R-:W-:Y:S01]  /*c1c0*/  IMAD R10, R34, 0x2, R5 ;  /* 0x00000002220a7824 */ /* 0x010fe200078e0205 */
[-C--:B------:R-:W-:Y:S02]  /*c1d0*/  IADD3 R4, P6, R5, R36.reuse, RZ ;  /* 0x0000002405047210 */ /* 0x080fe40007fde0ff */
[----:B------:R-:W-:Y:S01]  /*c1e0*/  ISETP.LT.AND P2, PT, R145, UR4, !P0 ;  /* 0x0000000491007c0c */ /* 0x000fe2000c741270 */
[----:B--2---:R-:W-:Y:S01]  /*c1f0*/  IMAD R11, R41, 0x2, R10 ;  /* 0x00000002290b7824 */ /* 0x004fe200078e020a */
[-C--:B------:R-:W-:Y:S01]  /*c200*/  LEA.HI.X.SX32 R5, R5, R37.reuse, 0x1, P6 ;  /* 0x0000002505057211 */ /* 0x080fe200030f0eff */
[----:B------:R-:W2:Y:S01]  /*c210*/  LDC R41, c[0x0][0x248] ;  /* 0x00009200ff297b82 */ /* 0x000ea20000000800 */
[CC--:B------:R-:W-:Y:S01]  /*c220*/  IADD3 R6, P6, R10.reuse, R36.reuse, RZ ;  /* 0x000000240a067210 */ /* 0x0c0fe20007fde0ff */
[----:B------:R1:W-:Y:S01]  /*c230*/  @P4 STG.E.U8 desc[UR10][R8.64], R39 ;  /* 0x0000002708004986 */ /* 0x0003e2000c10110a */
[----:B------:R-:W-:Y:S01]  /*c240*/  PRMT R35, R13, 0x7770, RZ ;  /* 0x000077700d237816 */ /* 0x000fe200000000ff */
[----:B------:R-:W-:Y:S01]  /*c250*/  ULDC UR4, c[0x0][0x22c] ;  /* 0x00008b0000047ab9 */ /* 0x000fe20000000800 */
[----:B------:R-:W-:Y:S01]  /*c260*/  LEA.HI.X.SX32 R7, R10, R37, 0x1, P6 ;  /* 0x000000250a077211 */ /* 0x000fe200030f0eff */
[----:B------:R-:W-:Y:S01]  /*c270*/  ULDC UR6, c[0x0][0x22c] ;  /* 0x00008b0000067ab9 */ /* 0x000fe20000000800 */
[----:B------:R-:W-:-:S02]  /*c280*/  IADD3 R10, P6, R11, R36, RZ ;  /* 0x000000240b0a7210 */ /* 0x000fc40007fde0ff */
[----:B------:R-:W-:Y:S01]  /*c290*/  PRMT R33, R14, 0x7770, RZ ;  /* 0x000077700e217816 */ /* 0x000fe200000000ff */
[----:B------:R-:W3:Y:S01]  /*c2a0*/  LDC R34, c[0x0][0x248] ;  /* 0x00009200ff227b82 */ /* 0x000ee20000000800 */
[----:B-1----:R-:W-:Y:S01]  /*c2b0*/  IMAD R9, R32, 0x2, R11 ;  /* 0x0000000220097824 */ /* 0x002fe200078e020b */
[----:B------:R-:W-:Y:S02]  /*c2c0*/  LEA.HI.X.SX32 R11, R11, R37, 0x1, P6 ;  /* 0x000000250b0b7211 */ /* 0x000fe400030f0eff */
[----:B------:R-:W-:Y:S01]  /*c2d0*/  PRMT R39, R15, 0x7770, RZ ;  /* 0x000077700f277816 */ /* 0x000fe200000000ff */
[----:B------:R-:W-:Y:S01]  /*c2e0*/  IMAD R32, R40, 0x2, R9 ;  /* 0x0000000228207824 */ /* 0x000fe200078e0209 */
[----:B------:R-:W-:Y:S01]  /*c2f0*/  ISETP.LT.AND P3, PT, R146, UR5, !P0 ;  /* 0x0000000592007c0c */ /* 0x000fe2000c761270 */
[----:B------:R1:W-:Y:S01]  /*c300*/  @P1 STG.E.U8 desc[UR10][R4.64], R35 ;  /* 0x0000002304001986 */ /* 0x0003e2000c10110a */
[----:B------:R-:W-:Y:S01]  /*c310*/  ISETP.LT.AND P4, PT, R143, UR4, !P0 ;  /* 0x000000048f007c0c */ /* 0x000fe2000c781270 */
[----:B------:R-:W-:Y:S01]  /*c320*/  ULDC UR4, c[0x0][0x22c] ;  /* 0x00008b0000047ab9 */ /* 0x000fe20000000800 */
[----:B------:R-:W-:Y:S01]  /*c330*/  ULDC UR5, c[0x0][0x22c] ;  /* 0x00008b0000057ab9 */ /* 0x000fe20000000800 */
[----:B------:R-:W-:Y:S01]  /*c340*/  @P5 STG.E.U8 desc[UR10][R6.64], R33 ;  /* 0x0000002106005986 */ /* 0x000fe2000c10110a */
[----:B------:R-:W4:Y:S03]  /*c350*/  LDC R38, c[0x0][0x248] ;  /* 0x00009200ff267b82 */ /* 0x000f260000000800 */
[----:B------:R0:W-:Y:S01]  /*c360*/  @P2 STG.E.U8 desc[UR10][R10.64], R39 ;  /* 0x000000270a002986 */ /* 0x0001e2000c10110a */
[----:B------:R-:W-:-:S02]  /*c370*/  IADD3 R8, P2, R32, R36, RZ ;  /* 0x0000002420087210 */ /* 0x000fc40007f5e0ff */
[CC--:B-1----:R-:W-:Y:S02]  /*c380*/  IADD3 R4, P6, R9.reuse, R36.reuse, RZ ;  /* 0x0000002409047210 */ /* 0x0c2fe40007fde0ff */
[----:B------:R-:W1:Y:S01]  /*c390*/  LDC R40, c[0x0][0x248] ;  /* 0x00009200ff287b82 */ /* 0x000e620000000800 */
[----:B------:R-:W-:Y:S02]  /*c3a0*/  PRMT R35, R12, 0x7771, RZ ;  /* 0x000077710c237816 */ /* 0x000fe400000000ff */
[-C--:B------:R-:W-:Y:S02]  /*c3b0*/  LEA.HI.X.SX32 R5, R9, R37.reuse, 0x1, P6 ;  /* 0x0000002509057211 */ /* 0x080fe400030f0eff */
[-C--:B------:R-:W-:Y:S01]  /*c3c0*/  LEA.HI.X.SX32 R9, R32, R37.reuse, 0x1, P2 ;  /* 0x0000002520097211 */ /* 0x080fe200010f0eff */
[----:B--2---:R-:W-:Y:S01]  /*c3d0*/  IMAD R32, R41, 0x2, R32 ;  /* 0x0000000229207824 */ /* 0x004fe200078e0220 */
[----:B------:R-:W-:Y:S01]  /*c3e0*/  ISETP.LT.AND P1, PT, R142, UR4, !P0 ;  /* 0x000000048e007c0c */ /* 0x000fe2000c721270 */
[----:B0-----:R-:W0:Y:S01]  /*c3f0*/  LDC R39, c[0x0][0x248] ;  /* 0x00009200ff277b82 */ /* 0x001e220000000800 */
[----:B------:R-:W-:Y:S01]  /*c400*/  ULDC UR4, c[0x0][0x22c] ;  /* 0x00008b0000047ab9 */ /* 0x000fe20000000800 */
[----:B------:R-:W-:Y:S01]  /*c410*/  PRMT R33, R13, 0x7771, RZ ;  /* 0x000077710d217816 */ /* 0x000fe200000000ff */
[----:B------:R-:W-:Y:S01]  /*c420*/  @P3 STG.E.U8 desc[UR10][R4.64], R35 ;  /* 0x0000002304003986 */ /* 0x000fe2000c10110a */
[----:B------:R-:W-:Y:S01]  /*c430*/  ISETP.LT.AND P5, PT, R141, UR4, !P0 ;  /* 0x000000048d007c0c */ /* 0x000fe2000c7a1270 */
[----:B------:R-:W-:Y:S01]  /*c440*/  VIADD R10, R2, 0x4e ;  /* 0x0000004e020a7836 */ /* 0x000fe20000000000 */
[----:B------:R-:W-:Y:S01]  /*c450*/  ULDC UR4, c[0x0][0x22c] ;  /* 0x00008b0000047ab9 */ /* 0x000fe20000000800 */
[----:B------:R-:W-:Y:S01]  /*c460*/  IADD3 R6, P3, R32, R36, RZ ;  /* 0x0000002420067210 */ /* 0x000fe20007f7e0ff */
[----:B------:R2:W-:Y:S01]  /*c470*/  @P4 STG.E.U8 desc[UR10][R8.64], R33 ;  /* 0x0000002108004986 */ /* 0x0005e2000c10110a */
[----:B------:R-:W-:Y:S01]  /*c480*/  ISETP.LT.AND P2, PT, R140, UR4, !P0 ;  /* 0x000000048c007c0c */ /* 0x000fe2000c741270 */
[----:B------:R-:W-:Y:S01]  /*c490*/  ULDC UR4, c[0x0][0x248] ;  /* 0x0000920000047ab9 */ /* 0x000fe20000000800 */
[C---:B------:R-:W-:Y:S01]  /*c4a0*/  ISETP.LT.AND P6, PT, R10.reuse, UR5, !P0 ;  /* 0x000000050a007c0c */ /* 0x040fe2000c7c1270 */
[----:B------:R-:W-:Y:S01]  /*c4b0*/  IMAD R10, R10, UR4, RZ ;  /* 0x000000040a0a7c24 */ /* 0x000fe2000f8e02ff */
[----:B------:R-:W-:Y:S01]  /*c4c0*/  LEA.HI.X.SX32 R7, R32, R37, 0x1, P3 ;  /* 0x0000002520077211 */ /* 0x000fe200018f0eff */
[----:B------:R-:W1:Y:S01]  /*c4d0*/  LDC R41, c[0x0][0x248] ;  /* 0x00009200ff297b82 */ /* 0x000e620000000800 */
[----:B--2---:R-:W-:Y:S01]  /*c4e0*/  PRMT R9, R14, 0x7771, RZ ;  /* 0x000077710e097816 */ /* 0x004fe200000000ff */
[----:B------:R-:W-:-:S06]  /*c4f0*/  ULDC UR4, c[0x0][0x22c] ;  /* 0x00008b0000047ab9 */ /* 0x000fcc0000000800 */
[----:B------:R-:W2:Y:S01]  /*c500*/  LDC R33, c[0x0][0x248] ;  /* 0x00009200ff217b82 */ /* 0x000ea20000000800 */
[----:B------:R-:W-:Y:S01]  /*c510*/  PRMT R11, R15, 0x7771, RZ ;  /* 0x000077710f0b7816 */ /* 0x000fe200000000ff */
[----:B------:R-:W-:Y:S01]  /*c520*/  ULDC UR5, c[0x0][0x22c] ;  /* 0x00008b0000057ab9 */ /* 0x000fe20000000800 */
[----:B------:R3:W-:Y:S01]  /*c530*/  @P1 STG.E.U8 desc[UR10][R6.64], R9 ;  /* 0x0000000906001986 */ /* 0x0007e2000c10110a */
[----:B------:R-:W-:Y:S01]  /*c540*/  IADD3 R4, P1, R10, R36, RZ ;  /* 0x000000240a047210 */ /* 0x000fe20007f3e0ff */
[----:B------:R-:W-:-:S03]  /*c550*/  IMAD R32, R43, 0x4, R32 ;  /* 0x000000042b207824 */ /* 0x000fc600078e0220 */
[----:B------:R-:W-:-:S05]  /*c560*/  LEA.HI.X.SX32 R5, R10, R37, 0x1, P1 ;  /* 0x000000250a057211 */ /* 0x000fca00008f0eff */
[----:B------:R2:W-:Y:S01]  /*c570*/  @P6 STG.E.U8 desc[UR10][R4.64], R11 ;  /* 0x0000000b04006986 */ /* 0x0005e2000c10110a */
[----:B---3--:R-:W-:Y:S01]  /*c580*/  IADD3 R6, P6, R32, R36, RZ ;  /* 0x0000002420067210 */ /* 0x008fe20007fde0ff */
[----:B0-----:R-:W-:-:S03]  /*c590*/  IMAD R9, R39, 0x2, R32 ;  /* 0x0000000227097824 */ /* 0x001fc600078e0220 */
[-C--:B------:R-:W-:Y:S01]  /*c5a0*/  LEA.HI.X.SX32 R7, R32, R37.reuse, 0x1, P6 ;  /* 0x0000002520077211 */ /* 0x080fe200030f0eff */
[----:B------:R-:W-:Y:S01]  /*c5b0*/  IMAD R10, R34, 0x2, R9 ;  /* 0x00000002220a7824 */ /* 0x000fe200078e0209 */
[CC--:B------:R-:W-:Y:S01]  /*c5c0*/  IADD3 R8, P6, R9.reuse, R36.reuse, RZ ;  /* 0x0000002409087210 */ /* 0x0c0fe20007fde0ff */
[----:B------:R-:W0:Y:S01]  /*c5d0*/  LDC R34, c[0x0][0x248] ;  /* 0x00009200ff227b82 */ /* 0x000e220000000800 */
[----:B------:R-:W-:Y:S01]  /*c5e0*/  ISETP.LT.AND P4, PT, R138, UR6, !P0 ;  /* 0x000000068a007c0c */ /* 0x000fe2000c781270 */
[----:B------:R-:W-:Y:S01]  /*c5f0*/  ULDC UR6, c[0x0][0x22c] ;  /* 0x00008b0000067ab9 */ /* 0x000fe20000000800 */
[----:B------:R-:W-:Y:S01]  /*c600*/  LEA.HI.X.SX32 R9, R9, R37, 0x1, P6 ;  /* 0x0000002509097211 */ /* 0x000fe200030f0eff */
[----:B--2---:R-:W-:Y:S01]  /*c610*/  IMAD R11, R33, 0x2, R10 ;  /* 0x00000002210b7824 */ /* 0x004fe200078e020a */
[----:B------:R-:W-:Y:S02]  /*c620*/  PRMT R39, R12, 0x7772, RZ ;  /* 0x000077720c277816 */ /* 0x000fe400000000ff */
[----:B------:R-:W-:-:S02]  /*c630*/  IADD3 R4, P6, R10, R36, RZ ;  /* 0x000000240a047210 */ /* 0x000fc40007fde0ff */
[----:B------:R-:W-:Y:S02]  /*c640*/  ISETP.LT.AND P1, PT, R139, UR4, !P0 ;  /* 0x000000048b007c0c */ /* 0x000fe4000c721270 */
[----:B------:R-:W-:Y:S01]  /*c650*/  PRMT R35, R13, 0x7772, RZ ;  /* 0x000077720d237816 */ /* 0x000fe200000000ff */
[----:B------:R4:W-:Y:S01]  /*c660*/  @P5 STG.E.U8 desc[UR10][R6.64], R39 ;  /* 0x0000002706005986 */ /* 0x0009e2000c10110a */
[-C--:B------:R-:W-:Y:S01]  /*c670*/  LEA.HI.X.SX32 R5, R10, R37.reuse, 0x1, P6 ;  /* 0x000000250a057211 */ /* 0x080fe200030f0eff */
[----:B------:R-:W-:Y:S01]  /*c680*/  ULDC UR4, c[0x0][0x22c] ;  /* 0x00008b0000047ab9 */ /* 0x000fe20000000800 */
[-C--:B------:R-:W-:Y:S01]  /*c690*/  IADD3 R10, P6, R11, R36.reuse, RZ ;  /* 0x000000240b0a7210 */ /* 0x080fe20007fde0ff */
[----:B------:R2:W-:Y:S01]  /*c6a0*/  @P2 STG.E.U8 desc[UR10][R8.64], R35 ;  /* 0x0000002308002986 */ /* 0x0005e2000c10110a */
[----:B------:R-:W-:Y:S02]  /*c6b0*/  PRMT R33, R14, 0x7772, RZ ;  /* 0x000077720e217816 */ /* 0x000fe400000000ff */
[----:B------:R-:W-:Y:S01]  /*c6c0*/  ISETP.LT.AND P3, PT, R137, UR5, !P0 ;  /* 0x0000000589007c0c */ /* 0x000fe2000c761270 */
[----:B------:R-:W-:Y:S01]  /*c6d0*/  ULDC UR5, c[0x0][0x22c] ;  /* 0x00008b0000057ab9 */ /* 0x000fe20000000800 */
[----:B----4-:R-:W-:Y:S01]  /*c6e0*/  IMAD R7, R38, 0x2, R11 ;  /* 0x0000000226077824 */ /* 0x010fe200078e020b */
[----:B------:R-:W-:Y:S01]  /*c6f0*/  LEA.HI.X.SX32 R11, R11, R37, 0x1, P6 ;  /* 0x000000250b0b7211 */ /* 0x000fe200030f0eff */
[----:B------:R-:W3:Y:S01]  /*c700*/  LDC R39, c[0x0][0x248] ;  /* 0x00009200ff277b82 */ /* 0x000ee20000000800 */
[----:B--2---:R-:W-:Y:S01]  /*c710*/  PRMT R35, R15, 0x7772, RZ ;  /* 0x000077720f237816 */ /* 0x004fe200000000ff */
[----:B-1----:R-:W-:Y:S01]  /*c720*/  IMAD R32, R40, 0x2, R7 ;  /* 0x0000000228207824 */ /* 0x002fe200078e0207 */
[----:B------:R-:W-:Y:S01]  /*c730*/  ISETP.LT.AND P5, PT, R136, UR4, !P0 ;  /* 0x0000000488007c0c */ /* 0x000fe2000c7a1270 */
[----:B------:R1:W-:Y:S01]  /*c740*/  @P4 STG.E.U8 desc[UR10][R4.64], R33 ;  /* 0x0000002104004986 */ /* 0x0003e2000c10110a */
[----:B------:R-:W-:Y:S01]  /*c750*/  ULDC UR4, c[0x0][0x22c] ;  /* 0x00008b0000047ab9 */ /* 0x000fe20000000800 */
[----:B------:R-:W-:-:S02]  /*c760*/  IADD3 R6, P6, R7, R36, RZ ;  /* 0x0000002407067210 */ /* 0x000fc40007fde0ff */
[----:B------:R2:W-:Y:S01]  /*c770*/  @P1 STG.E.U8 desc[UR10][R10.64], R35 ;  /* 0x000000230a001986 */ /* 0x0005e2000c10110a */
[----:B------:R-:W-:Y:S02]  /*c780*/  IADD3 R8, P1, R32, R36, RZ ;  /* 0x0000002420087210 */ /* 0x000fe40007f3e0ff */
[----:B------:R-:W-:Y:S01]  /*c790*/  ISETP.LT.AND P2, PT, R133, UR4, !P0 ;  /* 0x0000000485007c0c */ /* 0x000fe2000c741270 */
[----:B------:R-:W-:Y:S01]  /*c7a0*/  ULDC UR4, c[0x0][0x22c] ;  /* 0x00008b0000047ab9 */ /* 0x000fe20000000800 */
[-C--:B------:R-:W-:Y:S02]  /*c7b0*/  LEA.HI.X.SX32 R7, R7, R37.reuse, 0x1, P6 ;  /* 0x0000002507077211 */ /* 0x080fe400030f0eff */
[----:B------:R-:W-:Y:S01]  /*c7c0*/  ISETP.LT.AND P4, PT, R131, UR4, !P0 ;  /* 0x0000000483007c0c */ /* 0x000fe2000c781270 */
[----:B------:R-:W-:Y:S01]  /*c7d0*/  ULDC UR4, c[0x0][0x22c] ;  /* 0x00008b0000047ab9 */ /* 0x000fe20000000800 */
[----:B-1----:R-:W-:Y:S01]  /*c7e0*/  PRMT R33, R12, 0x7773, RZ ;  /* 0x000077730c217816 */ /* 0x002fe200000000ff */
[----:B--2---:R-:W1:Y:S01]  /*c7f0*/  LDC R35, c[0x0][0x248] ;  /* 0x00009200ff237b82 */ /* 0x004e620000000800 */
[----:B------:R-:W-:Y:S01]  /*c800*/  LEA.HI.X.SX32 R9, R32, R37, 0x1, P1 ;  /* 0x0000002520097211 */ /* 0x000fe200008f0eff */
[----:B------:R-:W-:Y:S01]  /*c810*/  IMAD R32, R41, 0x2, R32 ;  /* 0x0000000229207824 */ /* 0x000fe200078e0220 */
[----:B------:R-:W-:Y:S01]  /*c820*/  PRMT R13, R13, 0x7773, RZ ;  /* 0x000077730d0d7816 */ /* 0x000fe200000000ff */
[----:B------:R-:W-:Y:S01]  /*c830*/  VIADD R5, R2, 0x5e ;  /* 0x0000005e02057836 */ /* 0x000fe20000000000 */
[----:B------:R-:W-:Y:S01]  /*c840*/  ISETP.LT.AND P1, PT, R135, UR4, !P0 ;  /* 0x0000000487007c0c */ /* 0x000fe2000c721270 */
[----:B------:R-:W-:-:S02]  /*c850*/  ULDC UR4, c[0x0][0x248] ;  /* 0x0000920000047ab9 */ /* 0x000fc40000000800 */
[----:B------:R-:W2:Y:S01]  /*c860*/  LDC R10, c[0x0][0x248] ;  /* 0x00009200ff0a7b82 */ /* 0x000ea20000000800 */
[----:B------:R4:W-:Y:S01]  /*c870*/  @P3 STG.E.U8 desc[UR10][R6.64], R33 ;  /* 0x0000002106003986 */ /* 0x0009e2000c10110a */
[----:B------:R-:W-:Y:S02]  /*c880*/  IADD3 R4, P3, R32, R36, RZ ;  /* 0x0000002420047210 */ /* 0x000fe40007f7e0ff */
[C---:B------:R-:W-:Y:S01]  /*c890*/  ISETP.LT.AND P6, PT, R5.reuse, UR5, !P0 ;  /* 0x0000000505007c0c */ /* 0x040fe2000c7c1270 */
[----:B------:R0:W-:Y:S01]  /*c8a0*/  @P5 STG.E.U8 desc[UR10][R8.64], R13 ;  /* 0x0000000d08005986 */ /* 0x0001e2000c10110a */
[----:B------:R-:W-:Y:S01]  /*c8b0*/  PRMT R11, R14, 0x7773, RZ ;  /* 0x000077730e0b7816 */ /* 0x000fe200000000ff */
[----:B------:R-:W-:Y:S01]  /*c8c0*/  ULDC UR5, c[0x0][0x22c] ;  /* 0x00008b0000057ab9 */ /* 0x000fe20000000800 */
[----:B------:R-:W2:Y:S01]  /*c8d0*/  LDC R12, c[0x0][0x248] ;  /* 0x00009200ff0c7b82 */ /* 0x000ea20000000800 */
[----:B----4-:R-:W-:Y:S01]  /*c8e0*/  IMAD R7, R5, UR4, RZ ;  /* 0x0000000405077c24 */ /* 0x010fe2000f8e02ff */
[----:B------:R-:W-:Y:S01]  /*c8f0*/  LEA.HI.X.SX32 R5, R32, R37, 0x1, P3 ;  /* 0x0000002520057211 */ /* 0x000fe200018f0eff */
[----:B------:R-:W-:Y:S01]  /*c900*/  ULDC UR4, c[0x0][0x22c] ;  /* 0x00008b0000047ab9 */ /* 0x000fe20000000800 */
[----:B------:R-:W-:-:S04]  /*c910*/  PRMT R15, R15, 0x7773, RZ ;  /* 0x000077730f0f7816 */ /* 0x000fc800000000ff */
[----:B0-----:R-:W0:Y:S01]  /*c920*/  LDC R13, c[0x0][0x248] ;  /* 0x00009200ff0d7b82 */ /* 0x001e220000000800 */
[----:B------:R-:W-:Y:S01]  /*c930*/  IADD3 R6, P3, R7, R36, RZ ;  /* 0x0000002407067210 */ /* 0x000fe20007f7e0ff */
[----:B---3--:R-:W-:-:S03]  /*c940*/  IMAD R32, R39, 0x4, R32 ;  /* 0x0000000427207824 */ /* 0x008fc600078e0220 */
[----:B------:R-:W-:Y:S01]  /*c950*/  LEA.HI.X.SX32 R7, R7, R37, 0x1, P3 ;  /* 0x0000002507077211 */ /* 0x000fe200018f0eff */
[----:B------:R1:W-:Y:S02]  /*c960*/  @P2 STG.E.U8 desc[UR10][R4.64], R11 ;  /* 0x0000000b04002986 */ /* 0x0003e4000c10110a */
[----:B------:R-:W3:Y:S02]  /*c970*/  LDC R14, c[0x0][0x248] ;  /* 0x00009200ff0e7b82 */ /* 0x000ee40000000800 */
[----:B------:R4:W-:Y:S01]  /*c980*/  @P6 STG.E.U8 desc[UR10][R6.64], R15 ;  /* 0x0000000f06006986 */ /* 0x0009e2000c10110a */
[----:B------:R-:W-:-:S05]  /*c990*/  IADD3 R8, P6, R32, R36, RZ ;  /* 0x0000002420087210 */ /* 0x000fca0007fde0ff */
[----:B------:R-:W3:Y:S01]  /*c9a0*/  LDC R39, c[0x0][0x248] ;  /* 0x00009200ff277b82 */ /* 0x000ee20000000800 */
[----:B-1----:R-:W-:Y:S01]  /*c9b0*/  IMAD R5, R35, 0x2, R32 ;  /* 0x0000000223057824 */ /* 0x002fe200078e0220 */
[----:B------:R-:W-:-:S03]  /*c9c0*/  LEA.HI.X.SX32 R9, R32, R37, 0x1, P6 ;  /* 0x0000002520097211 */ /* 0x000fc600030f0eff */
[----:B--2---:R-:W-:Y:S01]  /*c9d0*/  IMAD R10, R10, 0x2, R5 ;  /* 0x000000020a0a7824 */ /* 0x004fe200078e0205 */
[-C--:B------:R-:W-:Y:S02]  /*c9e0*/  IADD3 R4, P6, R5, R36.reuse, RZ ;  /* 0x0000002405047210 */ /* 0x080fe40007fde0ff */
[----:B------:R-:W1:Y:S01]  /*c9f0*/  LDC R32, c[0x0][0x248] ;  /* 0x00009200ff207b82 */ /* 0x000e620000000800 */
[----:B------:R-:W-:Y:S01]  /*ca00*/  ISETP.LT.AND P5, PT, R130, UR6, !P0 ;  /* 0x0000000682007c0c */ /* 0x000fe2000c7a1270 */
[----:B0-----:R-:W-:Y:S01]  /*ca10*/  IMAD R11, R13, 0x2, R10 ;  /* 0x000000020d0b7824 */ /* 0x001fe200078e020a */
[----:B------:R-:W-:Y:S01]  /*ca20*/  LEA.HI.X.SX32 R5, R5, R37, 0x1, P6 ;  /* 0x0000002505057211 */ /* 0x000fe200030f0eff */
[----:B------:R-:W-:Y:S01]  /*ca30*/  ULDC UR6, c[0x0][0x22c] ;  /* 0x00008b0000067ab9 */ /* 0x000fe20000000800 */
[----:B------:R-:W-:Y:S02]  /*ca40*/  PRMT R35, R16, 0x7770, RZ ;  /* 0x0000777010237816 */ /* 0x000fe400000000ff */
[----:B----4-:R-:W-:-:S02]  /*ca50*/  IADD3 R6, P6, R10, R36, RZ ;  /* 0x000000240a067210 */ /* 0x010fc40007fde0ff */
[----:B------:R-:W-:Y:S02]  /*ca60*/  ISETP.LT.AND P2, PT, R129, UR4, !P0 ;  /* 0x0000000481007c0c */ /* 0x000fe4000c741270 */
[----:B------:R-:W-:Y:S01]  /*ca70*/  PRMT R33, R17, 0x7770, RZ ;  /* 0x0000777011217816 */ /* 0x000fe200000000ff */
[----:B------:R0:W-:Y:S01]  /*ca80*/  @P4 STG.E.U8 desc[UR10][R8.64], R35 ;  /* 0x0000002308004986 */ /* 0x0001e2000c10110a */
[-C--:B------:R-:W-:Y:S01]  /*ca90*/  LEA.HI.X.SX32 R7, R10, R37.reuse, 0x1, P6 ;  /* 0x000000250a077211 */ /* 0x080fe200030f0eff */
[----:B------:R-:W-:Y:S01]  /*caa0*/  ULDC UR4, c[0x0][0x22c] ;  /* 0x00008b0000047ab9 */ /* 0x000fe20000000800 */
[CC--:B------:R-:W-:Y:S01]  /*cab0*/  IADD3 R10, P6, R11.reuse, R36.reuse, RZ ;  /* 0x000000240b0a7210 */ /* 0x0c0fe20007fde0ff */
[----:B------:R2:W-:Y:S01]  /*cac0*/  @P1 STG.E.U8 desc[UR10][R4.64], R33 ;  /* 0x0000002104001986 */ /* 0x0005e2000c10110a */
[----:B------:R-:W-:Y:S02]  /*cad0*/  PRMT R13, R18, 0x7770, RZ ;  /* 0x00007770120d7816 */ /* 0x000fe400000000ff */
[----:B------:R-:W-:Y:S01]  /*cae0*/  ISETP.LT.AND P3, PT, R128, UR5, !P0 ;  /* 0x0000000580007c0c */ /* 0x000fe2000c761270 */
[----:B------:R-:W-:Y:S01]  /*caf0*/  ULDC UR5, c[0x0][0x22c] ;  /* 0x00008b0000057ab9 */ /* 0x000fe20000000800 */
[----:B0-----:R-:W-:Y:S01]  /*cb00*/  IMAD R9, R12, 0x2, R11 ;  /* 0x000000020c097824 */ /* 0x001fe200078e020b */
[----:B------:R-:W-:Y:S01]  /*cb10*/  LEA.HI.X.SX32 R11, R11, R37, 0x1, P6 ;  /* 0x000000250b0b7211 */ /* 0x000fe200030f0eff */
[----:B------:R-:W0:Y:S01]  /*cb20*/  LDC R35, c[0x0][0x248] ;  /* 0x00009200ff237b82 */ /* 0x000e220000000800 */
[----:B--2---:R-:W-:Y:S01]  /*cb30*/  PRMT R33, R19, 0x7770, RZ ;  /* 0x0000777013217816 */ /* 0x004fe200000000ff */
[----:B---3--:R-:W-:Y:S01]  /*cb40*/  IMAD R12, R14, 0x2, R9 ;  /* 0x000000020e0c7824 */ /* 0x008fe200078e0209 */
[----:B------:R-:W-:Y:S01]  /*cb50*/  @P5 STG.E.U8 desc[UR10][R6.64], R13 ;  /* 0x0000000d06005986 */ /* 0x000fe2000c10110a */
[----:B------:R-:W-:-:S02]  /*cb60*/  IADD3 R4, P6, R9, R36, RZ ;  /* 0x0000002409047210 */ /* 0x000fc40007fde0ff */
[----:B------:R-:W-:Y:S01]  /*cb70*/  ISETP.LT.AND P4, PT, R127, UR4, !P0 ;  /* 0x000000047f007c0c */ /* 0x000fe2000c781270 */
[----:B------:R2:W-:Y:S01]  /*cb80*/  @P2 STG.E.U8 desc[UR10][R10.64], R33 ;  /* 0x000000210a002986 */ /* 0x0005e2000c10110a */
[----:B------:R-:W-:Y:S01]  /*cb90*/  IADD3 R8, P2, R12, R36, RZ ;  /* 0x000000240c087210 */ /* 0x000fe20007f5e0ff */
[----:B------:R-:W-:Y:S01]  /*cba0*/  ULDC UR4, c[0x0][0x22c] ;  /* 0x00008b0000047ab9 */ /* 0x000fe20000000800 */
[-C--:B------:R-:W-:Y:S01]  /*cbb0*/  LEA.HI.X.SX32 R5, R9, R37.reuse, 0x1, P6 ;  /* 0x0000002509057211 */ /* 0x080fe200030f0eff */
[----:B------:R-:W3:Y:S01]  /*cbc0*/  LDC R14, c[0x0][0x248] ;  /* 0x00009200ff0e7b82 */ /* 0x000ee20000000800 */
[----:B------:R-:W-:Y:S02]  /*cbd0*/  PRMT R15, R16, 0x7771, RZ ;  /* 0x00007771100f7816 */ /* 0x000fe400000000ff */
[----:B------:R-:W-:Y:S01]  /*cbe0*/  LEA.HI.X.SX32 R9, R12, R37, 0x1, P2 ;  /* 0x000000250c097211 */ /* 0x000fe200010f0eff */
[----:B------:R-:W-:Y:S01]  /*cbf0*/  IMAD R12, R39, 0x2, R12 ;  /* 0x00000002270c7824 */ /* 0x000fe200078e020c */
[----:B------:R-:W-:Y:S01]  /*cc00*/  ISETP.LT.AND P1, PT, R125, UR4, !P0 ;  /* 0x000000047d007c0c */ /* 0x000fe2000c721270 */
[----:B------:R-:W-:-:S02]  /*cc10*/  ULDC UR4, c[0x0][0x22c] ;  /* 0x00008b0000047ab9 */ /* 0x000fc40000000800 */
[----:B--2---:R-:W2:Y:S01]  /*cc20*/  LDC R33, c[0x0][0x248] ;  /* 0x00009200ff217b82 */ /* 0x004ea20000000800 */
        /* <DEDUP_REMOVED lines=11> */
[----:B------:R-:W-:-:S02]  /*cce0*/  LEA.HI.X.SX32 R7, R12, R37, 0x1, P3 ;  /* 0x000000250c077211 */ /* 0x000fc400018f0eff */
[----:B----4-:R-:W-:Y:S01]  /*ccf0*/  PRMT R9, R18, 0x7771, RZ ;  /* 0x0000777112097816 */ /* 0x010fe200000000ff */
[----:B------:R-:W4:Y:S01]  /*cd00*/  LDC R13, c[0x0][0x248] ;  /* 0x00009200ff0d7b82 */ /* 0x000f220000000800 */
[----:B------:R-:W-:Y:S01]  /*cd10*/  PRMT R11, R19, 0x7771, RZ ;  /* 0x00007771130b7816 */ /* 0x000fe200000000ff */
[----:B------:R-:W-:Y:S01]  /*cd20*/  ULDC UR4, c[0x0][0x22c] ;  /* 0x00008b0000047ab9 */ /* 0x000fe20000000800 */
[----:B------:R-:W-:Y:S01]  /*cd30*/  ISETP.LT.AND P4, PT, R123, UR6, !P0 ;  /* 0x000000067b007c0c */ /* 0x000fe2000c781270 */
[----:B------:R1:W-:Y:S01]  /*cd40*/  @P1 STG.E.U8 desc[UR10][R6.64], R9 ;  /* 0x0000000906001986 */ /* 0x0003e2000c10110a */
[C---:B------:R-:W-:Y:S01]  /*cd50*/  IADD3 R4, P1, R10.reuse, R36, RZ ;  /* 0x000000240a047210 */ /* 0x040fe20007f3e0ff */
[----:B0-----:R-:W-:Y:S01]  /*cd60*/  IMAD R12, R35, 0x4, R12 ;  /* 0x00000004230c7824 */ /* 0x001fe200078e020c */
[----:B------:R-:W-:Y:S01]  /*cd70*/  PRMT R15, R17, 0x7772, RZ ;  /* 0x00007772110f7816 */ /* 0x000fe200000000ff */
[----:B------:R-:W0:Y:S01]  /*cd80*/  LDC R35, c[0x0][0x248] ;  /* 0x00009200ff237b82 */ /* 0x000e220000000800 */
[----:B------:R-:W-:Y:S01]  /*cd90*/  LEA.HI.X.SX32 R5, R10, R37, 0x1, P1 ;  /* 0x000000250a057211 */ /* 0x000fe200008f0eff */
[----:B------:R-:W-:Y:S01]  /*cda0*/  ULDC UR5, c[0x0][0x22c] ;  /* 0x00008b0000057ab9 */ /* 0x000fe20000000800 */
[----:B------:R-:W-:-:S03]  /*cdb0*/  ULDC UR6, c[0x0][0x22c] ;  /* 0x00008b0000067ab9 */ /* 0x000fc60000000800 */
[----:B------:R4:W-:Y:S01]  /*cdc0*/  @P6 STG.E.U8 desc[UR10][R4.64], R11 ;  /* 0x0000000b04006986 */ /* 0x0009e2000c10110a */
[----:B-1----:R-:W-:Y:S01]  /*cdd0*/  IADD3 R6, P6, R12, R36, RZ ;  /* 0x000000240c067210 */ /* 0x002fe20007fde0ff */
[----:B--2---:R-:W-:-:S03]  /*cde0*/  IMAD R9, R33, 0x2, R12 ;  /* 0x0000000221097824 */ /* 0x004fc600078e020c */
[-C--:B------:R-:W-:Y:S01]  /*cdf0*/  LEA.HI.X.SX32 R7, R12, R37.reuse, 0x1, P6 ;  /* 0x000000250c077211 */ /* 0x080fe200030f0eff */
[----:B---3--:R-:W-:Y:S01]  /*ce00*/  IMAD R10, R14, 0x2, R9 ;  /* 0x000000020e0a7824 */ /* 0x008fe200078e0209 */
[CC--:B------:R-:W-:Y:S01]  /*ce10*/  IADD3 R8, P6, R9.reuse, R36.reuse, RZ ;  /* 0x0000002409087210 */ /* 0x0c0fe20007fde0ff */
[----:B------:R-:W1:Y:S01]  /*ce20*/  LDC R14, c[0x0][0x248] ;  /* 0x00009200ff0e7b82 */ /* 0x000e620000000800 */
[----:B------:R-:W-:Y:S02]  /*ce30*/  PRMT R33, R16, 0x7772, RZ ;  /* 0x0000777210217816 */ /* 0x000fe400000000ff */
[-C--:B------:R-:W-:Y:S01]  /*ce40*/  LEA.HI.X.SX32 R9, R9, R37.reuse, 0x1, P6 ;  /* 0x0000002509097211 */ /* 0x080fe200030f0eff */
[----:B----4-:R-:W-:Y:S01]  /*ce50*/  IMAD R11, R13, 0x2, R10 ;  /* 0x000000020d0b7824 */ /* 0x010fe200078e020a */
[-C--:B------:R-:W-:Y:S02]  /*ce60*/  IADD3 R4, P6, R10, R36.reuse, RZ ;  /* 0x000000240a047210 */ /* 0x080fe40007fde0ff */
[----:B------:R-:W-:Y:S01]  /*ce70*/  ISETP.LT.AND P1, PT, R124, UR4, !P0 ;  /* 0x000000047c007c0c */ /* 0x000fe2000c721270 */
[----:B------:R2:W-:Y:S01]  /*ce80*/  @P5 STG.E.U8 desc[UR10][R6.64], R33 ;  /* 0x0000002106005986 */ /* 0x0005e2000c10110a */
[----:B------:R-:W-:Y:S01]  /*ce90*/  LEA.HI.X.SX32 R5, R10, R37, 0x1, P6 ;  /* 0x000000250a057211 */ /* 0x000fe200030f0eff */
[----:B------:R-:W-:Y:S01]  /*cea0*/  ULDC UR4, c[0x0][0x22c] ;  /* 0x00008b0000047ab9 */ /* 0x000fe20000000800 */
[----:B------:R-:W-:Y:S01]  /*ceb0*/  IADD3 R10, P6, R11, R36, RZ ;  /* 0x000000240b0a7210 */ /* 0x000fe20007fde0ff */
[----:B------:R3:W-:Y:S01]  /*cec0*/  @P2 STG.E.U8 desc[UR10][R8.64], R15 ;  /* 0x0000000f08002986 */ /* 0x0007e2000c10110a */
[----:B------:R-:W-:-:S02]  /*ced0*/  PRMT R13, R18, 0x7772, RZ ;  /* 0x00007772120d7816 */ /* 0x000fc400000000ff */
[----:B------:R-:W-:Y:S01]  /*cee0*/  ISETP.LT.AND P3, PT, R122, UR5, !P0 ;  /* 0x000000057a007c0c */ /* 0x000fe2000c761270 */
[----:B------:R-:W-:Y:S01]  /*cef0*/  ULDC UR5, c[0x0][0x22c] ;  /* 0x00008b0000057ab9 */ /* 0x000fe20000000800 */
[----:B--2---:R-:W-:Y:S01]  /*cf00*/  IMAD R7, R32, 0x2, R11 ;  /* 0x0000000220077824 */ /* 0x004fe200078e020b */
[----:B------:R-:W-:Y:S01]  /*cf10*/  LEA.HI.X.SX32 R11, R11, R37, 0x1, P6 ;  /* 0x000000250b0b7211 */ /* 0x000fe200030f0eff */
[----:B------:R-:W2:Y:S01]  /*cf20*/  LDC R33, c[0x0][0x248] ;  /* 0x00009200ff217b82 */ /* 0x000ea20000000800 */
[----:B---3--:R-:W-:Y:S01]  /*cf30*/  PRMT R15, R19, 0x7772, RZ ;  /* 0x00007772130f7816 */ /* 0x008fe200000000ff */
[----:B------:R-:W-:Y:S01]  /*cf40*/  IMAD R12, R34, 0x2, R7 ;  /* 0x00000002220c7824 */ /* 0x000fe200078e0207 */
        /* <DEDUP_REMOVED lines=11> */
[----:B---3--:R-:W-:Y:S01]  /*d000*/  PRMT R13, R16, 0x7773, RZ ;  /* 0x00007773100d7816 */ /* 0x008fe200000000ff */
[----:B----4-:R-:W3:Y:S01]  /*d010*/  LDC R15, c[0x0][0x248] ;  /* 0x00009200ff0f7b82 */ /* 0x010ee20000000800 */
[----:B------:R-:W-:Y:S01]  /*d020*/  LEA.HI.X.SX32 R9, R12, R37, 0x1, P1 ;  /* 0x000000250c097211 */ /* 0x000fe200008f0eff */
[----:B0-----:R-:W-:Y:S01]  /*d030*/  IMAD R12, R35, 0x2, R12 ;  /* 0x00000002230c7824 */ /* 0x001fe200078e020c */
[----:B------:R-:W-:Y:S01]  /*d040*/  ISETP.LT.AND P1, PT, R119, UR4, !P0 ;  /* 0x0000000477007c0c */ /* 0x000fe2000c721270 */
[----:B------:R-:W-:Y:S01]  /*d050*/  VIADD R5, R2, 0x7e ;  /* 0x0000007e02057836 */ /* 0x000fe20000000000 */
[----:B------:R-:W-:-:S03]  /*d060*/  ULDC UR4, c[0x0][0x248] ;  /* 0x0000920000047ab9 */ /* 0x000fc60000000800 */
[----:B------:R-:W0:Y:S01]  /*d070*/  LDC R10, c[0x0][0x248] ;  /* 0x00009200ff0a7b82 */ /* 0x000e220000000800 */
[----:B------:R4:W-:Y:S01]  /*d080*/  @P3 STG.E.U8 desc[UR10][R6.64], R13 ;  /* 0x0000000d06003986 */ /* 0x0009e2000c10110a */
[----:B------:R-:W-:Y:S02]  /*d090*/  IADD3 R4, P3, R12, R36, RZ ;  /* 0x000000240c047210 */ /* 0x000fe40007f7e0ff */
[----:B------:R-:W-:Y:S01]  /*d0a0*/  ISETP.LT.AND P6, PT, R5, UR5, !P0 ;  /* 0x0000000505007c0c */ /* 0x000fe2000c7c1270 */
[----:B------:R-:W-:Y:S01]  /*d0b0*/  ULDC UR5, c[0x0][0x22c] ;  /* 0x00008b0000057ab9 */ /* 0x000fe20000000800 */
[----:B------:R-:W-:Y:S02]  /*d0c0*/  PRMT R17, R17, 0x7773, RZ ;  /* 0x0000777311117816 */ /* 0x000fe400000000ff */
[----:B------:R-:W-:Y:S01]  /*d0d0*/  PRMT R11, R18, 0x7773, RZ ;  /* 0x00007773120b7816 */ /* 0x000fe200000000ff */
[----:B------:R-:W1:Y:S01]  /*d0e0*/  LDC R16, c[0x0][0x248] ;  /* 0x00009200ff107b82 */ /* 0x000e620000000800 */
[----:B----4-:R-:W-:Y:S01]  /*d0f0*/  IMAD R7, R5, UR4, RZ ;  /* 0x0000000405077c24 */ /* 0x010fe2000f8e02ff */
[----:B------:R-:W-:-:S06]  /*d100*/  LEA.HI.X.SX32 R5, R12, R37, 0x1, P3 ;  /* 0x000000250c057211 */ /* 0x000fcc00018f0eff */
[----:B------:R-:W4:Y:S01]  /*d110*/  LDC R13, c[0x0][0x248] ;  /* 0x00009200ff0d7b82 */ /* 0x000f220000000800 */
[-C--:B------:R-:W-:Y:S01]  /*d120*/  IADD3 R6, P3, R7, R36.reuse, RZ ;  /* 0x0000002407067210 */ /* 0x080fe20007f7e0ff */
[----:B--2---:R-:W-:Y:S01]  /*d130*/  IMAD R12, R33, 0x4, R12 ;  /* 0x00000004210c7824 */ /* 0x004fe200078e020c */
[----:B------:R-:W-:Y:S01]  /*d140*/  PRMT R19, R19, 0x7773, RZ ;  /* 0x0000777313137816 */ /* 0x000fe200000000ff */
[----:B------:R2:W-:Y:S01]  /*d150*/  @P5 STG.E.U8 desc[UR10][R8.64], R17 ;  /* 0x0000001108005986 */ /* 0x0005e2000c10110a */
[----:B------:R-:W-:Y:S01]  /*d160*/  LEA.HI.X.SX32 R7, R7, R37, 0x1, P3 ;  /* 0x0000002507077211 */ /* 0x000fe200018f0eff */
[----:B------:R-:W-:Y:S02]  /*d170*/  ULDC UR4, c[0x0][0x22c] ;  /* 0x00008b0000047ab9 */ /* 0x000fe40000000800 */
[----:B------:R3:W-:Y:S01]  /*d180*/  @P2 STG.E.U8 desc[UR10][R4.64], R11 ;  /* 0x0000000b04002986 */ /* 0x0007e2000c10110a */
[----:B------:R-:W1:Y:S03]  /*d190*/  LDC R33, c[0x0][0x248] ;  /* 0x00009200ff217b82 */ /* 0x000e660000000800 */
[----:B------:R0:W-:Y:S01]  /*d1a0*/  @P6 STG.E.U8 desc[UR10][R6.64], R19 ;  /* 0x0000001306006986 */ /* 0x0001e2000c10110a */
[----:B--2---:R-:W-:-:S04]  /*d1b0*/  IADD3 R8, P6, R12, R36, RZ ;  /* 0x000000240c087210 */ /* 0x004fc80007fde0ff */
[----:B------:R-:W2:Y:S01]  /*d1c0*/  LDC R18, c[0x0][0x248] ;  /* 0x00009200ff127b82 */ /* 0x000ea20000000800 */
[----:B---3--:R-:W-:Y:S01]  /*d1d0*/  IMAD R5, R15, 0x2, R12 ;  /* 0x000000020f057824 */ /* 0x008fe200078e020c */
[----:B------:R-:W-:-:S03]  /*d1e0*/  LEA.HI.X.SX32 R9, R12, R37, 0x1, P6 ;  /* 0x000000250c097211 */ /* 0x000fc600030f0eff */
[----:B0-----:R-:W-:Y:S01]  /*d1f0*/  IMAD R10, R10, 0x2, R5 ;  /* 0x000000020a0a7824 */ /* 0x001fe200078e0205 */
[-C--:B------:R-:W-:Y:S02]  /*d200*/  IADD3 R4, P6, R5, R36.reuse, RZ ;  /* 0x0000002405047210 */ /* 0x080fe40007fde0ff */
[----:B------:R-:W0:Y:S01]  /*d210*/  LDC R19, c[0x0][0x248] ;  /* 0x00009200ff137b82 */ /* 0x000e220000000800 */
[----:B------:R-:W-:Y:S01]  /*d220*/  ISETP.LT.AND P5, PT, R114, UR6, !P0 ;  /* 0x0000000672007c0c */ /* 0x000fe2000c7a1270 */
[----:B----4-:R-:W-:Y:S01]  /*d230*/  IMAD R11, R13, 0x2, R10 ;  /* 0x000000020d0b7824 */ /* 0x010fe200078e020a */
[----:B------:R-:W-:Y:S01]  /*d240*/  LEA.HI.X.SX32 R5, R5, R37, 0x1, P6 ;  /* 0x0000002505057211 */ /* 0x000fe200030f0eff */
[----:B------:R-:W-:Y:S01]  /*d250*/  ULDC UR6, c[0x0][0x22c] ;  /* 0x00008b0000067ab9 */ /* 0x000fe20000000800 */
[----:B------:R-:W-:Y:S02]  /*d260*/  PRMT R17, R20, 0x7770, RZ ;  /* 0x0000777014117816 */ /* 0x000fe400000000ff */
[----:B------:R-:W-:-:S02]  /*d270*/  IADD3 R6, P6, R10, R36, RZ ;  /* 0x000000240a067210 */ /* 0x000fc40007fde0ff */
[----:B------:R-:W-:Y:S01]  /*d280*/  ISETP.LT.AND P3, PT, R113, UR4, !P0 ;  /* 0x0000000471007c0c */ /* 0x000fe2000c761270 */
[----:B------:R1:W-:Y:S01]  /*d290*/  @P4 STG.E.U8 desc[UR10][R8.64], R17 ;  /* 0x0000001108004986 */ /* 0x0003e2000c10110a */
[-C--:B------:R-:W-:Y:S01]  /*d2a0*/  LEA.HI.X.SX32 R7, R10, R37.reuse, 0x1, P6 ;  /* 0x000000250a077211 */ /* 0x080fe200030f0eff */
[----:B------:R-:W-:Y:S01]  /*d2b0*/  ULDC UR4, c[0x0][0x22c] ;  /* 0x00008b0000047ab9 */ /* 0x000fe20000000800 */
[----:B------:R-:W-:Y:S02]  /*d2c0*/  IADD3 R10, P6, R11, R36, RZ ;  /* 0x000000240b0a7210 */ /* 0x000fe40007fde0ff */
[----:B------:R-:W-:Y:S02]  /*d2d0*/  PRMT R15, R21, 0x7770, RZ ;  /* 0x00007770150f7816 */ /* 0x000fe400000000ff */
[----:B------:R-:W-:Y:S01]  /*d2e0*/  PRMT R13, R22, 0x7770, RZ ;  /* 0x00007770160d7816 */ /* 0x000fe200000000ff */
[----:B-1----:R-:W-:Y:S01]  /*d2f0*/  IMAD R9, R14, 0x2, R11 ;  /* 0x000000020e097824 */ /* 0x002fe200078e020b */
[----:B------:R-:W-:-:S02]  /*d300*/  LEA.HI.X.SX32 R11, R11, R37, 0x1, P6 ;  /* 0x000000250b0b7211 */ /* 0x000fc400030f0eff */
[----:B------:R-:W-:Y:S01]  /*d310*/  PRMT R17, R23, 0x7770, RZ ;  /* 0x0000777017117816 */ /* 0x000fe200000000ff */
[----:B------:R-:W-:Y:S01]  /*d320*/  IMAD R12, R16, 0x2, R9 ;  /* 0x00000002100c7824 */ /* 0x000fe200078e0209 */
[----:B------:R-:W-:Y:S01]  /*d330*/  ISETP.LT.AND P2, PT, R112, UR5, !P0 ;  /* 0x0000000570007c0c */ /* 0x000fe2000c741270 */
[----:B------:R1:W-:Y:S01]  /*d340*/  @P1 STG.E.U8 desc[UR10][R4.64], R15 ;  /* 0x0000000f04001986 */ /* 0x0003e2000c10110a */
[----:B------:R-:W-:Y:S01]  /*d350*/  ISETP.LT.AND P4, PT, R111, UR4, !P0 ;  /* 0x000000046f007c0c */ /* 0x000fe2000c781270 */
[----:B------:R-:W-:Y:S01]  /*d360*/  ULDC UR4, c[0x0][0x22c] ;  /* 0x00008b0000047ab9 */ /* 0x000fe20000000800 */
[----:B------:R-:W3:Y:S01]  /*d370*/  LDC R14, c[0x0][0x248] ;  /* 0x00009200ff0e7b82 */ /* 0x000ee20000000800 */
[----:B------:R-:W-:Y:S01]  /*d380*/  @P5 STG.E.U8 desc[UR10][R6.64], R13 ;  /* 0x0000000d06005986 */ /* 0x000fe2000c10110a */
[----:B------:R-:W-:-:S03]  /*d390*/  ULDC UR5, c[0x0][0x22c] ;  /* 0x00008b0000057ab9 */ /* 0x000fc60000000800 */
[----:B------:R4:W-:Y:S01]  /*d3a0*/  @P3 STG.E.U8 desc[UR10][R10.64], R17 ;  /* 0x000000110a003986 */ /* 0x0009e2000c10110a */
[-C--:B------:R-:W-:Y:S02]  /*d3b0*/  IADD3 R8, P3, R12, R36.reuse, RZ ;  /* 0x000000240c087210 */ /* 0x080fe40007f7e0ff */
[----:B------:R-:W2:Y:S01]  /*d3c0*/  LDC R16, c[0x0][0x248] ;  /* 0x00009200ff107b82 */ /* 0x000ea20000000800 */
[CC--:B-1----:R-:W-:Y:S02]  /*d3d0*/  IADD3 R4, P6, R9.reuse, R36.reuse, RZ ;  /* 0x0000002409047210 */ /* 0x0c2fe40007fde0ff */
[----:B------:R-:W-:Y:S02]  /*d3e0*/  PRMT R15, R20, 0x7771, RZ ;  /* 0x00007771140f7816 */ /* 0x000fe400000000ff */
[-C--:B------:R-:W-:Y:S02]  /*d3f0*/  LEA.HI.X.SX32 R5, R9, R37.reuse, 0x1, P6 ;  /* 0x0000002509057211 */ /* 0x080fe400030f0eff */
[-C--:B------:R-:W-:Y:S01]  /*d400*/  LEA.HI.X.SX32 R9, R12, R37.reuse, 0x1, P3 ;  /* 0x000000250c097211 */ /* 0x080fe200018f0eff */
[----:B0-----:R-:W-:Y:S01]  /*d410*/  IMAD R12, R19, 0x2, R12 ;  /* 0x00000002130c7824 */ /* 0x001fe200078e020c */
[----:B------:R-:W-:Y:S01]  /*d420*/  ISETP.LT.AND P1, PT, R109, UR4, !P0 ;  /* 0x000000046d007c0c */ /* 0x000fe2000c721270 */
[----:B----4-:R-:W0:Y:S01]  /*d430*/  LDC R17, c[0x0][0x248] ;  /* 0x00009200ff117b82 */ /* 0x010e220000000800 */
        /* <DEDUP_REMOVED lines=13> */
[----:B------:R-:W4:Y:S01]  /*d510*/  LDC R19, c[0x0][0x248] ;  /* 0x00009200ff137b82 */ /* 0x000f220000000800 */
[----:B-1----:R-:W-:Y:S01]  /*d520*/  PRMT R9, R22, 0x7771, RZ ;  /* 0x0000777116097816 */ /* 0x002fe200000000ff */
[----:B------:R-:W-:-:S06]  /*d530*/  ULDC UR4, c[0x0][0x22c] ;  /* 0x00008b0000047ab9 */ /* 0x000fcc0000000800 */
[----:B------:R-:W1:Y:S01]  /*d540*/  LDC R13, c[0x0][0x248] ;  /* 0x00009200ff0d7b82 */ /* 0x000e620000000800 */
        /* <DEDUP_REMOVED lines=11> */
[-C--:B------:R-:W-:Y:S01]  /*d600*/  IADD3 R8, P6, R9, R36.reuse, RZ ;  /* 0x0000002409087210 */ /* 0x080fe20007fde0ff */
[----:B------:R-:W0:Y:S01]  /*d610*/  LDC R14, c[0x0][0x248] ;  /* 0x00009200ff0e7b82 */ /* 0x000e220000000800 */
[----:B------:R-:W-:Y:S01]  /*d620*/  ISETP.LT.AND P2, PT, R107, UR6, !P0 ;  /* 0x000000066b007c0c */ /* 0x000fe2000c741270 */
[----:B------:R-:W-:Y:S01]  /*d630*/  ULDC UR6, c[0x0][0x22c] ;  /* 0x00008b0000067ab9 */ /* 0x000fe20000000800 */
[----:B------:R-:W-:Y:S01]  /*d640*/  LEA.HI.X.SX32 R9, R9, R37, 0x1, P6 ;  /* 0x0000002509097211 */ /* 0x000fe200030f0eff */
[----:B-1----:R-:W-:Y:S01]  /*d650*/  IMAD R11, R13, 0x2, R10 ;  /* 0x000000020d0b7824 */ /* 0x002fe200078e020a */
[----:B------:R-:W-:Y:S02]  /*d660*/  PRMT R17, R20, 0x7772, RZ ;  /* 0x0000777214117816 */ /* 0x000fe400000000ff */
[----:B------:R-:W-:-:S02]  /*d670*/  IADD3 R4, P6, R10, R36, RZ ;  /* 0x000000240a047210 */ /* 0x000fc40007fde0ff */
        /* <DEDUP_REMOVED lines=10> */
[----:B--2---:R-:W-:Y:S01]  /*d720*/  IMAD R7, R16, 0x2, R11 ;  /* 0x0000000210077824 */ /* 0x004fe200078e020b */
[----:B------:R-:W-:Y:S01]  /*d730*/  LEA.HI.X.SX32 R11, R11, R37, 0x1, P6 ;  /* 0x000000250b0b7211 */ /* 0x000fe200030f0eff */
[----:B------:R-:W2:Y:S01]  /*d740*/  LDC R17, c[0x0][0x248] ;  /* 0x00009200ff117b82 */ /* 0x000ea20000000800 */
[----:B-1----:R-:W-:Y:S01]  /*d750*/  PRMT R15, R23, 0x7772, RZ ;  /* 0x00007772170f7816 */ /* 0x002fe200000000ff */
[----:B------:R-:W-:Y:S01]  /*d760*/  IMAD R12, R18, 0x2, R7 ;  /* 0x00000002120c7824 */ /* 0x000fe200078e0207 */
[----:B------:R-:W-:Y:S01]  /*d770*/  ISETP.LT.AND P5, PT, R104, UR4, !P0 ;  /* 0x0000000468007c0c */ /* 0x000fe2000c7a1270 */
[----:B------:R-:W-:Y:S01]  /*d780*/  ULDC UR4, c[0x0][0x22c] ;  /* 0x00008b0000047ab9 */ /* 0x000fe20000000800 */
[----:B------:R1:W-:Y:S01]  /*d790*/  @P2 STG.E.U8 desc[UR10][R4.64], R13 ;  /* 0x0000000d04002986 */ /* 0x0003e2000c10110a */
[----:B------:R-:W-:-:S02]  /*d7a0*/  IADD3 R6, P6, R7, R36, RZ ;  /* 0x0000002407067210 */ /* 0x000fc40007fde0ff */
[----:B------:R-:W3:Y:S01]  /*d7b0*/  LDC R16, c[0x0][0x248] ;  /* 0x00009200ff107b82 */ /* 0x000ee20000000800 */
[----:B------:R-:W-:Y:S01]  /*d7c0*/  ISETP.LT.AND P3, PT, R101, UR4, !P0 ;  /* 0x0000000465007c0c */ /* 0x000fe2000c761270 */
[----:B------:R4:W-:Y:S01]  /*d7d0*/  @P1 STG.E.U8 desc[UR10][R10.64], R15 ;  /* 0x0000000f0a001986 */ /* 0x0009e2000c10110a */
[C---:B------:R-:W-:Y:S01]  /*d7e0*/  IADD3 R8, P1, R12.reuse, R36, RZ ;  /* 0x000000240c087210 */ /* 0x040fe20007f3e0ff */
[----:B------:R-:W-:Y:S01]  /*d7f0*/  ULDC UR4, c[0x0][0x22c] ;  /* 0x00008b0000047ab9 */ /* 0x000fe20000000800 */
[-C--:B------:R-:W-:Y:S02]  /*d800*/  LEA.HI.X.SX32 R7, R7, R37.reuse, 0x1, P6 ;  /* 0x0000002507077211 */ /* 0x080fe400030f0eff */
[----:B------:R-:W-:Y:S01]  /*d810*/  ISETP.LT.AND P2, PT, R99, UR4, !P0 ;  /* 0x0000000463007c0c */ /* 0x000fe2000c741270 */
[----:B------:R-:W-:Y:S01]  /*d820*/  ULDC UR4, c[0x0][0x22c] ;  /* 0x00008b0000047ab9 */ /* 0x000fe20000000800 */
[----:B------:R-:W-:Y:S01]  /*d830*/  LEA.HI.X.SX32 R9, R12, R37, 0x1, P1 ;  /* 0x000000250c097211 */ /* 0x000fe200008f0eff */
[----:B------:R-:W3:Y:S01]  /*d840*/  LDC R18, c[0x0][0x248] ;  /* 0x00009200ff127b82 */ /* 0x000ee20000000800 */
[----:B-1----:R-:W-:Y:S01]  /*d850*/  PRMT R13, R20, 0x7773, RZ ;  /* 0x00007773140d7816 */ /* 0x002fe200000000ff */
[----:B------:R-:W-:Y:S01]  /*d860*/  VIADD R5, R2, 0x9e ;  /* 0x0000009e02057836 */ /* 0x000fe20000000000 */
[----:B------:R-:W-:-:S05]  /*d870*/  PRMT R21, R21, 0x7773, RZ ;  /* 0x0000777315157816 */ /* 0x000fca00000000ff */
[----:B----4-:R-:W1:Y:S01]  /*d880*/  LDC R15, c[0x0][0x248] ;  /* 0x00009200ff0f7b82 */ /* 0x010e620000000800 */
[----:B------:R-:W-:Y:S01]  /*d890*/  ISETP.LT.AND P1, PT, R103, UR4, !P0 ;  /* 0x0000000467007c0c */ /* 0x000fe2000c721270 */
[----:B------:R-:W-:Y:S01]  /*d8a0*/  ULDC UR4, c[0x0][0x248] ;  /* 0x0000920000047ab9 */ /* 0x000fe20000000800 */
[----:B------:R4:W-:Y:S01]  /*d8b0*/  @P4 STG.E.U8 desc[UR10][R6.64], R13 ;  /* 0x0000000d06004986 */ /* 0x0009e2000c10110a */
[----:B------:R-:W-:-:S04]  /*d8c0*/  IMAD R12, R19, 0x2, R12 ;  /* 0x00000002130c7824 */ /* 0x000fc800078e020c */
[----:B------:R-:W0:Y:S01]  /*d8d0*/  LDC R10, c[0x0][0x248] ;  /* 0x00009200ff0a7b82 */ /* 0x000e220000000800 */
[----:B------:R2:W-:Y:S01]  /*d8e0*/  @P5 STG.E.U8 desc[UR10][R8.64], R21 ;  /* 0x0000001508005986 */ /* 0x0005e2000c10110a */
[C---:B------:R-:W-:Y:S01]  /*d8f0*/  ISETP.LT.AND P5, PT, R5.reuse, UR5, !P0 ;  /* 0x0000000505007c0c */ /* 0x040fe2000c7a1270 */
[----:B------:R-:W-:Y:S01]  /*d900*/  ULDC UR5, c[0x0][0x22c] ;  /* 0x00008b0000057ab9 */ /* 0x000fe20000000800 */
[----:B----4-:R-:W-:-:S04]  /*d910*/  IMAD R7, R5, UR4, RZ ;  /* 0x0000000405077c24 */ /* 0x010fc8000f8e02ff */
[----:B------:R-:W4:Y:S01]  /*d920*/  LDC R13, c[0x0][0x248] ;  /* 0x00009200ff0d7b82 */ /* 0x000f220000000800 */
[CC--:B------:R-:W-:Y:S01]  /*d930*/  IADD3 R4, P4, R12.reuse, R36.reuse, RZ ;  /* 0x000000240c047210 */ /* 0x0c0fe20007f9e0ff */
[----:B------:R-:W-:Y:S01]  /*d940*/  ULDC UR4, c[0x0][0x22c] ;  /* 0x00008b0000047ab9 */ /* 0x000fe20000000800 */
[-C--:B------:R-:W-:Y:S02]  /*d950*/  IADD3 R6, P6, R7, R36.reuse, RZ ;  /* 0x0000002407067210 */ /* 0x080fe40007fde0ff */
[-C--:B------:R-:W-:Y:S02]  /*d960*/  LEA.HI.X.SX32 R5, R12, R37.reuse, 0x1, P4 ;  /* 0x000000250c057211 */ /* 0x080fe400020f0eff */
[----:B------:R-:W-:Y:S01]  /*d970*/  PRMT R11, R22, 0x7773, RZ ;  /* 0x00007773160b7816 */ /* 0x000fe200000000ff */
[----:B--2---:R-:W-:Y:S01]  /*d980*/  IMAD R12, R17, 0x4, R12 ;  /* 0x00000004110c7824 */ /* 0x004fe200078e020c */
[----:B------:R-:W-:Y:S01]  /*d990*/  PRMT R23, R23, 0x7773, RZ ;  /* 0x0000777317177816 */ /* 0x000fe200000000ff */
[----:B------:R-:W2:Y:S01]  /*d9a0*/  LDC R19, c[0x0][0x248] ;  /* 0x00009200ff137b82 */ /* 0x000ea20000000800 */
[----:B------:R-:W-:Y:S01]  /*d9b0*/  LEA.HI.X.SX32 R7, R7, R37, 0x1, P6 ;  /* 0x0000002507077211 */ /* 0x000fe200030f0eff */
[----:B------:R1:W-:Y:S04]  /*d9c0*/  @P3 STG.E.U8 desc[UR10][R4.64], R11 ;  /* 0x0000000b04003986 */ /* 0x0003e8000c10110a */
[----:B------:R3:W-:Y:S01]  /*d9d0*/  @P5 STG.E.U8 desc[UR10][R6.64], R23 ;  /* 0x0000001706005986 */ /* 0x0007e2000c10110a */
[----:B------:R-:W-:Y:S01]  /*d9e0*/  IADD3 R8, P5, R12, R36, RZ ;  /* 0x000000240c087210 */ /* 0x000fe20007fbe0ff */
[----:B------:R-:W2:Y:S01]  /*d9f0*/  LDC R21, c[0x0][0x248] ;  /* 0x00009200ff157b82 */ /* 0x000ea20000000800 */
[----:B-1----:R-:W-:-:S02]  /*da00*/  IMAD R5, R15, 0x2, R12 ;  /* 0x000000020f057824 */ /* 0x002fc400078e020c */
[-C--:B------:R-:W-:Y:S02]  /*da10*/  LEA.HI.X.SX32 R9, R12, R37.reuse, 0x1, P5 ;  /* 0x000000250c097211 */ /* 0x080fe400028f0eff */
[----:B0-----:R-:W-:Y:S01]  /*da20*/  IMAD R10, R10, 0x2, R5 ;  /* 0x000000020a0a7824 */ /* 0x001fe200078e0205 */
[----:B------:R-:W-:Y:S02]  /*da30*/  IADD3 R4, P5, R5, R36, RZ ;  /* 0x0000002405047210 */ /* 0x000fe40007fbe0ff */
[----:B---3--:R-:W0:Y:S01]  /*da40*/  LDC R23, c[0x0][0x248] ;  /* 0x00009200ff177b82 */ /* 0x008e220000000800 */
[----:B------:R-:W-:Y:S01]  /*da50*/  ISETP.LT.AND P4, PT, R98, UR6, !P0 ;  /* 0x0000000662007c0c */ /* 0x000fe2000c781270 */
[----:B----4-:R-:W-:Y:S01]  /*da60*/  IMAD R11, R13, 0x2, R10 ;  /* 0x000000020d0b7824 */ /* 0x010fe200078e020a */
[----:B------:R-:W-:Y:S01]  /*da70*/  LEA.HI.X.SX32 R5, R5, R37, 0x1, P5 ;  /* 0x0000002505057211 */ /* 0x000fe200028f0eff */
[----:B------:R-:W-:Y:S01]  /*da80*/  ULDC UR6, c[0x0][0x22c] ;  /* 0x00008b0000067ab9 */ /* 0x000fe20000000800 */
[----:B------:R-:W-:-:S02]  /*da90*/  PRMT R17, R24, 0x7770, RZ ;  /* 0x0000777018117816 */ /* 0x000fc400000000ff */
[CC--:B------:R-:W-:Y:S02]  /*daa0*/  IADD3 R6, P5, R10.reuse, R36.reuse, RZ ;  /* 0x000000240a067210 */ /* 0x0c0fe40007fbe0ff */
        /* <DEDUP_REMOVED lines=15> */
[----:B------:R-:W-:Y:S01]  /*dba0*/  ULDC UR5, c[0x0][0x22c] ;  /* 0x00008b0000057ab9 */ /* 0x000fe20000000800 */
[----:B------:R3:W-:Y:S01]  /*dbb0*/  @P4 STG.E.U8 desc[UR10][R6.64], R13 ;  /* 0x0000000d06004986 */ /* 0x0007e2000c10110a */
[----:B------:R-:W-:Y:S01]  /*dbc0*/  ISETP.LT.AND P1, PT, R92, UR4, !P0 ;  /* 0x000000045c007c0c */ /* 0x000fe2000c721270 */
[----:B------:R-:W-:Y:S01]  /*dbd0*/  ULDC UR4, c[0x0][0x22c] ;  /* 0x00008b0000047ab9 */ /* 0x000fe20000000800 */
[----:B------:R-:W4:Y:S01]  /*dbe0*/  LDC R14, c[0x0][0x248] ;  /* 0x00009200ff0e7b82 */ /* 0x000f220000000800 */
[----:B------:R0:W-:Y:S01]  /*dbf0*/  @P6 STG.E.U8 desc[UR10][R10.64], R17 ;  /* 0x000000110a006986 */ /* 0x0001e2000c10110a */
[----:B------:R-:W-:-:S02]  /*dc00*/  IADD3 R8, P6, R12, R36, RZ ;  /* 0x000000240c087210 */ /* 0x000fc40007fde0ff */
[CC--:B-1----:R-:W-:Y:S02]  /*dc10*/  IADD3 R4, P4, R9.reuse, R36.reuse, RZ ;  /* 0x0000002409047210 */ /* 0x0c2fe40007f9e0ff */
[----:B------:R-:W-:Y:S02]  /*dc20*/  PRMT R15, R24, 0x7771, RZ ;  /* 0x00007771180f7816 */ /* 0x000fe400000000ff */
[----:B------:R-:W1:Y:S01]  /*dc30*/  LDC R16, c[0x0][0x248] ;  /* 0x00009200ff107b82 */ /* 0x000e620000000800 */
[-C--:B------:R-:W-:Y:S02]  /*dc40*/  LEA.HI.X.SX32 R5, R9, R37.reuse, 0x1, P4 ;  /* 0x0000002509057211 */ /* 0x080fe400020f0eff */
[----:B------:R-:W-:Y:S01]  /*dc50*/  ISETP.LT.AND P5, PT, R96, UR4, !P0 ;  /* 0x0000000460007c0c */ /* 0x000fe2000c7a1270 */
[----:B------:R-:W-:Y:S01]  /*dc60*/  ULDC UR4, c[0x0][0x22c] ;  /* 0x00008b0000047ab9 */ /* 0x000fe20000000800 */
[-C--:B------:R-:W-:Y:S01]  /*dc70*/  LEA.HI.X.SX32 R9, R12, R37.reuse, 0x1, P6 ;  /* 0x000000250c097211 */ /* 0x080fe200030f0eff */
[----:B--2---:R-:W-:Y:S01]  /*dc80*/  IMAD R12, R19, 0x2, R12 ;  /* 0x00000002130c7824 */ /* 0x004fe200078e020c */
[----:B---3--:R-:W-:Y:S01]  /*dc90*/  PRMT R13, R25, 0x7771, RZ ;  /* 0x00007771190d7816 */ /* 0x008fe200000000ff */
[----:B------:R-:W-:Y:S01]  /*dca0*/  VIADD R7, R2, 0xae ;  /* 0x000000ae02077836 */ /* 0x000fe20000000000 */
[----:B------:R-:W-:Y:S01]  /*dcb0*/  ISETP.LT.AND P4, PT, R95, UR4, !P0 ;  /* 0x000000045f007c0c */ /* 0x000fe2000c781270 */
[----:B------:R2:W-:Y:S01]  /*dcc0*/  @P3 STG.E.U8 desc[UR10][R4.64], R15 ;  /* 0x0000000f04003986 */ /* 0x0005e2000c10110a */
[----:B------:R-:W-:Y:S01]  /*dcd0*/  ULDC UR4, c[0x0][0x248] ;  /* 0x0000920000047ab9 */ /* 0x000fe20000000800 */
[----:B0-----:R-:W0:Y:S01]  /*dce0*/  LDC R17, c[0x0][0x248] ;  /* 0x00009200ff117b82 */ /* 0x001e220000000800 */
[C---:B------:R-:W-:Y:S01]  /*dcf0*/  IMAD R10, R7.reuse, UR4, RZ ;  /* 0x00000004070a7c24 */ /* 0x040fe2000f8e02ff */
[----:B------:R3:W-:Y:S01]  /*dd00*/  @P2 STG.E.U8 desc[UR10][R8.64], R13 ;  /* 0x0000000d08002986 */ /* 0x0007e2000c10110a */
[CC--:B------:R-:W-:Y:S01]  /*dd10*/  IADD3 R6, P2, R12.reuse, R36.reuse, RZ ;  /* 0x000000240c067210 */ /* 0x0c0fe20007f5e0ff */
[----:B------:R-:W-:Y:S01]  /*dd20*/  ULDC UR4, c[0x0][0x22c] ;  /* 0x00008b0000047ab9 */ /* 0x000fe20000000800 */
[----:B------:R-:W-:Y:S01]  /*dd30*/  ISETP.LT.AND P6, PT, R7, UR5, !P0 ;  /* 0x0000000507007c0c */ /* 0x000fe2000c7c1270 */
[----:B------:R-:W-:Y:S01]  /*dd40*/  ULDC UR5, c[0x0][0x22c] ;  /* 0x00008b0000057ab9 */ /* 0x000fe20000000800 */
[----:B------:R-:W-:Y:S01]  /*dd50*/  LEA.HI.X.SX32 R7, R12, R37, 0x1, P2 ;  /* 0x000000250c077211 */ /* 0x000fe200010f0eff */
[----:B------:R-:W1:Y:S01]  /*dd60*/  LDC R19, c[0x0][0x248] ;  /* 0x00009200ff137b82 */ /* 0x000e620000000800 */
[----:B--2---:R-:W-:-:S04]  /*dd70*/  IADD3 R4, P2, R10, R36, RZ ;  /* 0x000000240a047210 */ /* 0x004fc80007f5e0ff */
[----:B------:R-:W-:-:S03]  /*dd80*/  LEA.HI.X.SX32 R5, R10, R37, 0x1, P2 ;  /* 0x000000250a057211 */ /* 0x000fc600010f0eff */
[----:B------:R-:W2:Y:S01]  /*dd90*/  LDC R10, c[0x0][0x248] ;  /* 0x00009200ff0a7b82 */ /* 0x000ea20000000800 */
[----:B------:R-:W-:Y:S01]  /*dda0*/  PRMT R11, R26, 0x7771, RZ ;  /* 0x000077711a0b7816 */ /* 0x000fe200000000ff */
[----:B------:R-:W-:-:S06]  /*ddb0*/  IMAD R12, R21, 0x4, R12 ;  /* 0x00000004150c7824 */ /* 0x000fcc00078e020c */
[----:B------:R-:W1:Y:S01]  /*ddc0*/  LDC R15, c[0x0][0x248] ;  /* 0x00009200ff0f7b82 */ /* 0x000e620000000800 */
[----:B------:R0:W-:Y:S01]  /*ddd0*/  @P1 STG.E.U8 desc[UR10][R6.64], R11 ;  /* 0x0000000b06001986 */ /* 0x0001e2000c10110a */
[C---:B---3--:R-:W-:Y:S02]  /*dde0*/  IADD3 R8, P1, R12.reuse, R36, RZ ;  /* 0x000000240c087210 */ /* 0x048fe40007f3e0ff */
[----:B------:R-:W-:Y:S02]  /*ddf0*/  PRMT R13, R27, 0x7771, RZ ;  /* 0x000077711b0d7816 */ /* 0x000fe400000000ff */
[----:B------:R-:W-:Y:S02]  /*de00*/  LEA.HI.X.SX32 R9, R12, R37, 0x1, P1 ;  /* 0x000000250c097211 */ /* 0x000fe400008f0eff */
[----:B------:R-:W-:Y:S01]  /*de10*/  ISETP.LT.AND P3, PT, R91, UR6, !P0 ;  /* 0x000000065b007c0c */ /* 0x000fe2000c761270 */
[----:B------:R4:W-:Y:S01]  /*de20*/  @P6 STG.E.U8 desc[UR10][R4.64], R13 ;  /* 0x0000000d04006986 */ /* 0x0009e2000c10110a */
[----:B------:R-:W-:Y:S01]  /*de30*/  ISETP.LT.AND P2, PT, R81, UR4, !P0 ;  /* 0x0000000451007c0c */ /* 0x000fe2000c741270 */
[----:B------:R-:W-:Y:S01]  /*de40*/  ULDC UR4, c[0x0][0x22c] ;  /* 0x00008b0000047ab9 */ /* 0x000fe20000000800 */
[----:B------:R-:W3:Y:S01]  /*de50*/  LDC R21, c[0x0][0x248] ;  /* 0x00009200ff157b82 */ /* 0x000ee20000000800 */
[----:B0-----:R-:W-:Y:S01]  /*de60*/  IMAD R7, R17, 0x2, R12 ;  /* 0x0000000211077824 */ /* 0x001fe200078e020c */
[----:B------:R-:W-:Y:S01]  /*de70*/  PRMT R11, R24, 0x7772, RZ ;  /* 0x00007772180b7816 */ /* 0x000fe200000000ff */
[----:B------:R-:W-:-:S05]  /*de80*/  ULDC UR6, c[0x0][0x22c] ;  /* 0x00008b0000067ab9 */ /* 0x000fca0000000800 */
[----:B------:R-:W0:Y:S01]  /*de90*/  LDC R12, c[0x0][0x248] ;  /* 0x00009200ff0c7b82 */ /* 0x000e220000000800 */
[----:B------:R-:W-:Y:S01]  /*dea0*/  IADD3 R6, P6, R7, R36, RZ ;  /* 0x0000002407067210 */ /* 0x000fe20007fde0ff */
[----:B----4-:R-:W-:-:S03]  /*deb0*/  IMAD R5, R14, 0x2, R7 ;  /* 0x000000020e057824 */ /* 0x010fc600078e0207 */
[----:B------:R-:W-:-:S03]  /*dec0*/  LEA.HI.X.SX32 R7, R7, R37, 0x1, P6 ;  /* 0x0000002507077211 */ /* 0x000fc600030f0eff */
[----:B------:R-:W4:Y:S01]  /*ded0*/  LDC R14, c[0x0][0x248] ;  /* 0x00009200ff0e7b82 */ /* 0x000f220000000800 */
[-C--:B------:R-:W-:Y:S01]  /*dee0*/  IADD3 R4, P6, R5, R36.reuse, RZ ;  /* 0x0000002405047210 */ /* 0x080fe20007fde0ff */
[----:B--2---:R-:W-:Y:S01]  /*def0*/  IMAD R10, R10, 0x2, R5 ;  /* 0x000000020a0a7824 */ /* 0x004fe200078e0205 */
[----:B------:R2:W-:Y:S01]  /*df00*/  @P5 STG.E.U8 desc[UR10][R8.64], R11 ;  /* 0x0000000b08005986 */ /* 0x0005e2000c10110a */
[----:B------:R-:W-:Y:S02]  /*df10*/  PRMT R13, R25, 0x7772, RZ ;  /* 0x00007772190d7816 */ /* 0x000fe400000000ff */
[-C--:B------:R-:W-:Y:S02]  /*df20*/  LEA.HI.X.SX32 R5, R5, R37.reuse, 0x1, P6 ;  /* 0x0000002505057211 */ /* 0x080fe400030f0eff */
[----:B------:R-:W-:Y:S02]  /*df30*/  ISETP.LT.AND P1, PT, R87, UR4, !P0 ;  /* 0x0000000457007c0c */ /* 0x000fe4000c721270 */
[----:B------:R-:W-:Y:S01]  /*df40*/  PRMT R17, R26, 0x7772, RZ ;  /* 0x000077721a117816 */ /* 0x000fe200000000ff */
[----:B------:R3:W-:Y:S01]  /*df50*/  @P4 STG.E.U8 desc[UR10][R6.64], R13 ;  /* 0x0000000d06004986 */ /* 0x0007e2000c10110a */
[----:B------:R-:W-:Y:S01]  /*df60*/  ULDC UR4, c[0x0][0x22c] ;  /* 0x00008b0000047ab9 */ /* 0x000fe20000000800 */
[C---:B--2---:R-:W-:Y:S01]  /*df70*/  IADD3 R8, P6, R10.reuse, R36, RZ ;  /* 0x000000240a087210 */ /* 0x044fe20007fde0ff */
[----:B-1----:R-:W-:Y:S01]  /*df80*/  IMAD R11, R15, 0x2, R10 ;  /* 0x000000020f0b7824 */ /* 0x002fe200078e020a */
[----:B------:R1:W-:Y:S02]  /*df90*/  @P3 STG.E.U8 desc[UR10][R4.64], R17 ;  /* 0x0000001104003986 */ /* 0x0003e4000c10110a */
[----:B------:R-:W-:-:S02]  /*dfa0*/  LEA.HI.X.SX32 R9, R10, R37, 0x1, P6 ;  /* 0x000000250a097211 */ /* 0x000fc400030f0eff */
[-C--:B---3--:R-:W-:Y:S02]  /*dfb0*/  IADD3 R6, P6, R11, R36.reuse, RZ ;  /* 0x000000240b067210 */ /* 0x088fe40007fde0ff */
[----:B------:R-:W-:Y:S02]  /*dfc0*/  PRMT R15, R27, 0x7772, RZ ;  /* 0x000077721b0f7816 */ /* 0x000fe400000000ff */
[----:B------:R-:W-:Y:S01]  /*dfd0*/  ISETP.LT.AND P5, PT, R90, UR4, !P0 ;  /* 0x000000045a007c0c */ /* 0x000fe2000c7a1270 */
[----:B------:R-:W-:Y:S01]  /*dfe0*/  ULDC UR4, c[0x0][0x22c] ;  /* 0x00008b0000047ab9 */ /* 0x000fe20000000800 */
[----:B-1----:R-:W1:Y:S01]  /*dff0*/  LDC R17, c[0x0][0x248] ;  /* 0x00009200ff117b82 */ /* 0x002e620000000800 */
[-C--:B------:R-:W-:Y:S01]  /*e000*/  LEA.HI.X.SX32 R7, R11, R37.reuse, 0x1, P6 ;  /* 0x000000250b077211 */ /* 0x080fe200030f0eff */
[----:B0-----:R-:W-:Y:S01]  /*e010*/  IMAD R11, R12, 0x2, R11 ;  /* 0x000000020c0b7824 */ /* 0x001fe200078e020b */
[----:B------:R-:W-:Y:S01]  /*e020*/  PRMT R13, R24, 0x7773, RZ ;  /* 0x00007773180d7816 */ /* 0x000fe200000000ff */
[----:B------:R-:W-:Y:S01]  /*e030*/  @P2 STG.E.U8 desc[UR10][R8.64], R15 ;  /* 0x0000000f08002986 */ /* 0x000fe2000c10110a */
[----:B------:R-:W-:Y:S01]  /*e040*/  ISETP.LT.AND P4, PT, R85, UR4, !P0 ;  /* 0x0000000455007c0c */ /* 0x000fe2000c781270 */
[----:B------:R-:W-:Y:S01]  /*e050*/  ULDC UR4, c[0x0][0x22c] ;  /* 0x00008b0000047ab9 */ /* 0x000fe20000000800 */
[----:B------:R-:W-:Y:S01]  /*e060*/  VIADD R10, R2, 0xbe ;  /* 0x000000be020a7836 */ /* 0x000fe20000000000 */
[----:B------:R0:W-:Y:S01]  /*e070*/  @P1 STG.E.U8 desc[UR10][R6.64], R13 ;  /* 0x0000000d06001986 */ /* 0x0001e2000c10110a */
[----:B------:R-:W-:Y:S01]  /*e080*/  ISETP.LT.AND P3, PT, R88, UR4, !P0 ;  /* 0x0000000458007c0c */ /* 0x000fe2000c761270 */
[----:B------:R-:W-:Y:S01]  /*e090*/  ULDC UR4, c[0x0][0x22c] ;  /* 0x00008b0000047ab9 */ /* 0x000fe20000000800 */
[-C--:B------:R-:W-:Y:S01]  /*e0a0*/  IADD3 R4, P1, R11, R36.reuse, RZ ;  /* 0x000000240b047210 */ /* 0x080fe20007f3e0ff */
[----:B----4-:R-:W-:Y:S01]  /*e0b0*/  IMAD R12, R14, 0x2, R11 ;  /* 0x000000020e0c7824 */ /* 0x010fe200078e020b */
[----:B------:R-:W-:Y:S01]  /*e0c0*/  ISETP.LT.AND P2, PT, R89, UR4, !P0 ;  /* 0x0000000459007c0c */ /* 0x000fe2000c741270 */
[----:B------:R-:W-:Y:S01]  /*e0d0*/  ULDC UR4, c[0x0][0x248] ;  /* 0x0000920000047ab9 */ /* 0x000fe20000000800 */
[----:B------:R-:W-:Y:S01]  /*e0e0*/  LEA.HI.X.SX32 R5, R11, R37, 0x1, P1 ;  /* 0x000000250b057211 */ /* 0x000fe200008f0eff */
[----:B------:R-:W2:Y:S01]  /*e0f0*/  LDC R14, c[0x0][0x248] ;  /* 0x00009200ff0e7b82 */ /* 0x000ea20000000800 */
[C---:B------:R-:W-:Y:S01]  /*e100*/  ISETP.LT.AND P1, PT, R10.reuse, UR5, !P0 ;  /* 0x000000050a007c0c */ /* 0x040fe2000c721270 */
[----:B------:R-:W-:Y:S01]  /*e110*/  IMAD R10, R10, UR4, RZ ;  /* 0x000000040a0a7c24 */ /* 0x000fe2000f8e02ff */
[----:B0-----:R-:W-:Y:S01]  /*e120*/  IADD3 R6, P6, R12, R36, RZ ;  /* 0x000000240c067210 */ /* 0x001fe20007fde0ff */
[----:B------:R-:W-:-:S04]  /*e130*/  ULDC UR4, c[0x0][0x22c] ;  /* 0x00008b0000047ab9 */ /* 0x000fc80000000800 */
[----:B------:R-:W0:Y:S01]  /*e140*/  LDC R13, c[0x0][0x248] ;  /* 0x00009200ff0d7b82 */ /* 0x000e220000000800 */
[-C--:B------:R-:W-:Y:S01]  /*e150*/  LEA.HI.X.SX32 R7, R12, R37.reuse, 0x1, P6 ;  /* 0x000000250c077211 */ /* 0x080fe200030f0eff */
[----:B------:R-:W-:Y:S01]  /*e160*/  ULDC UR5, c[0x0][0x22c] ;  /* 0x00008b0000057ab9 */ /* 0x000fe20000000800 */
[----:B------:R-:W-:Y:S02]  /*e170*/  IADD3 R8, P6, R10, R36, RZ ;  /* 0x000000240a087210 */ /* 0x000fe40007fde0ff */
[----:B------:R-:W-:Y:S02]  /*e180*/  PRMT R25, R25, 0x7773, RZ ;  /* 0x0000777319197816 */ /* 0x000fe400000000ff */
[----:B------:R-:W-:Y:S01]  /*e190*/  PRMT R11, R26, 0x7773, RZ ;  /* 0x000077731a0b7816 */ /* 0x000fe200000000ff */
[----:B-1----:R-:W-:Y:S01]  /*e1a0*/  IMAD R12, R17, 0x4, R12 ;  /* 0x00000004110c7824 */ /* 0x002fe200078e020c */
[----:B------:R-:W-:Y:S02]  /*e1b0*/  PRMT R27, R27, 0x7773, RZ ;  /* 0x000077731b1b7816 */ /* 0x000fe400000000ff */
[----:B------:R-:W-:Y:S01]  /*e1c0*/  LEA.HI.X.SX32 R9, R10, R37, 0x1, P6 ;  /* 0x000000250a097211 */ /* 0x000fe200030f0eff */
[----:B------:R1:W-:Y:S01]  /*e1d0*/  @P5 STG.E.U8 desc[UR10][R4.64], R25 ;  /* 0x0000001904005986 */ /* 0x0003e2000c10110a */
[----:B------:R-:W-:Y:S01]  /*e1e0*/  IMAD R10, R19, 0x2, R12 ;  /* 0x00000002130a7824 */ /* 0x000fe200078e020c */
[----:B------:R-:W-:Y:S01]  /*e1f0*/  ISETP.LT.AND P5, PT, R78, UR6, !P0 ;  /* 0x000000064e007c0c */ /* 0x000fe2000c7a1270 */
[----:B------:R-:W3:Y:S01]  /*e200*/  LDC R19, c[0x0][0x248] ;  /* 0x00009200ff137b82 */ /* 0x000ee20000000800 */
[----:B------:R4:W-:Y:S01]  /*e210*/  @P4 STG.E.U8 desc[UR10][R6.64], R11 ;  /* 0x0000000b06004986 */ /* 0x0009e2000c10110a */
[----:B------:R-:W-:Y:S01]  /*e220*/  PRMT R15, R28, 0x7770, RZ ;  /* 0x000077701c0f7816 */ /* 0x000fe200000000ff */
[----:B------:R-:W-:-:S02]  /*e230*/  ULDC UR6, c[0x0][0x22c] ;  /* 0x00008b0000067ab9 */ /* 0x000fc40000000800 */
[----:B------:R0:W-:Y:S01]  /*e240*/  @P1 STG.E.U8 desc[UR10][R8.64], R27 ;  /* 0x0000001b08001986 */ /* 0x0001e2000c10110a */
[CC--:B-1----:R-:W-:Y:S02]  /*e250*/  IADD3 R4, P1, R12.reuse, R36.reuse, RZ ;  /* 0x000000240c047210 */ /* 0x0c2fe40007f3e0ff */
[----:B------:R-:W1:Y:S02]  /*e260*/  LDC R25, c[0x0][0x248] ;  /* 0x00009200ff197b82 */ /* 0x000e640000000800 */
[----:B------:R-:W-:Y:S02]  /*e270*/  LEA.HI.X.SX32 R5, R12, R37, 0x1, P1 ;  /* 0x000000250c057211 */ /* 0x000fe400008f0eff */
[----:B----4-:R-:W-:Y:S01]  /*e280*/  IADD3 R6, P6, R10, R36, RZ ;  /* 0x000000240a067210 */ /* 0x010fe20007fde0ff */
[----:B0-----:R-:W-:-:S03]  /*e290*/  IMAD R9, R13, 0x2, R10 ;  /* 0x000000020d097824 */ /* 0x001fc600078e020a */
[----:B------:R-:W0:Y:S01]  /*e2a0*/  LDC R12, c[0x0][0x248] ;  /* 0x00009200ff0c7b82 */ /* 0x000e220000000800 */
[----:B------:R-:W-:Y:S01]  /*e2b0*/  LEA.HI.X.SX32 R7, R10, R37, 0x1, P6 ;  /* 0x000000250a077211 */ /* 0x000fe200030f0eff */
[----:B--2---:R-:W-:Y:S01]  /*e2c0*/  IMAD R10, R14, 0x2, R9 ;  /* 0x000000020e0a7824 */ /* 0x004fe200078e0209 */
[----:B------:R-:W-:-:S05]  /*e2d0*/  IADD3 R8, P6, R9, R36, RZ ;  /* 0x0000002409087210 */ /* 0x000fca0007fde0ff */
[----:B------:R-:W2:Y:S01]  /*e2e0*/  LDC R14, c[0x0][0x248] ;  /* 0x00009200ff0e7b82 */ /* 0x000ea20000000800 */
[----:B------:R-:W-:Y:S02]  /*e2f0*/  PRMT R13, R29, 0x7770, RZ ;  /* 0x000077701d0d7816 */ /* 0x000fe400000000ff */
[----:B------:R-:W-:Y:S02]  /*e300*/  LEA.HI.X.SX32 R9, R9, R37, 0x1, P6 ;  /* 0x0000002509097211 */ /* 0x000fe400030f0eff */
[----:B------:R-:W-:Y:S01]  /*e310*/  PRMT R17, R30, 0x7770, RZ ;  /* 0x000077701e117816 */ /* 0x000fe200000000ff */
[----:B------:R4:W-:Y:S01]  /*e320*/  @P3 STG.E.U8 desc[UR10][R4.64], R15 ;  /* 0x0000000f04003986 */ /* 0x0009e2000c10110a */
[----:B------:R-:W-:Y:S01]  /*e330*/  IMAD R11, R21, 0x2, R10 ;  /* 0x00000002150b7824 */ /* 0x000fe200078e020a */
[----:B------:R-:W-:Y:S01]  /*e340*/  ISETP.LT.AND P4, PT, R83, UR4, !P0 ;  /* 0x0000000453007c0c */ /* 0x000fe2000c781270 */
[----:B------:R-:W-:Y:S01]  /*e350*/  ULDC UR4, c[0x0][0x22c] ;  /* 0x00008b0000047ab9 */ /* 0x000fe20000000800 */
[----:B------:R-:W-:Y:S01]  /*e360*/  @P2 STG.E.U8 desc[UR10][R6.64], R13 ;  /* 0x0000000d06002986 */ /* 0x000fe2000c10110a */
[----:B------:R-:W1:Y:S03]  /*e370*/  LDC R21, c[0x0][0x248] ;  /* 0x00009200ff157b82 */ /* 0x000e660000000800 */
[----:B------:R3:W-:Y:S01]  /*e380*/  @P5 STG.E.U8 desc[UR10][R8.64], R17 ;  /* 0x0000001108005986 */ /* 0x0007e2000c10110a */
[----:B----4-:R-:W-:-:S04]  /*e390*/  IADD3 R4, P6, R10, R36, RZ ;  /* 0x000000240a047210 */ /* 0x010fc80007fde0ff */
[-C--:B------:R-:W-:Y:S01]  /*e3a0*/  LEA.HI.X.SX32 R5, R10, R37.reuse, 0x1, P6 ;  /* 0x000000250a057211 */ /* 0x080fe200030f0eff */
[----:B---3--:R-:W3:Y:S01]  /*e3b0*/  LDC R17, c[0x0][0x248] ;  /* 0x00009200ff117b82 */ /* 0x008ee20000000800 */
[-C--:B------:R-:W-:Y:S02]  /*e3c0*/  IADD3 R6, P6, R11, R36.reuse, RZ ;  /* 0x000000240b067210 */ /* 0x080fe40007fde0ff */
[----:B------:R-:W-:Y:S01]  /*e3d0*/  ISETP.LT.AND P1, PT, R77, UR4, !P0 ;  /* 0x000000044d007c0c */ /* 0x000fe2000c721270 */
[----:B------:R-:W-:Y:S01]  /*e3e0*/  ULDC UR4, c[0x0][0x22c] ;  /* 0x00008b0000047ab9 */ /* 0x000fe20000000800 */
[-C--:B------:R-:W-:Y:S01]  /*e3f0*/  LEA.HI.X.SX32 R7, R11, R37.reuse, 0x1, P6 ;  /* 0x000000250b077211 */ /* 0x080fe200030f0eff */
[----:B0-----:R-:W-:Y:S01]  /*e400*/  IMAD R11, R12, 0x2, R11 ;  /* 0x000000020c0b7824 */ /* 0x001fe200078e020b */
[----:B------:R-:W-:Y:S01]  /*e410*/  ISETP.LT.AND P3, PT, R82, UR4, !P0 ;  /* 0x0000000452007c0c */ /* 0x000fe2000c761270 */
[----:B------:R-:W-:Y:S01]  /*e420*/  ULDC UR4, c[0x0][0x22c] ;  /* 0x00008b0000047ab9 */ /* 0x000fe20000000800 */
[----:B------:R-:W-:Y:S01]  /*e430*/  PRMT R15, R31, 0x7770, RZ ;  /* 0x000077701f0f7816 */ /* 0x000fe200000000ff */
[----:B--2---:R-:W-:Y:S01]  /*e440*/  IMAD R12, R14, 0x2, R11 ;  /* 0x000000020e0c7824 */ /* 0x004fe200078e020b */
[-C--:B------:R-:W-:Y:S01]  /*e450*/  IADD3 R8, P6, R11, R36.reuse, RZ ;  /* 0x000000240b087210 */ /* 0x080fe20007fde0ff */
[----:B------:R-:W-:Y:S01]  /*e460*/  VIADD R10, R2, 0xce ;  /* 0x000000ce020a7836 */ /* 0x000fe20000000000 */
[----:B------:R-:W-:Y:S01]  /*e470*/  ISETP.LT.AND P2, PT, R76, UR4, !P0 ;  /* 0x000000044c007c0c */ /* 0x000fe2000c741270 */
[----:B------:R-:W-:Y:S01]  /*e480*/  ULDC UR4, c[0x0][0x22c] ;  /* 0x00008b0000047ab9 */ /* 0x000fe20000000800 */
[----:B------:R-:W-:Y:S01]  /*e490*/  PRMT R13, R28, 0x7771, RZ ;  /* 0x000077711c0d7816 */ /* 0x000fe200000000ff */
[----:B------:R0:W-:Y:S01]  /*e4a0*/  @P4 STG.E.U8 desc[UR10][R4.64], R15 ;  /* 0x0000000f04004986 */ /* 0x0001e2000c10110a */
[----:B------:R-:W-:Y:S01]  /*e4b0*/  ISETP.LT.AND P5, PT, R79, UR4, !P0 ;  /* 0x000000044f007c0c */ /* 0x000fe2000c7a1270 */
[----:B------:R-:W-:Y:S01]  /*e4c0*/  ULDC UR4, c[0x0][0x22c] ;  /* 0x00008b0000047ab9 */ /* 0x000fe20000000800 */
[-C--:B------:R-:W-:Y:S01]  /*e4d0*/  LEA.HI.X.SX32 R9, R11, R37.reuse, 0x1, P6 ;  /* 0x000000250b097211 */ /* 0x080fe200030f0eff */
[----:B------:R2:W-:Y:S01]  /*e4e0*/  @P1 STG.E.U8 desc[UR10][R6.64], R13 ;  /* 0x0000000d06001986 */ /* 0x0005e2000c10110a */
[----:B------:R-:W-:Y:S01]  /*e4f0*/  ISETP.LT.AND P4, PT, R80, UR4, !P0 ;  /* 0x0000000450007c0c */ /* 0x000fe2000c781270 */
[----:B------:R-:W-:Y:S01]  /*e500*/  ULDC UR4, c[0x0][0x248] ;  /* 0x0000920000047ab9 */ /* 0x000fe20000000800 */
[----:B------:R-:W-:Y:S01]  /*e510*/  ISETP.LT.AND P1, PT, R10, UR5, !P0 ;  /* 0x000000050a007c0c */ /* 0x000fe2000c721270 */
[----:B------:R-:W4:Y:S01]  /*e520*/  LDC R14, c[0x0][0x248] ;  /* 0x00009200ff0e7b82 */ /* 0x000f220000000800 */
[-C--:B0-----:R-:W-:Y:S01]  /*e530*/  IADD3 R4, P6, R12, R36.reuse, RZ ;  /* 0x000000240c047210 */ /* 0x081fe20007fde0ff */
[----:B------:R-:W-:Y:S01]  /*e540*/  IMAD R10, R10, UR4, RZ ;  /* 0x000000040a0a7c24 */ /* 0x000fe2000f8e02ff */
[----:B------:R-:W-:Y:S01]  /*e550*/  PRMT R15, R29, 0x7771, RZ ;  /* 0x000077711d0f7816 */ /* 0x000fe200000000ff */
[----:B------:R-:W-:Y:S01]  /*e560*/  ULDC UR4, c[0x0][0x22c] ;  /* 0x00008b0000047ab9 */ /* 0x000fe20000000800 */
[----:B------:R-:W-:Y:S01]  /*e570*/  LEA.HI.X.SX32 R5, R12, R37, 0x1, P6 ;  /* 0x000000250c057211 */ /* 0x000fe200030f0eff */
[----:B---3--:R-:W-:Y:S01]  /*e580*/  IMAD R12, R17, 0x4, R12 ;  /* 0x00000004110c7824 */ /* 0x008fe200078e020c */
[----:B--2---:R-:W-:Y:S01]  /*e590*/  PRMT R13, R30, 0x7771, RZ ;  /* 0x000077711e0d7816 */ /* 0x004fe200000000ff */
[----:B------:R-:W0:Y:S01]  /*e5a0*/  LDC R17, c[0x0][0x248] ;  /* 0x00009200ff117b82 */ /* 0x000e220000000800 */
[----:B------:R2:W-:Y:S01]  /*e5b0*/  @P3 STG.E.U8 desc[UR10][R8.64], R15 ;  /* 0x0000000f08003986 */ /* 0x0005e2000c10110a */
[----:B------:R-:W-:Y:S01]  /*e5c0*/  IADD3 R6, P3, R10, R36, RZ ;  /* 0x000000240a067210 */ /* 0x000fe20007f7e0ff */
[----:B------:R-:W-:-:S03]  /*e5d0*/  ULDC UR5, c[0x0][0x22c] ;  /* 0x00008b0000057ab9 */ /* 0x000fc60000000800 */
[----:B------:R-:W-:Y:S01]  /*e5e0*/  LEA.HI.X.SX32 R7, R10, R37, 0x1, P3 ;  /* 0x000000250a077211 */ /* 0x000fe200018f0eff */
[----:B------:R-:W-:Y:S01]  /*e5f0*/  IMAD R10, R19, 0x2, R12 ;  /* 0x00000002130a7824 */ /* 0x000fe200078e020c */
[----:B------:R3:W-:Y:S01]  /*e600*/  @P2 STG.E.U8 desc[UR10][R4.64], R13 ;  /* 0x0000000d04002986 */ /* 0x0007e2000c10110a */
[----:B--2---:R-:W-:-:S04]  /*e610*/  IADD3 R8, P3, R12, R36, RZ ;  /* 0x000000240c087210 */ /* 0x004fc80007f7e0ff */
[-C--:B------:R-:W-:Y:S02]  /*e620*/  LEA.HI.X.SX32 R9, R12, R37.reuse, 0x1, P3 ;  /* 0x000000250c097211 */ /* 0x080fe400018f0eff */
[----:B------:R-:W-:Y:S01]  /*e630*/  PRMT R11, R31, 0x7771, RZ ;  /* 0x000077711f0b7816 */ /* 0x000fe200000000ff */
[----:B------:R-:W2:Y:S01]  /*e640*/  LDC R12, c[0x0][0x248] ;  /* 0x00009200ff0c7b82 */ /* 0x000ea20000000800 */
[-C--:B---3--:R-:W-:Y:S02]  /*e650*/  IADD3 R4, P3, R10, R36.reuse, RZ ;  /* 0x000000240a047210 */ /* 0x088fe40007f7e0ff */
[----:B------:R-:W-:Y:S02]  /*e660*/  PRMT R13, R28, 0x7772, RZ ;  /* 0x000077721c0d7816 */ /* 0x000fe400000000ff */
[----:B------:R-:W-:Y:S01]  /*e670*/  LEA.HI.X.SX32 R5, R10, R37, 0x1, P3 ;  /* 0x000000250a057211 */ /* 0x000fe200018f0eff */
[----:B-1----:R-:W-:Y:S01]  /*e680*/  IMAD R10, R21, 0x2, R10 ;  /* 0x00000002150a7824 */ /* 0x002fe200078e020a */
[----:B------:R-:W-:Y:S01]  /*e690*/  PRMT R15, R29, 0x7772, RZ ;  /* 0x000077721d0f7816 */ /* 0x000fe200000000ff */
[----:B------:R1:W-:Y:S01]  /*e6a0*/  @P1 STG.E.U8 desc[UR10][R6.64], R11 ;  /* 0x0000000b06001986 */ /* 0x0003e2000c10110a */
[----:B------:R-:W-:Y:S01]  /*e6b0*/  ISETP.LT.AND P6, PT, R71, UR6, !P0 ;  /* 0x0000000647007c0c */ /* 0x000fe2000c7c1270 */
[----:B------:R-:W3:Y:S01]  /*e6c0*/  LDC R21, c[0x0][0x248] ;  /* 0x00009200ff157b82 */ /* 0x000ee20000000800 */
[----:B------:R-:W-:Y:S01]  /*e6d0*/  ISETP.LT.AND P2, PT, R74, UR4, !P0 ;  /* 0x000000044a007c0c */ /* 0x000fe2000c741270 */
[----:B------:R4:W-:Y:S01]  /*e6e0*/  @P5 STG.E.U8 desc[UR10][R8.64], R13 ;  /* 0x0000000d08005986 */ /* 0x0009e2000c10110a */
[----:B------:R-:W-:Y:S01]  /*e6f0*/  PRMT R19, R30, 0x7772, RZ ;  /* 0x000077721e137816 */ /* 0x000fe200000000ff */
[----:B------:R-:W-:Y:S01]  /*e700*/  ULDC UR4, c[0x0][0x22c] ;  /* 0x00008b0000047ab9 */ /* 0x000fe20000000800 */
[----:B------:R-:W-:Y:S01]  /*e710*/  PRMT R29, R29, 0x7773, RZ ;  /* 0x000077731d1d7816 */ /* 0x000fe200000000ff */
[----:B------:R-:W-:Y:S01]  /*e720*/  @P4 STG.E.U8 desc[UR10][R4.64], R15 ;  /* 0x0000000f04004986 */ /* 0x000fe2000c10110a */
[----:B------:R-:W-:Y:S01]  /*e730*/  ULDC UR6, c[0x0][0x22c] ;  /* 0x00008b0000067ab9 */ /* 0x000fe20000000800 */
[----:B-1----:R-:W-:Y:S01]  /*e740*/  IADD3 R6, P4, R10, R36, RZ ;  /* 0x000000240a067210 */ /* 0x002fe20007f9e0ff */
[----:B0-----:R-:W-:-:S03]  /*e750*/  IMAD R11, R17, 0x2, R10 ;  /* 0x00000002110b7824 */ /* 0x001fc600078e020a */
[-C--:B------:R-:W-:Y:S02]  /*e760*/  LEA.HI.X.SX32 R7, R10, R37.reuse, 0x1, P4 ;  /* 0x000000250a077211 */ /* 0x080fe400020f0eff */
[-C--:B----4-:R-:W-:Y:S02]  /*e770*/  IADD3 R8, P4, R11, R36.reuse, RZ ;  /* 0x000000240b087210 */ /* 0x090fe40007f9e0ff */
[----:B------:R-:W-:Y:S02]  /*e780*/  PRMT R17, R31, 0x7772, RZ ;  /* 0x000077721f117816 */ /* 0x000fe400000000ff */
[----:B------:R-:W-:Y:S01]  /*e790*/  LEA.HI.X.SX32 R9, R11, R37, 0x1, P4 ;  /* 0x000000250b097211 */ /* 0x000fe200020f0eff */
[----:B------:R0:W-:Y:S01]  /*e7a0*/  @P6 STG.E.U8 desc[UR10][R6.64], R19 ;  /* 0x0000001306006986 */ /* 0x0001e2000c10110a */
[----:B------:R-:W-:Y:S01]  /*e7b0*/  ISETP.LT.AND P1, PT, R75, UR4, !P0 ;  /* 0x000000044b007c0c */ /* 0x000fe2000c721270 */
[----:B------:R-:W-:Y:S01]  /*e7c0*/  IMAD R13, R14, 0x2, R11 ;  /* 0x000000020e0d7824 */ /* 0x000fe200078e020b */
[----:B------:R-:W-:Y:S01]  /*e7d0*/  ULDC UR4, c[0x0][0x22c] ;  /* 0x00008b0000047ab9 */ /* 0x000fe20000000800 */
[----:B------:R1:W-:Y:S01]  /*e7e0*/  @P2 STG.E.U8 desc[UR10][R8.64], R17 ;  /* 0x0000001108002986 */ /* 0x0003e2000c10110a */
[----:B------:R-:W-:Y:S01]  /*e7f0*/  ISETP.LT.AND P5, PT, R73, UR4, !P0 ;  /* 0x0000000449007c0c */ /* 0x000fe2000c7a1270 */
[----:B------:R-:W-:Y:S01]  /*e800*/  ULDC UR4, c[0x0][0x22c] ;  /* 0x00008b0000047ab9 */ /* 0x000fe20000000800 */
[----:B--2---:R-:W-:Y:S01]  /*e810*/  IMAD R14, R12, 0x2, R13 ;  /* 0x000000020c0e7824 */ /* 0x004fe200078e020d */
[----:B------:R2:W4:Y:S01]  /*e820*/  LDS.128 R4, [R3] ;  /* 0x0000000003047984 */ /* 0x0005220000000c00 */
[----:B------:R-:W-:Y:S01]  /*e830*/  ISETP.LT.AND P3, PT, R72, UR4, !P0 ;  /* 0x0000000448007c0c */ /* 0x000fe2000c761270 */
[----:B------:R-:W-:Y:S01]  /*e840*/  ULDC UR4, c[0x0][0x22c] ;  /* 0x00008b0000047ab9 */ /* 0x000fe20000000800 */
[----:B0-----:R-:W0:Y:S01]  /*e850*/  LDC R19, c[0x0][0x248] ;  /* 0x00009200ff137b82 */ /* 0x001e220000000800 */
[----:B------:R-:W-:-:S07]  /*e860*/  IADD3 R10, P2, R13, R36, RZ ;  /* 0x000000240d0a7210 */ /* 0x000fce0007f5e0ff */
[----:B-1----:R-:W1:Y:S01]  /*e870*/  LDC R17, c[0x0][0x248] ;  /* 0x00009200ff117b82 */ /* 0x002e620000000800 */
[----:B------:R-:W-:Y:S01]  /*e880*/  ISETP.LT.AND P4, PT, R69, UR4, !P0 ;  /* 0x0000000445007c0c */ /* 0x000fe2000c781270 */
[----:B------:R-:W-:Y:S01]  /*e890*/  ULDC UR4, c[0x0][0x22c] ;  /* 0x00008b0000047ab9 */ /* 0x000fe20000000800 */
[-C--:B------:R-:W-:Y:S01]  /*e8a0*/  IADD3 R12, P6, R14, R36.reuse, RZ ;  /* 0x000000240e0c7210 */ /* 0x080fe20007fde0ff */
[----:B------:R-:W-:Y:S01]  /*e8b0*/  VIADD R9, R2, 0xde ;  /* 0x000000de02097836 */ /* 0x000fe20000000000 */
[-C--:B------:R-:W-:Y:S02]  /*e8c0*/  LEA.HI.X.SX32 R11, R13, R37.reuse, 0x1, P2 ;  /* 0x000000250d0b7211 */ /* 0x080fe400010f0eff */
[----:B------:R-:W-:Y:S01]  /*e8d0*/  ISETP.LT.AND P2, PT, R56, UR4, !P0 ;  /* 0x0000000438007c0c */ /* 0x000fe2000c741270 */
[----:B------:R-:W-:Y:S01]  /*e8e0*/  ULDC UR4, c[0x0][0x248] ;  /* 0x0000920000047ab9 */ /* 0x000fe20000000800 */
[----:B------:R-:W-:Y:S02]  /*e8f0*/  PRMT R15, R28, 0x7773, RZ ;  /* 0x000077731c0f7816 */ /* 0x000fe400000000ff */
[----:B------:R-:W-:Y:S01]  /*e900*/  LEA.HI.X.SX32 R13, R14, R37, 0x1, P6 ;  /* 0x000000250e0d7211 */ /* 0x000fe200030f0eff */
[----:B---3--:R-:W-:Y:S01]  /*e910*/  IMAD R14, R21, 0x2, R14 ;  /* 0x00000002150e7824 */ /* 0x008fe200078e020e */
[C---:B------:R-:W-:Y:S01]  /*e920*/  ISETP.LT.AND P6, PT, R9.reuse, UR5, !P0 ;  /* 0x0000000509007c0c */ /* 0x040fe2000c7c1270 */
[----:B--2---:R-:W-:Y:S01]  /*e930*/  IMAD R3, R9, UR4, RZ ;  /* 0x0000000409037c24 */ /* 0x004fe2000f8e02ff */
[----:B------:R2:W-:Y:S01]  /*e940*/  @P1 STG.E.U8 desc[UR10][R10.64], R15 ;  /* 0x0000000f0a001986 */ /* 0x0005e2000c10110a */
[----:B------:R-:W-:Y:S01]  /*e950*/  PRMT R31, R31, 0x7773, RZ ;  /* 0x000077731f1f7816 */ /* 0x000fe200000000ff */
[----:B------:R-:W-:Y:S01]  /*e960*/  ULDC UR4, c[0x0][0x22c] ;  /* 0x00008b0000047ab9 */ /* 0x000fe20000000800 */
[----:B------:R-:W-:Y:S01]  /*e970*/  IADD3 R8, P1, R14, R36, RZ ;  /* 0x000000240e087210 */ /* 0x000fe20007f3e0ff */
[----:B------:R3:W-:Y:S01]  /*e980*/  @P5 STG.E.U8 desc[UR10][R12.64], R29 ;  /* 0x0000001d0c005986 */ /* 0x0007e2000c10110a */
[----:B------:R-:W-:-:S02]  /*e990*/  ULDC UR5, c[0x0][0x22c] ;  /* 0x00008b0000057ab9 */ /* 0x000fc40000000800 */
[-C--:B------:R-:W-:Y:S02]  /*e9a0*/  LEA.HI.X.SX32 R9, R14, R37.reuse, 0x1, P1 ;  /* 0x000000250e097211 */ /* 0x080fe400008f0eff */
[----:B--2---:R-:W-:Y:S02]  /*e9b0*/  IADD3 R10, P5, R3, R36, RZ ;  /* 0x00000024030a7210 */ /* 0x004fe40007fbe0ff */
[----:B------:R-:W-:Y:S01]  /*e9c0*/  PRMT R15, R30, 0x7773, RZ ;  /* 0x000077731e0f7816 */ /* 0x000fe200000000ff */
[----:B-1----:R-:W-:Y:S01]  /*e9d0*/  IMAD R14, R17, 0x4, R14 ;  /* 0x00000004110e7824 */ /* 0x002fe200078e020e */
[----:B------:R-:W-:-:S03]  /*e9e0*/  LEA.HI.X.SX32 R11, R3, R37, 0x1, P5 ;  /* 0x00000025030b7211 */ /* 0x000fc600028f0eff */
[----:B------:R1:W-:Y:S01]  /*e9f0*/  @P3 STG.E.U8 desc[UR10][R8.64], R15 ;  /* 0x0000000f08003986 */ /* 0x0003e2000c10110a */
[----:B0-----:R-:W-:-:S03]  /*ea00*/  IMAD R3, R19, 0x2, R14 ;  /* 0x0000000213037824 */ /* 0x001fc600078e020e */
[----:B------:R0:W-:Y:S01]  /*ea10*/  @P6 STG.E.U8 desc[UR10][R10.64], R31 ;  /* 0x0000001f0a006986 */ /* 0x0001e2000c10110a */
[----:B---3--:R-:W-:-:S04]  /*ea20*/  IADD3 R12, P6, R14, R36, RZ ;  /* 0x000000240e0c7210 */ /* 0x008fc80007fde0ff */
[-C--:B------:R-:W-:Y:S01]  /*ea30*/  LEA.HI.X.SX32 R13, R14, R37.reuse, 0x1, P6 ;  /* 0x000000250e0d7211 */ /* 0x080fe200030f0eff */
[----:B------:R-:W-:Y:S02]  /*ea40*/  IMAD R14, R16, 0x2, R3 ;  /* 0x00000002100e7824 */ /* 0x000fe400078e0203 */
[----:B------:R-:W2:Y:S01]  /*ea50*/  LDC R16, c[0x0][0x248] ;  /* 0x00009200ff107b82 */ /* 0x000ea20000000800 */
[C---:B-1----:R-:W-:Y:S02]  /*ea60*/  IADD3 R8, P6, R3.reuse, R36, RZ ;  /* 0x0000002403087210 */ /* 0x042fe40007fde0ff */
[----:B----4-:R-:W-:Y:S02]  /*ea70*/  PRMT R21, R4, 0x7770, RZ ;  /* 0x0000777004157816 */ /* 0x010fe400000000ff */
[----:B------:R-:W-:Y:S01]  /*ea80*/  LEA.HI.X.SX32 R9, R3, R37, 0x1, P6 ;  /* 0x0000002503097211 */ /* 0x000fe200030f0eff */
[----:B------:R-:W-:Y:S01]  /*ea90*/  IMAD R3, R23, 0x2, R14 ;  /* 0x0000000217037824 */ /* 0x000fe200078e020e */
[----:B------:R-:W-:-:S02]  /*eaa0*/  ISETP.LT.AND P1, PT, R57, UR6, !P0 ;  /* 0x0000000639007c0c */ /* 0x000fc4000c721270 */
[----:B------:R-:W-:Y:S01]  /*eab0*/  ISETP.LT.AND P5, PT, R58, UR4, !P0 ;  /* 0x000000043a007c0c */ /* 0x000fe2000c7a1270 */
[----:B------:R1:W-:Y:S01]  /*eac0*/  @P4 STG.E.U8 desc[UR10][R12.64], R21 ;  /* 0x000000150c004986 */ /* 0x0003e2000c10110a */
[CC--:B0-----:R-:W-:Y:S01]  /*ead0*/  IADD3 R10, P6, R14.reuse, R36.reuse, RZ ;  /* 0x000000240e0a7210 */ /* 0x0c1fe20007fde0ff */
[----:B------:R-:W0:Y:S01]  /*eae0*/  LDC R23, c[0x0][0x248] ;  /* 0x00009200ff177b82 */ /* 0x000e220000000800 */
[----:B------:R-:W-:Y:S01]  /*eaf0*/  PRMT R19, R5, 0x7770, RZ ;  /* 0x0000777005137816 */ /* 0x000fe200000000ff */
[----:B------:R-:W-:Y:S01]  /*eb00*/  ULDC UR4, c[0x0][0x22c] ;  /* 0x00008b0000047ab9 */ /* 0x000fe20000000800 */
[-C--:B------:R-:W-:Y:S01]  /*eb10*/  LEA.HI.X.SX32 R11, R14, R37.reuse, 0x1, P6 ;  /* 0x000000250e0b7211 */ /* 0x080fe200030f0eff */
[----:B------:R-:W-:Y:S01]  /*eb20*/  ULDC UR6, c[0x0][0x22c] ;  /* 0x00008b0000067ab9 */ /* 0x000fe20000000800 */
[-C--:B------:R-:W-:Y:S02]  /*eb30*/  IADD3 R14, P6, R3, R36.reuse, RZ ;  /* 0x00000024030e7210 */ /* 0x080fe40007fde0ff */
[----:B------:R-:W-:Y:S01]  /*eb40*/  ISETP.LT.AND P3, PT, R59, UR5, !P0 ;  /* 0x000000053b007c0c */ /* 0x000fe2000c761270 */
[----:B-1----:R-:W-:Y:S01]  /*eb50*/  IMAD R12, R18, 0x2, R3 ;  /* 0x00000002120c7824 */ /* 0x002fe200078e0203 */
[----:B------:R-:W-:Y:S01]  /*eb60*/  PRMT R17, R6, 0x7770, RZ ;  /* 0x0000777006117816 */ /* 0x000fe200000000ff */
[----:B------:R1:W-:Y:S01]  /*eb70*/  @P2 STG.E.U8 desc[UR10][R8.64], R19 ;  /* 0x0000001308002986 */ /* 0x0003e2000c10110a */
[----:B------:R-:W-:Y:S01]  /*eb80*/  LEA.HI.X.SX32 R15, R3, R37, 0x1, P6 ;  /* 0x00000025030f7211 */ /* 0x000fe200030f0eff */
[----:B------:R-:W-:Y:S01]  /*eb90*/  IMAD R3, R25, 0x2, R12 ;  /* 0x0000000219037824 */ /* 0x000fe200078e020c */
[----:B------:R-:W-:Y:S01]  /*eba0*/  PRMT R13, R7, 0x7770, RZ ;  /* 0x00007770070d7816 */ /* 0x000fe200000000ff */
[----:B------:R3:W-:Y:S01]  /*ebb0*/  @P1 STG.E.U8 desc[UR10][R10.64], R17 ;  /* 0x000000110a001986 */ /* 0x0007e2000c10110a */
[----:B------:R-:W-:Y:S01]  /*ebc0*/  ISETP.LT.AND P4, PT, R60, UR4, !P0 ;  /* 0x000000043c007c0c */ /* 0x000fe2000c781270 */
[----:B------:R-:W-:Y:S01]  /*ebd0*/  ULDC UR4, c[0x0][0x22c] ;  /* 0x00008b0000047ab9 */ /* 0x000fe20000000800 */
[----:B------:R-:W-:Y:S01]  /*ebe0*/  PRMT R21, R4, 0x7771, RZ ;  /* 0x0000777104157816 */ /* 0x000fe200000000ff */
[----:B------:R4:W-:Y:S01]  /*ebf0*/  @P5 STG.E.U8 desc[UR10][R14.64], R13 ;  /* 0x0000000d0e005986 */ /* 0x0009e2000c10110a */
[----:B------:R-:W-:Y:S01]  /*ec00*/  ULDC UR5, c[0x0][0x22c] ;  /* 0x00008b0000057ab9 */ /* 0x000fe20000000800 */
[----:B------:R-:W0:Y:S01]  /*ec10*/  LDC R18, c[0x0][0x248] ;  /* 0x00009200ff127b82 */ /* 0x000e220000000800 */
[----:B-1----:R-:W-:Y:S01]  /*ec20*/  IADD3 R8, P6, R12, R36, RZ ;  /* 0x000000240c087210 */ /* 0x002fe20007fde0ff */
[----:B--2---:R-:W-:-:S03]  /*ec30*/  IMAD R16, R16, 0x2, R3 ;  /* 0x0000000210107824 */ /* 0x004fc600078e0203 */
[-C--:B------:R-:W-:Y:S02]  /*ec40*/  LEA.HI.X.SX32 R9, R12, R37.reuse, 0x1, P6 ;  /* 0x000000250c097211 */ /* 0x080fe400030f0eff */
[-C--:B---3--:R-:W-:Y:S01]  /*ec50*/  IADD3 R10, P5, R3, R36.reuse, RZ ;  /* 0x00000024030a7210 */ /* 0x088fe20007fbe0ff */
[----:B------:R-:W1:Y:S01]  /*ec60*/  LDC R25, c[0x0][0x248] ;  /* 0x00009200ff197b82 */ /* 0x000e620000000800 */
[----:B------:R-:W-:Y:S01]  /*ec70*/  ISETP.LT.AND P2, PT, R61, UR4, !P0 ;  /* 0x000000043d007c0c */ /* 0x000fe2000c741270 */
[----:B------:R-:W-:Y:S01]  /*ec80*/  ULDC UR4, c[0x0][0x22c] ;  /* 0x00008b0000047ab9 */ /* 0x000fe20000000800 */
[----:B------:R-:W-:Y:S01]  /*ec90*/  LEA.HI.X.SX32 R11, R3, R37, 0x1, P5 ;  /* 0x00000025030b7211 */ /* 0x000fe200028f0eff */
[----:B------:R2:W-:Y:S01]  /*eca0*/  @P3 STG.E.U8 desc[UR10][R8.64], R21 ;  /* 0x0000001508003986 */ /* 0x0005e2000c10110a */
[----:B------:R-:W-:Y:S01]  /*ecb0*/  ISETP.LT.AND P1, PT, R62, UR4, !P0 ;  /* 0x000000043e007c0c */ /* 0x000fe2000c721270 */
[----:B------:R-:W-:Y:S01]  /*ecc0*/  VIADD R3, R2, 0xee ;  /* 0x000000ee02037836 */ /* 0x000fe20000000000 */
[----:B------:R-:W-:Y:S01]  /*ecd0*/  IADD3 R12, P3, R16, R36, RZ ;  /* 0x00000024100c7210 */ /* 0x000fe20007f7e0ff */
[----:B------:R-:W-:Y:S01]  /*ece0*/  ULDC UR4, c[0x0][0x22c] ;  /* 0x00008b0000047ab9 */ /* 0x000fe20000000800 */
[----:B------:R-:W-:-:S02]  /*ecf0*/  PRMT R19, R5, 0x7771, RZ ;  /* 0x0000777105137816 */ /* 0x000fc400000000ff */
[----:B------:R-:W-:Y:S01]  /*ed00*/  ISETP.LT.AND P6, PT, R63, UR4, !P0 ;  /* 0x000000043f007c0c */ /* 0x000fe2000c7c1270 */
[----:B------:R-:W-:Y:S01]  /*ed10*/  ULDC UR4, c[0x0][0x248] ;  /* 0x0000920000047ab9 */ /* 0x000fe20000000800 */
[----:B----4-:R-:W-:Y:S01]  /*ed20*/  LEA.HI.X.SX32 R13, R16, R37, 0x1, P3 ;  /* 0x00000025100d7211 */ /* 0x010fe200018f0eff */
[----:B------:R3:W-:Y:S01]  /*ed30*/  @P4 STG.E.U8 desc[UR10][R10.64], R19 ;  /* 0x000000130a004986 */ /* 0x0007e2000c10110a */
[----:B------:R-:W-:Y:S01]  /*ed40*/  PRMT R17, R6, 0x7771, RZ ;  /* 0x0000777106117816 */ /* 0x000fe200000000ff */
[----:B--2---:R-:W2:Y:S01]  /*ed50*/  LDC R21, c[0x0][0x248] ;  /* 0x00009200ff157b82 */ /* 0x004ea20000000800 */
[C---:B------:R-:W-:Y:S01]  /*ed60*/  ISETP.LT.AND P3, PT, R3.reuse, UR5, !P0 ;  /* 0x0000000503007c0c */ /* 0x040fe2000c761270 */
[----:B------:R-:W-:Y:S01]  /*ed70*/  IMAD R3, R3, UR4, RZ ;  /* 0x0000000403037c24 */ /* 0x000fe2000f8e02ff */
[----:B------:R-:W-:Y:S01]  /*ed80*/  PRMT R15, R7, 0x7771, RZ ;  /* 0x00007771070f7816 */ /* 0x000fe200000000ff */
[----:B------:R4:W-:Y:S01]  /*ed90*/  @P2 STG.E.U8 desc[UR10][R12.64], R17 ;  /* 0x000000110c002986 */ /* 0x0009e2000c10110a */
[----:B0-----:R-:W-:Y:S01]  /*eda0*/  IMAD R16, R23, 0x4, R16 ;  /* 0x0000000417107824 */ /* 0x001fe200078e0210 */
[----:B------:R-:W-:-:S02]  /*edb0*/  ULDC UR4, c[0x0][0x22c] ;  /* 0x00008b0000047ab9 */ /* 0x000fc40000000800 */
[----:B---3--:R-:W0:Y:S01]  /*edc0*/  LDC R19, c[0x0][0x248] ;  /* 0x00009200ff137b82 */ /* 0x008e220000000800 */
[----:B------:R-:W-:Y:S01]  /*edd0*/  IADD3 R8, P2, R3, R36, RZ ;  /* 0x0000002403087210 */ /* 0x000fe20007f5e0ff */
[----:B------:R-:W-:-:S03]  /*ede0*/  ULDC UR5, c[0x0][0x22c] ;  /* 0x00008b0000057ab9 */ /* 0x000fc60000000800 */
[-C--:B------:R-:W-:Y:S02]  /*edf0*/  LEA.HI.X.SX32 R9, R3, R37.reuse, 0x1, P2 ;  /* 0x0000002503097211 */ /* 0x080fe400010f0eff */
[----:B------:R-:W-:Y:S01]  /*ee00*/  IADD3 R10, P2, R16, R36, RZ ;  /* 0x00000024100a7210 */ /* 0x000fe20007f5e0ff */
[----:B----4-:R-:W3:Y:S01]  /*ee10*/  LDC R17, c[0x0][0x248] ;  /* 0x00009200ff117b82 */ /* 0x010ee20000000800 */
[----:B------:R-:W-:Y:S02]  /*ee20*/  PRMT R3, R4, 0x7772, RZ ;  /* 0x0000777204037816 */ /* 0x000fe400000000ff */
[----:B------:R-:W-:Y:S01]  /*ee30*/  LEA.HI.X.SX32 R11, R16, R37, 0x1, P2 ;  /* 0x00000025100b7211 */ /* 0x000fe200010f0eff */
[----:B-1----:R-:W-:-:S04]  /*ee40*/  IMAD R16, R25, 0x2, R16 ;  /* 0x0000000219107824 */ /* 0x002fc800078e0210 */
[----:B------:R-:W1:Y:S01]  /*ee50*/  LDC R23, c[0x0][0x248] ;  /* 0x00009200ff177b82 */ /* 0x000e620000000800 */
[----:B------:R-:W-:Y:S01]  /*ee60*/  ISETP.LT.AND P4, PT, R65, UR4, !P0 ;  /* 0x0000000441007c0c */ /* 0x000fe2000c781270 */
[----:B------:R-:W-:Y:S01]  /*ee70*/  ULDC UR4, c[0x0][0x22c] ;  /* 0x00008b0000047ab9 */ /* 0x000fe20000000800 */
[----:B------:R4:W-:Y:S01]  /*ee80*/  @P3 STG.E.U8 desc[UR10][R8.64], R15 ;  /* 0x0000000f08003986 */ /* 0x0009e2000c10110a */
[----:B------:R-:W-:Y:S01]  /*ee90*/  ISETP.LT.AND P3, PT, R66, UR4, !P0 ;  /* 0x0000000442007c0c */ /* 0x000fe2000c761270 */
[----:B------:R-:W-:Y:S02]  /*eea0*/  ULDC UR4, c[0x0][0x22c] ;  /* 0x00008b0000047ab9 */ /* 0x000fe40000000800 */
[----:B------:R2:W-:Y:S01]  /*eeb0*/  @P1 STG.E.U8 desc[UR10][R10.64], R3 ;  /* 0x000000030a001986 */ /* 0x0005e2000c10110a */
[C---:B------:R-:W-:Y:S02]  /*eec0*/  IADD3 R12, P1, R16.reuse, R36, RZ ;  /* 0x00000024100c7210 */ /* 0x040fe40007f3e0ff */
[----:B------:R-:W-:Y:S01]  /*eed0*/  ISETP.LT.AND P2, PT, R67, UR4, !P0 ;  /* 0x0000000443007c0c */ /* 0x000fe2000c741270 */
[----:B------:R-:W-:Y:S01]  /*eee0*/  ULDC UR4, c[0x0][0x22c] ;  /* 0x00008b0000047ab9 */ /* 0x000fe20000000800 */
[----:B------:R-:W-:Y:S01]  /*eef0*/  LEA.HI.X.SX32 R13, R16, R37, 0x1, P1 ;  /* 0x00000025100d7211 */ /* 0x000fe200008f0eff */
[----:B0-----:R-:W-:Y:S01]  /*ef00*/  IMAD R16, R19, 0x2, R16 ;  /* 0x0000000213107824 */ /* 0x001fe200078e0210 */
[----:B----4-:R-:W-:-:S02]  /*ef10*/  PRMT R15, R5, 0x7772, RZ ;  /* 0x00007772050f7816 */ /* 0x010fc400000000ff */
[----:B------:R-:W-:Y:S01]  /*ef20*/  ISETP.LT.AND P1, PT, R0, UR4, !P0 ;  /* 0x0000000400007c0c */ /* 0x000fe2000c721270 */
[----:B------:R-:W-:Y:S01]  /*ef30*/  VIADD R0, R2, 0xfe ;  /* 0x000000fe02007836 */ /* 0x000fe20000000000 */
[----:B------:R-:W-:Y:S01]  /*ef40*/  ISETP.LT.AND P5, PT, R64, UR6, !P0 ;  /* 0x0000000640007c0c */ /* 0x000fe2000c7a1270 */
[----:B------:R0:W-:Y:S01]  /*ef50*/  @P6 STG.E.U8 desc[UR10][R12.64], R15 ;  /* 0x0000000f0c006986 */ /* 0x0001e2000c10110a */
[----:B--2---:R-:W-:Y:S01]  /*ef60*/  IMAD R10, R21, 0x2, R16 ;  /* 0x00000002150a7824 */ /* 0x004fe200078e0210 */
[-C--:B------:R-:W-:Y:S01]  /*ef70*/  IADD3 R2, P6, R16, R36.reuse, RZ ;  /* 0x0000002410027210 */ /* 0x080fe20007fde0ff */
[----:B------:R-:W-:Y:S01]  /*ef80*/  ULDC UR4, c[0x0][0x248] ;  /* 0x0000920000047ab9 */ /* 0x000fe20000000800 */
[C---:B------:R-:W-:Y:S01]  /*ef90*/  ISETP.LT.AND P0, PT, R0.reuse, UR5, !P0 ;  /* 0x0000000500007c0c */ /* 0x040fe2000c701270 */
[----:B------:R-:W-:Y:S01]  /*efa0*/  IMAD R14, R0, UR4, RZ ;  /* 0x00000004000e7c24 */ /* 0x000fe2000f8e02ff */
[----:B------:R-:W-:Y:S01]  /*efb0*/  LEA.HI.X.SX32 R3, R16, R37, 0x1, P6 ;  /* 0x0000002510037211 */ /* 0x000fe200030f0eff */
[----:B---3--:R-:W-:Y:S01]  /*efc0*/  IMAD R0, R17, 0x2, R10 ;  /* 0x0000000211007824 */ /* 0x008fe200078e020a */
[----:B------:R-:W-:-:S02]  /*efd0*/  IADD3 R8, P6, R10, R36, RZ ;  /* 0x000000240a087210 */ /* 0x000fc40007fde0ff */
[----:B------:R-:W-:Y:S01]  /*efe0*/  PRMT R21, R6, 0x7772, RZ ;  /* 0x0000777206157816 */ /* 0x000fe200000000ff */
[----:B-1----:R-:W-:Y:S01]  /*eff0*/  IMAD R11, R23, 0x2, R0 ;  /* 0x00000002170b7824 */ /* 0x002fe200078e0200 */
[----:B------:R-:W-:Y:S02]  /*f000*/  LEA.HI.X.SX32 R9, R10, R37, 0x1, P6 ;  /* 0x000000250a097211 */ /* 0x000fe400030f0eff */
[----:B------:R-:W-:Y:S01]  /*f010*/  PRMT R19, R7, 0x7772, RZ ;  /* 0x0000777207137816 */ /* 0x000fe200000000ff */
[----:B0-----:R-:W-:Y:S01]  /*f020*/  IMAD R12, R18, 0x2, R11 ;  /* 0x00000002120c7824 */ /* 0x001fe200078e020b */
[----:B------:R-:W-:Y:S02]  /*f030*/  PRMT R17, R4, 0x7773, RZ ;  /* 0x0000777304117816 */ /* 0x000fe400000000ff */
[----:B------:R-:W-:Y:S01]  /*f040*/  IADD3 R4, P6, R0, R36, RZ ;  /* 0x0000002400047210 */ /* 0x000fe20007fde0ff */
[----:B------:R0:W-:Y:S01]  /*f050*/  @P5 STG.E.U8 desc[UR10][R2.64], R21 ;  /* 0x0000001502005986 */ /* 0x0001e2000c10110a */
[----:B------:R-:W-:-:S02]  /*f060*/  PRMT R13, R6, 0x7773, RZ ;  /* 0x00007773060d7816 */ /* 0x000fc400000000ff */
[----:B------:R-:W-:Y:S01]  /*f070*/  PRMT R15, R5, 0x7773, RZ ;  /* 0x00007773050f7816 */ /* 0x000fe200000000ff */
[----:B------:R1:W-:Y:S01]  /*f080*/  @P4 STG.E.U8 desc[UR10][R8.64], R19 ;  /* 0x0000001308004986 */ /* 0x0003e2000c10110a */
[-C--:B------:R-:W-:Y:S02]  /*f090*/  IADD3 R6, P5, R11, R36.reuse, RZ ;  /* 0x000000240b067210 */ /* 0x080fe40007fbe0ff */
[-C--:B------:R-:W-:Y:S02]  /*f0a0*/  IADD3 R10, P4, R14, R36.reuse, RZ ;  /* 0x000000240e0a7210 */ /* 0x080fe40007f9e0ff */
[----:B------:R-:W-:Y:S02]  /*f0b0*/  LEA.HI.X.SX32 R5, R0, R37, 0x1, P6 ;  /* 0x0000002500057211 */ /* 0x000fe400030f0eff */
[----:B------:R-:W-:Y:S02]  /*f0c0*/  IADD3 R36, P6, R12, R36, RZ ;  /* 0x000000240c247210 */ /* 0x000fe40007fde0ff */
[----:B0-----:R-:W-:-:S02]  /*f0d0*/  PRMT R3, R7, 0x7773, RZ ;  /* 0x0000777307037816 */ /* 0x001fc400000000ff */
[-C--:B------:R-:W-:Y:S02]  /*f0e0*/  LEA.HI.X.SX32 R7, R11, R37.reuse, 0x1, P5 ;  /* 0x000000250b077211 */ /* 0x080fe400028f0eff */
[-C--:B------:R-:W-:Y:S02]  /*f0f0*/  LEA.HI.X.SX32 R11, R14, R37.reuse, 0x1, P4 ;  /* 0x000000250e0b7211 */ /* 0x080fe400020f0eff */
[----:B------:R-:W-:Y:S01]  /*f100*/  LEA.HI.X.SX32 R37, R12, R37, 0x1, P6 ;  /* 0x000000250c257211 */ /* 0x000fe200030f0eff */
[----:B------:R1:W-:Y:S04]  /*f110*/  @P3 STG.E.U8 desc[UR10][R4.64], R17 ;  /* 0x0000001104003986 */ /* 0x0003e8000c10110a */
[----:B------:R1:W-:Y:S04]  /*f120*/  @P2 STG.E.U8 desc[UR10][R6.64], R15 ;  /* 0x0000000f06002986 */ /* 0x0003e8000c10110a */
[----:B------:R1:W-:Y:S01]  /*f130*/  @P1 STG.E.U8 desc[UR10][R36.64], R13 ;  /* 0x0000000d24001986 */ /* 0x0003e2000c10110a */
[----:B------:R-:W-:Y:S05]  /*f140*/  @!P0 EXIT ;  /* 0x000000000000894d */ /* 0x000fea0003800000 */
[----:B------:R-:W-:Y:S01]  /*f150*/  STG.E.U8 desc[UR10][R10.64], R3 ;  /* 0x000000030a007986 */ /* 0x000fe2000c10110a */
[----:B------:R-:W-:Y:S05]  /*f160*/  EXIT ;  /* 0x000000000000794d */ /* 0x000fea0003800000 */
.L_x_2:
[----:B------:R-:W-:-:S00]  /*f170*/  BRA `(.L_x_2) ;  /* 0xfffffffc00fc7947 */ /* 0x000fc0000383ffff */
[----:B------:R-:W-:-:S00]  /*f180*/  NOP ;  /* 0x0000000000007918 */ /* 0x000fc00000000000 */
[----:B------:R-:W-:-:S00]  /*f190*/  NOP ;  /* 0x0000000000007918 */ /* 0x000fc00000000000 */
[----:B------:R-:W-:-:S00]  /*f1a0*/  NOP ;  /* 0x0000000000007918 */ /* 0x000fc00000000000 */
[----:B------:R-:W-:-:S00]  /*f1b0*/  NOP ;  /* 0x0000000000007918 */ /* 0x000fc00000000000 */
[----:B------:R-:W-:-:S00]  /*f1c0*/  NOP ;  /* 0x0000000000007918 */ /* 0x000fc00000000000 */
[----:B------:R-:W-:-:S00]  /*f1d0*/  NOP ;  /* 0x0000000000007918 */ /* 0x000fc00000000000 */
[----:B------:R-:W-:-:S00]  /*f1e0*/  NOP ;  /* 0x0000000000007918 */ /* 0x000fc00000000000 */
[----:B------:R-:W-:-:S00]  /*f1f0*/  NOP ;  /* 0x0000000000007918 */ /* 0x000fc00000000000 */
.L_x_3:


//--------------------- .nv.shared.matmul_kernel  --------------------------
	.section	.nv.shared.matmul_kernel,"aw",@nobits
	.sectionflags	@""
	.align	16
	.zero		1024


//--------------------- .nv.shared.reserved.0     --------------------------
	.section	.nv.shared.reserved.0,"aw",@nobits
	.weak		__nv_reservedSMEM_offset_0_alias
	.size		__nv_reservedSMEM_offset_0_alias, 0, 0
	.other		__nv_reservedSMEM_offset_0_alias,@"STO_CUDA_RESERVED_SHARED STV_DEFAULT"
__nv_reservedSMEM_offset_0_alias:
	.zero		0


//--------------------- .nv.constant0.matmul_kernel --------------------------
	.section	.nv.constant0.matmul_kernel,"a",@progbits
	.sectionflags	@""
	.align	4
.nv.constant0.matmul_kernel:
	.zero		608


//--------------------- SYMBOLS --------------------------

	.type		.nv.reservedSmem.offset0,@object
	.size		.nv.reservedSmem.offset0,0x4
